def attn_fwd(
    Q,
    K,
    V,
    Out,
    Lse,
    sm_scale,
    stride_qz,
    stride_qh,
    stride_qm,
    stride_qk,
    stride_kz,
    stride_kh,
    stride_kn,
    stride_kk,
    stride_vz,
    stride_vh,
    stride_vn,
    stride_vk,
    stride_oz,
    stride_oh,
    stride_om,
    stride_ok,
    seqlen_q,
    seqlen_k,
    BLOCK_M: tl.constexpr,
    BLOCK_N: tl.constexpr,
    HEAD_DIM: tl.constexpr,
    CAUSAL: tl.constexpr,
):
    start_m = tl.program_id(0)
    off_hz = tl.program_id(1)
    q_off = off_hz * stride_qh
    k_off = off_hz * stride_kh
    v_off = off_hz * stride_vh
    offs_m = start_m * BLOCK_M + tl.arange(0, BLOCK_M)
    offs_d = tl.arange(0, HEAD_DIM)
    offs_n = tl.arange(0, BLOCK_N)
    q_ptrs = Q + q_off + offs_m[:, None] * stride_qm + offs_d[None, :] * stride_qk
    k_ptrs = K + k_off + offs_d[:, None] * stride_kk + offs_n[None, :] * stride_kn
    v_ptrs = V + v_off + offs_n[:, None] * stride_vn + offs_d[None, :] * stride_vk
    m_i = tl.full([BLOCK_M], float("-inf"), dtype=tl.float32)
    l_i = tl.zeros([BLOCK_M], dtype=tl.float32) + 1.0
    acc = tl.zeros([BLOCK_M, HEAD_DIM], dtype=tl.float32)
    q = tl.load(q_ptrs)
    acc, l_i, m_i = _attn_fwd_inner(
        acc,
        l_i,
        m_i,
        q,
        k_ptrs,
        v_ptrs,
        sm_scale,
        stride_kn,
        stride_vn,
        start_m,
        seqlen_k,
        BLOCK_M,
        BLOCK_N,
        HEAD_DIM,
        CAUSAL,
    )
    acc = acc / l_i[:, None]
    lse = m_i + tl.math.log2(l_i) / 1.4426950408889634
    o_ptrs = (
        Out
        + off_hz * stride_oh
        + offs_m[:, None] * stride_om
        + offs_d[None, :] * stride_ok
    )
    tl.store(o_ptrs, acc.to(Out.dtype.element_ty))
    tl.store(Lse + off_hz * seqlen_q + offs_m, lse)

# config = {"BLOCK_M": 64, "BLOCK_N": 128, "HEAD_DIM": 256, "arch": "sm_90", "causal": true, "dtype": "bf16", "num_stages": 2, "num_warps": 8}
# arch = sm_90


// ===== COMPILED SASS (sm_90a) =====

	.target	sm_90a

	.elftype	@"ET_EXEC"


//--------------------- .note.nv.tkinfo           --------------------------
	.section	.note.nv.tkinfo,"",@"SHT_NOTE"
	.sectionflags	@"SHF_NOTE_NV_TKINFO"
	.tkinfo
        /*0018*/ 	.word	0x00000002
        /*0030*/ 	.string	""
        /*0030*/ 	.string	"ptxas"
        /*0030*/ 	.string	"Cuda compilation tools, release 13.0, V13.0.88"
        /*0030*/ 	.string	"Build cuda_13.0.r13.0/compiler.36424714_0"
        /*0030*/ 	.string	"-v  -suppress-debug-info  -lineinfo  -arch sm_90a "



//--------------------- .note.nv.cuinfo           --------------------------
	.section	.note.nv.cuinfo,"",@"SHT_NOTE"
	.sectionflags	@"SHF_NOTE_NV_CUINFO"
        /*0018*/ 	.short	0x0002
        /*001a*/ 	.short	0x005a
        /*001c*/ 	.short	0x0082
	.zero		2


//--------------------- .nv.info                  --------------------------
	.section	.nv.info,"",@"SHT_CUDA_INFO"
	.align	4


	//----- nvinfo : EIATTR_REGCOUNT
	.align		4
        /*0000*/ 	.byte	0x04, 0x2f
        /*0002*/ 	.short	(.L_2 - .L_1)
	.align		4
.L_1:
        /*0004*/ 	.word	index@(attn_fwd)
        /*0008*/ 	.word	0x000000ff


	//----- nvinfo : EIATTR_FRAME_SIZE
	.align		4
.L_2:
        /*000c*/ 	.byte	0x04, 0x11
        /*000e*/ 	.short	(.L_4 - .L_3)
	.align		4
.L_3:
        /*0010*/ 	.word	index@(attn_fwd)
        /*0014*/ 	.word	0x00000590


	//----- nvinfo : EIATTR_MIN_STACK_SIZE
	.align		4
.L_4:
        /*0018*/ 	.byte	0x04, 0x12
        /*001a*/ 	.short	(.L_6 - .L_5)
	.align		4
.L_5:
        /*001c*/ 	.word	index@(attn_fwd)
        /*0020*/ 	.word	0x00000590
.L_6:


//--------------------- .nv.compat                --------------------------
	.section	.nv.compat,"",@"SHT_CUDA_COMPAT_INFO"
	.align	4
        /*0000*/ 	.byte	0x02, 0x09, 0x01, 0x00, 0x02, 0x02, 0x04, 0x00, 0x02, 0x05, 0x05, 0x00, 0x03, 0x07, 0x01, 0x01
        /*0010*/ 	.byte	0x02, 0x03, 0x00, 0x00, 0x02, 0x06, 0x01, 0x00, 0x04, 0x0b, 0x08, 0x00, 0x00, 0x00, 0x00, 0x00
        /*0020*/ 	.byte	0x00, 0x00, 0x00, 0x00


//--------------------- .nv.info.attn_fwd         --------------------------
	.section	.nv.info.attn_fwd,"",@"SHT_CUDA_INFO"
	.sectionflags	@""
	.align	4


	//----- nvinfo : EIATTR_CUDA_API_VERSION
	.align		4
        /*0000*/ 	.byte	0x04, 0x37
        /*0002*/ 	.short	(.L_8 - .L_7)
.L_7:
        /*0004*/ 	.word	0x00000082


	//----- nvinfo : EIATTR_KPARAM_INFO
	.align		4
.L_8:
        /*0008*/ 	.byte	0x04, 0x17
        /*000a*/ 	.short	(.L_10 - .L_9)
.L_9:
        /*000c*/ 	.word	0x00000000
        /*0010*/ 	.short	0x0019
        /*0012*/ 	.short	0x0080
        /*0014*/ 	.byte	0x00, 0xf4, 0x21, 0x00


	//----- nvinfo : EIATTR_KPARAM_INFO
	.align		4
.L_10:
        /*0018*/ 	.byte	0x04, 0x17
        /*001a*/ 	.short	(.L_12 - .L_11)
.L_11:
        /*001c*/ 	.word	0x00000000
        /*0020*/ 	.short	0x0018
        /*0022*/ 	.short	0x0078
        /*0024*/ 	.byte	0x00, 0xf4, 0x21, 0x00


	//----- nvinfo : EIATTR_KPARAM_INFO
	.align		4
.L_12:
        /*0028*/ 	.byte	0x04, 0x17
        /*002a*/ 	.short	(.L_14 - .L_13)
.L_13:
        /*002c*/ 	.word	0x00000000
        /*0030*/ 	.short	0x0017
        /*0032*/ 	.short	0x0070
        /*0034*/ 	.byte	0x00, 0xf0, 0x11, 0x00


	//----- nvinfo : EIATTR_KPARAM_INFO
	.align		4
.L_14:
        /*0038*/ 	.byte	0x04, 0x17
        /*003a*/ 	.short	(.L_16 - .L_15)
.L_15:
        /*003c*/ 	.word	0x00000000
        /*0040*/ 	.short	0x0016
        /*0042*/ 	.short	0x006c
        /*0044*/ 	.byte	0x00, 0xf0, 0x11, 0x00


	//----- nvinfo : EIATTR_KPARAM_INFO
	.align		4
.L_16:
        /*0048*/ 	.byte	0x04, 0x17
        /*004a*/ 	.short	(.L_18 - .L_17)
.L_17:
        /*004c*/ 	.word	0x00000000
        /*0050*/ 	.short	0x0015
        /*0052*/ 	.short	0x0068
        /*0054*/ 	.byte	0x00, 0xf0, 0x11, 0x00


	//----- nvinfo : EIATTR_KPARAM_INFO
	.align		4
.L_18:
        /*0058*/ 	.byte	0x04, 0x17
        /*005a*/ 	.short	(.L_20 - .L_19)
.L_19:
        /*005c*/ 	.word	0x00000000
        /*0060*/ 	.short	0x0014
        /*0062*/ 	.short	0x0064
        /*0064*/ 	.byte	0x00, 0xf0, 0x11, 0x00


	//----- nvinfo : EIATTR_KPARAM_INFO
	.align		4
.L_20:
        /*0068*/ 	.byte	0x04, 0x17
        /*006a*/ 	.short	(.L_22 - .L_21)
.L_21:
        /*006c*/ 	.word	0x00000000
        /*0070*/ 	.short	0x0013
        /*0072*/ 	.short	0x0060
        /*0074*/ 	.byte	0x00, 0xf0, 0x11, 0x00


	//----- nvinfo : EIATTR_KPARAM_INFO
	.align		4
.L_22:
        /*0078*/ 	.byte	0x04, 0x17
        /*007a*/ 	.short	(.L_24 - .L_23)
.L_23:
        /*007c*/ 	.word	0x00000000
        /*0080*/ 	.short	0x0012
        /*0082*/ 	.short	0x005c
        /*0084*/ 	.byte	0x00, 0xf0, 0x11, 0x00


	//----- nvinfo : EIATTR_KPARAM_INFO
	.align		4
.L_24:
        /*0088*/ 	.byte	0x04, 0x17
        /*008a*/ 	.short	(.L_26 - .L_25)
.L_25:
        /*008c*/ 	.word	0x00000000
        /*0090*/ 	.short	0x0011
        /*0092*/ 	.short	0x0058
        /*0094*/ 	.byte	0x00, 0xf0, 0x11, 0x00


	//----- nvinfo : EIATTR_KPARAM_INFO
	.align		4
.L_26:
        /*0098*/ 	.byte	0x04, 0x17
        /*009a*/ 	.short	(.L_28 - .L_27)
.L_27:
        /*009c*/ 	.word	0x00000000
        /*00a0*/ 	.short	0x0010
        /*00a2*/ 	.short	0x0054
        /*00a4*/ 	.byte	0x00, 0xf0, 0x11, 0x00


	//----- nvinfo : EIATTR_KPARAM_INFO
	.align		4
.L_28:
        /*00a8*/ 	.byte	0x04, 0x17
        /*00aa*/ 	.short	(.L_30 - .L_29)
.L_29:
        /*00ac*/ 	.word	0x00000000
        /*00b0*/ 	.short	0x000f
        /*00b2*/ 	.short	0x0050
        /*00b4*/ 	.byte	0x00, 0xf0, 0x11, 0x00


	//----- nvinfo : EIATTR_KPARAM_INFO
	.align		4
.L_30:
        /*00b8*/ 	.byte	0x04, 0x17
        /*00ba*/ 	.short	(.L_32 - .L_31)
.L_31:
        /*00bc*/ 	.word	0x00000000
        /*00c0*/ 	.short	0x000e
        /*00c2*/ 	.short	0x004c
        /*00c4*/ 	.byte	0x00, 0xf0, 0x11, 0x00


	//----- nvinfo : EIATTR_KPARAM_INFO
	.align		4
.L_32:
        /*00c8*/ 	.byte	0x04, 0x17
        /*00ca*/ 	.short	(.L_34 - .L_33)
.L_33:
        /*00cc*/ 	.word	0x00000000
        /*00d0*/ 	.short	0x000d
        /*00d2*/ 	.short	0x0048
        /*00d4*/ 	.byte	0x00, 0xf0, 0x11, 0x00


	//----- nvinfo : EIATTR_KPARAM_INFO
	.align		4
.L_34:
        /*00d8*/ 	.byte	0x04, 0x17
        /*00da*/ 	.short	(.L_36 - .L_35)
.L_35:
        /*00dc*/ 	.word	0x00000000
        /*00e0*/ 	.short	0x000c
        /*00e2*/ 	.short	0x0044
        /*00e4*/ 	.byte	0x00, 0xf0, 0x11, 0x00


	//----- nvinfo : EIATTR_KPARAM_INFO
	.align		4
.L_36:
        /*00e8*/ 	.byte	0x04, 0x17
        /*00ea*/ 	.short	(.L_38 - .L_37)
.L_37:
        /*00ec*/ 	.word	0x00000000
        /*00f0*/ 	.short	0x000b
        /*00f2*/ 	.short	0x0040
        /*00f4*/ 	.byte	0x00, 0xf0, 0x11, 0x00


	//----- nvinfo : EIATTR_KPARAM_INFO
	.align		4
.L_38:
        /*00f8*/ 	.byte	0x04, 0x17
        /*00fa*/ 	.short	(.L_40 - .L_39)
.L_39:
        /*00fc*/ 	.word	0x00000000
        /*0100*/ 	.short	0x000a
        /*0102*/ 	.short	0x003c
        /*0104*/ 	.byte	0x00, 0xf0, 0x11, 0x00


	//----- nvinfo : EIATTR_KPARAM_INFO
	.align		4
.L_40:
        /*0108*/ 	.byte	0x04, 0x17
        /*010a*/ 	.short	(.L_42 - .L_41)
.L_41:
        /*010c*/ 	.word	0x00000000
        /*0110*/ 	.short	0x0009
        /*0112*/ 	.short	0x0038
        /*0114*/ 	.byte	0x00, 0xf0, 0x11, 0x00


	//----- nvinfo : EIATTR_KPARAM_INFO
	.align		4
.L_42:
        /*0118*/ 	.byte	0x04, 0x17
        /*011a*/ 	.short	(.L_44 - .L_43)
.L_43:
        /*011c*/ 	.word	0x00000000
        /*0120*/ 	.short	0x0008
        /*0122*/ 	.short	0x0034
        /*0124*/ 	.byte	0x00, 0xf0, 0x11, 0x00


	//----- nvinfo : EIATTR_KPARAM_INFO
	.align		4
.L_44:
        /*0128*/ 	.byte	0x04, 0x17
        /*012a*/ 	.short	(.L_46 - .L_45)
.L_45:
        /*012c*/ 	.word	0x00000000
        /*0130*/ 	.short	0x0007
        /*0132*/ 	.short	0x0030
        /*0134*/ 	.byte	0x00, 0xf0, 0x11, 0x00


	//----- nvinfo : EIATTR_KPARAM_INFO
	.align		4
.L_46:
        /*0138*/ 	.byte	0x04, 0x17
        /*013a*/ 	.short	(.L_48 - .L_47)
.L_47:
        /*013c*/ 	.word	0x00000000
        /*0140*/ 	.short	0x0006
        /*0142*/ 	.short	0x002c
        /*0144*/ 	.byte	0x00, 0xf0, 0x11, 0x00


	//----- nvinfo : EIATTR_KPARAM_INFO
	.align		4
.L_48:
        /*0148*/ 	.byte	0x04, 0x17
        /*014a*/ 	.short	(.L_50 - .L_49)
.L_49:
        /*014c*/ 	.word	0x00000000
        /*0150*/ 	.short	0x0005
        /*0152*/ 	.short	0x0028
        /*0154*/ 	.byte	0x00, 0xf0, 0x11, 0x00


	//----- nvinfo : EIATTR_KPARAM_INFO
	.align		4
.L_50:
        /*0158*/ 	.byte	0x04, 0x17
        /*015a*/ 	.short	(.L_52 - .L_51)
.L_51:
        /*015c*/ 	.word	0x00000000
        /*0160*/ 	.short	0x0004
        /*0162*/ 	.short	0x0020
        /*0164*/ 	.byte	0x00, 0xf4, 0x21, 0x00


	//----- nvinfo : EIATTR_KPARAM_INFO
	.align		4
.L_52:
        /*0168*/ 	.byte	0x04, 0x17
        /*016a*/ 	.short	(.L_54 - .L_53)
.L_53:
        /*016c*/ 	.word	0x00000000
        /*0170*/ 	.short	0x0003
        /*0172*/ 	.short	0x0018
        /*0174*/ 	.byte	0x00, 0xf4, 0x21, 0x00


	//----- nvinfo : EIATTR_KPARAM_INFO
	.align		4
.L_54:
        /*0178*/ 	.byte	0x04, 0x17
        /*017a*/ 	.short	(.L_56 - .L_55)
.L_55:
        /*017c*/ 	.word	0x00000000
        /*0180*/ 	.short	0x0002
        /*0182*/ 	.short	0x0010
        /*0184*/ 	.byte	0x00, 0xf4, 0x21, 0x00


	//----- nvinfo : EIATTR_KPARAM_INFO
	.align		4
.L_56:
        /*0188*/ 	.byte	0x04, 0x17
        /*018a*/ 	.short	(.L_58 - .L_57)
.L_57:
        /*018c*/ 	.word	0x00000000
        /*0190*/ 	.short	0x0001
        /*0192*/ 	.short	0x0008
        /*0194*/ 	.byte	0x00, 0xf4, 0x21, 0x00


	//----- nvinfo : EIATTR_KPARAM_INFO
	.align		4
.L_58:
        /*0198*/ 	.byte	0x04, 0x17
        /*019a*/ 	.short	(.L_60 - .L_59)
.L_59:
        /*019c*/ 	.word	0x00000000
        /*01a0*/ 	.short	0x0000
        /*01a2*/ 	.short	0x0000
        /*01a4*/ 	.byte	0x00, 0xf4, 0x21, 0x00


	//----- nvinfo : EIATTR_SPARSE_MMA_MASK
	.align		4
.L_60:
        /*01a8*/ 	.byte	0x03, 0x50
        /*01aa*/ 	.short	0x0000


	//----- nvinfo : EIATTR_MAXREG_COUNT
	.align		4
        /*01ac*/ 	.byte	0x03, 0x1b
        /*01ae*/ 	.short	0x00ff


	//----- nvinfo : EIATTR_NUM_BARRIERS
	.align		4
        /*01b0*/ 	.byte	0x02, 0x4c
        /*01b2*/ 	.byte	0x01
	.zero		1


	//----- nvinfo : EIATTR_ANNOTATIONS
	.align		4
        /*01b4*/ 	.byte	0x04, 0x55
        /*01b6*/ 	.short	(.L_62 - .L_61)


	//   ....[0]....
.L_61:
        /*01b8*/ 	.word	0x00000001
        /*01bc*/ 	.byte	0x00, 0x13, 0x00, 0x00, 0x01, 0x00, 0x00, 0x00, 0xc0, 0x14, 0x00, 0x00, 0x01, 0x00, 0x00, 0x00
        /* <DEDUP_REMOVED lines=223> */
        /*0fbc*/ 	.byte	0x40, 0xe8, 0x00, 0x00, 0x01, 0x00, 0x00, 0x00, 0x50, 0xe8, 0x00, 0x00


	//----- nvinfo : EIATTR_MERCURY_ISA_VERSION
	.align		4
.L_62:
        /*0fc8*/ 	.byte	0x03, 0x5f
        /*0fca*/ 	.short	0x0101


	//----- nvinfo : EIATTR_COOP_GROUP_MASK_REGIDS
	.align		4
        /*0fcc*/ 	.byte	0x04, 0x29
        /*0fce*/ 	.short	(.L_64 - .L_63)


	//   ....[0]....
.L_63:
        /*0fd0*/ 	.word	0xffffffff


	//   ....[1]....
        /*0fd4*/ 	.word	0xffffffff


	//   ....[2]....
        /*0fd8*/ 	.word	0xffffffff


	//   ....[3]....
        /*0fdc*/ 	.word	0xffffffff


	//   ....[4]....
        /*0fe0*/ 	.word	0xffffffff


	//   ....[5]....
        /*0fe4*/ 	.word	0xffffffff


	//   ....[6]....
        /*0fe8*/ 	.word	0xffffffff


	//   ....[7]....
        /*0fec*/ 	.word	0xffffffff


	//----- nvinfo : EIATTR_COOP_GROUP_INSTR_OFFSETS
	.align		4
.L_64:
        /*0ff0*/ 	.byte	0x04, 0x28
        /*0ff2*/ 	.short	(.L_66 - .L_65)


	//   ....[0]....
.L_65:
        /*0ff4*/ 	.word	0x0000bf10


	//   ....[1]....
        /*0ff8*/ 	.word	0x0000bf60


	//   ....[2]....
        /*0ffc*/ 	.word	0x0000c540


	//   ....[3]....
        /*1000*/ 	.word	0x0000c630


	//   ....[4]....
        /*1004*/ 	.word	0x0000e6a0


	//   ....[5]....
        /*1008*/ 	.word	0x0000e6b0


	//   ....[6]....
        /*100c*/ 	.word	0x0000e700


	//   ....[7]....
        /*1010*/ 	.word	0x0000e710


	//----- nvinfo : EIATTR_EXIT_INSTR_OFFSETS
	.align		4
.L_66:
        /*1014*/ 	.byte	0x04, 0x1c
        /*1016*/ 	.short	(.L_68 - .L_67)


	//   ....[0]....
.L_67:
        /*1018*/ 	.word	0x000115c0


	//   ....[1]....
        /*101c*/ 	.word	0x00011670


	//----- nvinfo : EIATTR_REQNTID
	.align		4
.L_68:
        /*1020*/ 	.byte	0x04, 0x10
        /*1022*/ 	.short	(.L_70 - .L_69)
.L_69:
        /*1024*/ 	.word	0x00000100
        /*1028*/ 	.word	0x00000001
        /*102c*/ 	.word	0x00000001


	//----- nvinfo : EIATTR_CBANK_PARAM_SIZE
	.align		4
.L_70:
        /*1030*/ 	.byte	0x03, 0x19
        /*1032*/ 	.short	0x0088


	//----- nvinfo : EIATTR_PARAM_CBANK
	.align		4
        /*1034*/ 	.byte	0x04, 0x0a
        /*1036*/ 	.short	(.L_72 - .L_71)
	.align		4
.L_71:
        /*1038*/ 	.word	index@(.nv.constant0.attn_fwd)
        /*103c*/ 	.short	0x0210
        /*103e*/ 	.short	0x0088


	//----- nvinfo : EIATTR_SW_WAR
	.align		4
.L_72:
        /*1040*/ 	.byte	0x04, 0x36
        /*1042*/ 	.short	(.L_74 - .L_73)
.L_73:
        /*1044*/ 	.word	0x00000008
.L_74:


//--------------------- .nv.callgraph             --------------------------
	.section	.nv.callgraph,"",@"SHT_CUDA_CALLGRAPH"
	.align	4
	.sectionentsize	8
	.align		4
        /*0000*/ 	.word	0x00000000
	.align		4
        /*0004*/ 	.word	0xffffffff
	.align		4
        /*0008*/ 	.word	0x00000000
	.align		4
        /*000c*/ 	.word	0xfffffffe
	.align		4
        /*0010*/ 	.word	0x00000000
	.align		4
        /*0014*/ 	.word	0xfffffffd
	.align		4
        /*0018*/ 	.word	0x00000000
	.align		4
        /*001c*/ 	.word	0xfffffffc


//--------------------- .nv.constant4             --------------------------
	.section	.nv.constant4,"a",@progbits
	.align	8
	.align		8
.nv.constant4:
        /*0000*/ 	.dword	_$_str


//--------------------- .text.attn_fwd            --------------------------
	.section	.text.attn_fwd,"ax",@progbits
	.align	128
        .global         attn_fwd
        .type           attn_fwd,@function
        .size           attn_fwd,(.L_x_3 - attn_fwd)
        .other          attn_fwd,@"STO_CUDA_ENTRY STV_DEFAULT"
attn_fwd:
.text.attn_fwd:
[----:B------:R-:W0:Y:S01]  /*0000*/  LDC R1, c[0x0][0x28] ;  /* 0x00000a00ff017b82 */ /* 0x000e220000000800 */
[----:B------:R-:W1:Y:S07]  /*0010*/  S2R R16, SR_CTAID.X ;  /* 0x0000000000107919 */ /* 0x000e6e0000002500 */
[----:B------:R-:W2:Y:S01]  /*0020*/  LDC.64 R6, c[0x0][0x240] ;  /* 0x00009000ff067b82 */ /* 0x000ea20000000a00 */
[----:B------:R-:W-:Y:S01]  /*0030*/  ULDC.64 UR4, c[0x0][0x208] ;  /* 0x0000820000047ab9 */ /* 0x000fe20000000a00 */
[----:B0-----:R-:W-:Y:S01]  /*0040*/  VIADD R1, R1, 0xfffffa70 ;  /* 0xfffffa7001017836 */ /* 0x001fe20000000000 */
[----:B------:R-:W0:Y:S01]  /*0050*/  S2R R155, SR_TID.X ;  /* 0x00000000009b7919 */ /* 0x000e220000002100 */
[----:B------:R-:W2:Y:S04]  /*0060*/  S2R R157, SR_CTAID.Y ;  /* 0x00000000009d7919 */ /* 0x000ea80000002600 */
[----:B------:R-:W3:Y:S08]  /*0070*/  LDC R3, c[0x0][0x248] ;  /* 0x00009200ff037b82 */ /* 0x000ef00000000800 */
[----:B------:R-:W4:Y:S01]  /*0080*/  LDC.64 R8, c[0x0][0x210] ;  /* 0x00008400ff087b82 */ /* 0x000f220000000a00 */
[----:B-1----:R-:W-:Y:S01]  /*0090*/  IMAD.SHL.U32 R16, R16, 0x40, RZ ;  /* 0x0000004010107824 */ /* 0x002fe200078e00ff */
[----:B0-----:R-:W-:-:S04]  /*00a0*/  SHF.R.U32.HI R4, RZ, 0x6, R155 ;  /* 0x00000006ff047819 */ /* 0x001fc8000001169b */
[----:B------:R-:W-:Y:S02]  /*00b0*/  LOP3.LUT R2, R16, 0x3f, R155, 0xf8, !PT ;  /* 0x0000003f10027812 */ /* 0x000fe400078ef89b */
[----:B------:R-:W-:Y:S01]  /*00c0*/  SGXT.U32 R4, R4, 0x2 ;  /* 0x000000020404781a */ /* 0x000fe20000000000 */
[----:B--2---:R-:W-:Y:S02]  /*00d0*/  IMAD R0, R157, R6, RZ ;  /* 0x000000069d007224 */ /* 0x004fe400078e02ff */
[----:B------:R-:W-:Y:S02]  /*00e0*/  IMAD R2, R2, R7, RZ ;  /* 0x0000000702027224 */ /* 0x000fe400078e02ff */
[----:B---3--:R-:W-:Y:S02]  /*00f0*/  IMAD R7, R4, R3, RZ ;  /* 0x0000000304077224 */ /* 0x008fe400078e02ff */
[----:B------:R-:W-:Y:S02]  /*0100*/  IMAD.SHL.U32 R5, R0, 0x2, RZ ;  /* 0x0000000200057824 */ /* 0x000fe400078e00ff */
[----:B------:R-:W-:-:S02]  /*0110*/  IMAD.SHL.U32 R4, R2, 0x2, RZ ;  /* 0x0000000202047824 */ /* 0x000fc400078e00ff */
[----:B------:R-:W-:-:S04]  /*0120*/  IMAD.HI R0, R0, 0x2, RZ ;  /* 0x0000000200007827 */ /* 0x000fc800078e02ff */
[----:B------:R-:W-:Y:S01]  /*0130*/  IMAD.HI R6, R2, 0x2, RZ ;  /* 0x0000000202067827 */ /* 0x000fe200078e02ff */
[----:B----4-:R-:W-:-:S03]  /*0140*/  IADD3 R2, P0, P1, R4, R8, R5 ;  /* 0x0000000804027210 */ /* 0x010fc6000791e005 */
[----:B------:R-:W-:Y:S01]  /*0150*/  IMAD R11, R3, 0x4, R7 ;  /* 0x00000004030b7824 */ /* 0x000fe200078e0207 */
[----:B------:R-:W-:Y:S02]  /*0160*/  IADD3.X R0, R6, R9, R0, P0, P1 ;  /* 0x0000000906007210 */ /* 0x000fe400007e2400 */
[----:B------:R-:W-:Y:S01]  /*0170*/  LEA R8, P0, R7, R2, 0x1 ;  /* 0x0000000207087211 */ /* 0x000fe200078008ff */
[----:B------:R-:W-:-:S03]  /*0180*/  IMAD R5, R3, 0x4, R11 ;  /* 0x0000000403057824 */ /* 0x000fc600078e020b */
[----:B------:R-:W-:Y:S01]  /*0190*/  LEA.HI.X.SX32 R9, R7, R0, 0x1, P0 ;  /* 0x0000000007097211 */ /* 0x000fe200000f0eff */
[----:B------:R-:W-:Y:S01]  /*01a0*/  IMAD R7, R3, 0x4, R5 ;  /* 0x0000000403077824 */ /* 0x000fe200078e0205 */
[-C--:B------:R-:W-:Y:S02]  /*01b0*/  LEA R10, P0, R11, R2.reuse, 0x1 ;  /* 0x000000020b0a7211 */ /* 0x080fe400078008ff */
[----:B------:R-:W-:Y:S01]  /*01c0*/  LEA R12, P1, R5, R2, 0x1 ;  /* 0x00000002050c7211 */ /* 0x000fe200078208ff */
[----:B------:R-:W-:Y:S01]  /*01d0*/  IMAD R17, R3, 0x4, R7 ;  /* 0x0000000403117824 */ /* 0x000fe200078e0207 */
[----:B------:R-:W-:Y:S01]  /*01e0*/  LEA.HI.X.SX32 R11, R11, R0, 0x1, P0 ;  /* 0x000000000b0b7211 */ /* 0x000fe200000f0eff */
[----:B------:R-:W2:Y:S01]  /*01f0*/  LDG.E.U16 R4, desc[UR4][R8.64] ;  /* 0x0000000408047981 */ /* 0x000ea2000c1e1500 */
[----:B------:R-:W-:Y:S01]  /*0200*/  LEA R14, P0, R7, R2, 0x1 ;  /* 0x00000002070e7211 */ /* 0x000fe200078008ff */
[----:B------:R-:W-:Y:S01]  /*0210*/  IMAD R21, R3, 0x4, R17 ;  /* 0x0000000403157824 */ /* 0x000fe200078e0211 */
[-C--:B------:R-:W-:Y:S01]  /*0220*/  LEA.HI.X.SX32 R13, R5, R0.reuse, 0x1, P1 ;  /* 0x00000000050d7211 */ /* 0x080fe200008f0eff */
[----:B------:R0:W3:Y:S01]  /*0230*/  LDG.E.U16 R6, desc[UR4][R10.64] ;  /* 0x000000040a067981 */ /* 0x0000e2000c1e1500 */
[----:B------:R-:W-:-:S02]  /*0240*/  LEA.HI.X.SX32 R15, R7, R0, 0x1, P0 ;  /* 0x00000000070f7211 */ /* 0x000fc400000f0eff */
[C---:B------:R-:W-:Y:S01]  /*0250*/  LEA R18, P0, R17.reuse, R2, 0x1 ;  /* 0x0000000211127211 */ /* 0x040fe200078008ff */
[----:B------:R1:W4:Y:S03]  /*0260*/  LDG.E.U16 R5, desc[UR4][R12.64] ;  /* 0x000000040c057981 */ /* 0x000326000c1e1500 */
[----:B------:R-:W-:Y:S01]  /*0270*/  LEA.HI.X.SX32 R19, R17, R0, 0x1, P0 ;  /* 0x0000000011137211 */ /* 0x000fe200000f0eff */
[----:B------:R-:W-:Y:S01]  /*0280*/  IMAD R17, R3, 0x4, R21 ;  /* 0x0000000403117824 */ /* 0x000fe200078e0215 */
[----:B------:R-:W-:Y:S01]  /*0290*/  LEA R20, P0, R21, R2, 0x1 ;  /* 0x0000000215147211 */ /* 0x000fe200078008ff */
[----:B------:R5:W3:Y:S02]  /*02a0*/  LDG.E.U16 R7, desc[UR4][R14.64] ;  /* 0x000000040e077981 */ /* 0x000ae4000c1e1500 */
[----:B------:R-:W-:Y:S01]  /*02b0*/  IMAD R25, R3, 0x4, R17 ;  /* 0x0000000403197824 */ /* 0x000fe200078e0211 */
[----:B------:R-:W-:Y:S01]  /*02c0*/  LEA.HI.X.SX32 R21, R21, R0, 0x1, P0 ;  /* 0x0000000015157211 */ /* 0x000fe200000f0eff */
[----:B------:R5:W3:Y:S02]  /*02d0*/  LDG.E.U16 R8, desc[UR4][R18.64] ;  /* 0x0000000412087981 */ /* 0x000ae4000c1e1500 */
[----:B0-----:R-:W-:Y:S01]  /*02e0*/  IMAD R11, R3, 0x4, R25 ;  /* 0x00000004030b7824 */ /* 0x001fe200078e0219 */
[-C--:B------:R-:W-:Y:S01]  /*02f0*/  LEA R22, P1, R17, R2.reuse, 0x1 ;  /* 0x0000000211167211 */ /* 0x080fe200078208ff */
[----:B------:R0:W3:Y:S01]  /*0300*/  LDG.E.U16 R9, desc[UR4][R20.64] ;  /* 0x0000000414097981 */ /* 0x0000e2000c1e1500 */
[----:B-1----:R-:W-:Y:S01]  /*0310*/  LEA R12, P0, R25, R2, 0x1 ;  /* 0x00000002190c7211 */ /* 0x002fe200078008ff */
[----:B-----5:R-:W-:Y:S01]  /*0320*/  IMAD R15, R3, 0x4, R11 ;  /* 0x00000004030f7824 */ /* 0x020fe200078e020b */
[----:B------:R-:W-:-:S02]  /*0330*/  LEA.HI.X.SX32 R23, R17, R0, 0x1, P1 ;  /* 0x0000000011177211 */ /* 0x000fc400008f0eff */
[----:B------:R-:W-:Y:S01]  /*0340*/  LEA.HI.X.SX32 R13, R25, R0, 0x1, P0 ;  /* 0x00000000190d7211 */ /* 0x000fe200000f0eff */
[----:B------:R-:W-:Y:S01]  /*0350*/  IMAD R17, R3, 0x4, R15 ;  /* 0x0000000403117824 */ /* 0x000fe200078e020f */
[C---:B------:R-:W-:Y:S01]  /*0360*/  LEA R10, P0, R11.reuse, R2, 0x1 ;  /* 0x000000020b0a7211 */ /* 0x040fe200078008ff */
[----:B------:R1:W5:Y:S03]  /*0370*/  LDG.E.U16 R30, desc[UR4][R22.64] ;  /* 0x00000004161e7981 */ /* 0x000366000c1e1500 */
[----:B------:R-:W-:Y:S01]  /*0380*/  LEA.HI.X.SX32 R11, R11, R0, 0x1, P0 ;  /* 0x000000000b0b7211 */ /* 0x000fe200000f0eff */
[----:B------:R1:W5:Y:S01]  /*0390*/  LDG.E.U16 R32, desc[UR4][R12.64] ;  /* 0x000000040c207981 */ /* 0x000362000c1e1500 */
[-C--:B------:R-:W-:Y:S02]  /*03a0*/  LEA R14, P0, R15, R2.reuse, 0x1 ;  /* 0x000000020f0e7211 */ /* 0x080fe400078008ff */
[----:B------:R-:W-:Y:S01]  /*03b0*/  LEA R18, P1, R17, R2, 0x1 ;  /* 0x0000000211127211 */ /* 0x000fe200078208ff */
[----:B------:R1:W5:Y:S01]  /*03c0*/  LDG.E.U16 R34, desc[UR4][R10.64] ;  /* 0x000000040a227981 */ /* 0x000362000c1e1500 */
[----:B------:R-:W-:-:S02]  /*03d0*/  LEA R25, R3, R17, 0x2 ;  /* 0x0000001103197211 */ /* 0x000fc400078e10ff */
[-C--:B------:R-:W-:Y:S02]  /*03e0*/  LEA.HI.X.SX32 R15, R15, R0.reuse, 0x1, P0 ;  /* 0x000000000f0f7211 */ /* 0x080fe400000f0eff */
[----:B------:R-:W-:Y:S01]  /*03f0*/  LEA.HI.X.SX32 R19, R17, R0, 0x1, P1 ;  /* 0x0000000011137211 */ /* 0x000fe200008f0eff */
[----:B------:R-:W-:Y:S01]  /*0400*/  IMAD R17, R3, 0x4, R25 ;  /* 0x0000000403117824 */ /* 0x000fe200078e0219 */
[C---:B0-----:R-:W-:Y:S01]  /*0410*/  LEA R20, P0, R25.reuse, R2, 0x1 ;  /* 0x0000000219147211 */ /* 0x041fe200078008ff */
[----:B------:R0:W5:Y:S03]  /*0420*/  LDG.E.U16 R36, desc[UR4][R14.64] ;  /* 0x000000040e247981 */ /* 0x000166000c1e1500 */
[----:B------:R-:W-:Y:S01]  /*0430*/  LEA.HI.X.SX32 R21, R25, R0, 0x1, P0 ;  /* 0x0000000019157211 */ /* 0x000fe200000f0eff */
[----:B-1----:R-:W-:Y:S01]  /*0440*/  IMAD R23, R3, 0x4, R17 ;  /* 0x0000000403177824 */ /* 0x002fe200078e0211 */
[C---:B------:R-:W-:Y:S01]  /*0450*/  LEA R12, P0, R17.reuse, R2, 0x1 ;  /* 0x00000002110c7211 */ /* 0x040fe200078008ff */
[----:B------:R-:W5:Y:S03]  /*0460*/  LDG.E.U16 R38, desc[UR4][R18.64] ;  /* 0x0000000412267981 */ /* 0x000f66000c1e1500 */
[----:B------:R-:W-:Y:S01]  /*0470*/  LEA.HI.X.SX32 R13, R17, R0, 0x1, P0 ;  /* 0x00000000110d7211 */ /* 0x000fe200000f0eff */
[----:B------:R-:W-:Y:S01]  /*0480*/  IMAD R17, R3, 0x4, R23 ;  /* 0x0000000403117824 */ /* 0x000fe200078e0217 */
[-C--:B------:R-:W-:Y:S01]  /*0490*/  LEA R10, P0, R23, R2.reuse, 0x1 ;  /* 0x00000002170a7211 */ /* 0x080fe200078008ff */
[----:B------:R1:W5:Y:S02]  /*04a0*/  LDG.E.U16 R40, desc[UR4][R20.64] ;  /* 0x0000000414287981 */ /* 0x000364000c1e1500 */
[----:B------:R-:W-:Y:S01]  /*04b0*/  IMAD R25, R3, 0x4, R17 ;  /* 0x0000000403197824 */ /* 0x000fe200078e0211 */
[----:B------:R-:W-:Y:S01]  /*04c0*/  LEA R22, P1, R17, R2, 0x1 ;  /* 0x0000000211167211 */ /* 0x000fe200078208ff */
[----:B------:R1:W5:Y:S01]  /*04d0*/  LDG.E.U16 R42, desc[UR4][R12.64] ;  /* 0x000000040c2a7981 */ /* 0x000362000c1e1500 */
[----:B------:R-:W-:-:S02]  /*04e0*/  LEA.HI.X.SX32 R11, R23, R0, 0x1, P0 ;  /* 0x00000000170b7211 */ /* 0x000fc400000f0eff */
[----:B------:R-:W-:Y:S01]  /*04f0*/  LEA.HI.X.SX32 R23, R17, R0, 0x1, P1 ;  /* 0x0000000011177211 */ /* 0x000fe200008f0eff */
[----:B------:R-:W-:Y:S01]  /*0500*/  IMAD R17, R3, 0x4, R25 ;  /* 0x0000000403117824 */ /* 0x000fe200078e0219 */
[C---:B0-----:R-:W-:Y:S01]  /*0510*/  LEA R14, P0, R25.reuse, R2, 0x1 ;  /* 0x00000002190e7211 */ /* 0x041fe200078008ff */
[----:B------:R0:W5:Y:S03]  /*0520*/  LDG.E.U16 R44, desc[UR4][R10.64] ;  /* 0x000000040a2c7981 */ /* 0x000166000c1e1500 */
[----:B------:R-:W-:Y:S01]  /*0530*/  LEA.HI.X.SX32 R15, R25, R0, 0x1, P0 ;  /* 0x00000000190f7211 */ /* 0x000fe200000f0eff */
[----:B-1----:R-:W-:Y:S01]  /*0540*/  IMAD R21, R3, 0x4, R17 ;  /* 0x0000000403157824 */ /* 0x002fe200078e0211 */
[C---:B------:R-:W-:Y:S01]  /*0550*/  LEA R18, P0, R17.reuse, R2, 0x1 ;  /* 0x0000000211127211 */ /* 0x040fe200078008ff */
[----:B------:R1:W5:Y:S03]  /*0560*/  LDG.E.U16 R46, desc[UR4][R22.64] ;  /* 0x00000004162e7981 */ /* 0x000366000c1e1500 */
        /* <DEDUP_REMOVED lines=26> */
[----:B0-----:R-:W-:Y:S01]  /*0710*/  LEA R12, P0, R25, R2, 0x1 ;  /* 0x00000002190c7211 */ /* 0x001fe200078008ff */
[----:B------:R0:W5:Y:S02]  /*0720*/  LDG.E.U16 R53, desc[UR4][R18.64] ;  /* 0x0000000412357981 */ /* 0x000164000c1e1500 */
[----:B-1----:R-:W-:Y:S01]  /*0730*/  IMAD R21, R3, 0x4, R17 ;  /* 0x0000000403157824 */ /* 0x002fe200078e0211 */
[----:B------:R-:W-:Y:S01]  /*0740*/  LEA.HI.X.SX32 R13, R25, R0, 0x1, P0 ;  /* 0x00000000190d7211 */ /* 0x000fe200000f0eff */
[----:B------:R1:W5:Y:S01]  /*0750*/  LDG.E.U16 R54, desc[UR4][R22.64] ;  /* 0x0000000416367981 */ /* 0x000362000c1e1500 */
[----:B------:R-:W-:-:S03]  /*0760*/  LEA R10, P0, R17, R2, 0x1 ;  /* 0x00000002110a7211 */ /* 0x000fc600078008ff */
[----:B------:R1:W5:Y:S01]  /*0770*/  LDG.E.U16 R55, desc[UR4][R12.64] ;  /* 0x000000040c377981 */ /* 0x000362000c1e1500 */
[----:B------:R-:W-:Y:S02]  /*0780*/  LEA.HI.X.SX32 R11, R17, R0, 0x1, P0 ;  /* 0x00000000110b7211 */ /* 0x000fe400000f0eff */
[----:B------:R-:W-:Y:S02]  /*0790*/  LEA R17, R3, R21, 0x2 ;  /* 0x0000001503117211 */ /* 0x000fe400078e10ff */
[-C--:B------:R-:W-:Y:S01]  /*07a0*/  LEA R14, P0, R21, R2.reuse, 0x1 ;  /* 0x00000002150e7211 */ /* 0x080fe200078008ff */
[----:B------:R1:W5:Y:S01]  /*07b0*/  LDG.E.U16 R56, desc[UR4][R10.64] ;  /* 0x000000040a387981 */ /* 0x000362000c1e1500 */
[----:B------:R-:W-:Y:S01]  /*07c0*/  LEA R20, P1, R17, R2, 0x1 ;  /* 0x0000000211147211 */ /* 0x000fe200078208ff */
[----:B------:R-:W-:Y:S01]  /*07d0*/  IMAD R25, R3, 0x4, R17 ;  /* 0x0000000403197824 */ /* 0x000fe200078e0211 */
        /* <DEDUP_REMOVED lines=15> */
[----:B------:R1:W5:Y:S02]  /*08d0*/  LDG.E.U16 R60, desc[UR4][R12.64] ;  /* 0x000000040c3c7981 */ /* 0x000364000c1e1500 */
[----:B------:R-:W-:Y:S01]  /*08e0*/  IMAD R27, R3, 0x4, R25 ;  /* 0x00000004031b7824 */ /* 0x000fe200078e0219 */
        /* <DEDUP_REMOVED lines=8> */
[----:B------:R-:W-:Y:S01]  /*0970*/  LEA R18, P0, R27, R2, 0x1 ;  /* 0x000000021b127211 */ /* 0x000fe200078008ff */
[----:B------:R-:W-:Y:S02]  /*0980*/  IMAD R25, R3, 0x4, R21 ;  /* 0x0000000403197824 */ /* 0x000fe400078e0215 */
[----:B------:R1:W5:Y:S01]  /*0990*/  LDG.E.U16 R63, desc[UR4][R14.64] ;  /* 0x000000040e3f7981 */ /* 0x000362000c1e1500 */
[----:B------:R-:W-:Y:S01]  /*09a0*/  LEA.HI.X.SX32 R19, R27, R0, 0x1, P0 ;  /* 0x000000001b137211 */ /* 0x000fe200000f0eff */
[----:B------:R-:W-:Y:S01]  /*09b0*/  IMAD R27, R3, 0x4, R25 ;  /* 0x00000004031b7824 */ /* 0x000fe200078e0219 */
[----:B------:R-:W-:-:S03]  /*09c0*/  LEA R12, P0, R17, R2, 0x1 ;  /* 0x00000002110c7211 */ /* 0x000fc600078008ff */
[----:B------:R1:W5:Y:S01]  /*09d0*/  LDG.E.U16 R64, desc[UR4][R18.64] ;  /* 0x0000000412407981 */ /* 0x000362000c1e1500 */
[----:B------:R-:W-:Y:S01]  /*09e0*/  LEA.HI.X.SX32 R13, R17, R0, 0x1, P0 ;  /* 0x00000000110d7211 */ /* 0x000fe200000f0eff */
[----:B------:R-:W-:Y:S01]  /*09f0*/  IMAD R17, R3, 0x4, R27 ;  /* 0x0000000403117824 */ /* 0x000fe200078e021b */
[----:B0-----:R-:W-:-:S03]  /*0a00*/  LEA R10, P0, R25, R2, 0x1 ;  /* 0x00000002190a7211 */ /* 0x001fc600078008ff */
[----:B-1----:R-:W-:Y:S01]  /*0a10*/  IMAD R23, R3, 0x4, R17 ;  /* 0x0000000403177824 */ /* 0x002fe200078e0211 */
[----:B------:R-:W-:Y:S01]  /*0a20*/  LEA.HI.X.SX32 R11, R25, R0, 0x1, P0 ;  /* 0x00000000190b7211 */ /* 0x000fe200000f0eff */
[----:B------:R0:W5:Y:S02]  /*0a30*/  LDG.E.U16 R65, desc[UR4][R12.64] ;  /* 0x000000040c417981 */ /* 0x000164000c1e1500 */
[----:B------:R-:W-:Y:S01]  /*0a40*/  IMAD R25, R3, 0x4, R23 ;  /* 0x0000000403197824 */ /* 0x000fe200078e0217 */
[----:B------:R-:W-:Y:S01]  /*0a50*/  LEA R14, P0, R27, R2, 0x1 ;  /* 0x000000021b0e7211 */ /* 0x000fe200078008ff */
[----:B------:R1:W5:Y:S02]  /*0a60*/  LDG.E.U16 R67, desc[UR4][R10.64] ;  /* 0x000000040a437981 */ /* 0x000364000c1e1500 */
[----:B------:R-:W-:Y:S01]  /*0a70*/  IMAD R29, R3, 0x4, R25 ;  /* 0x00000004031d7824 */ /* 0x000fe200078e0219 */
[----:B------:R-:W-:-:S04]  /*0a80*/  LEA.HI.X.SX32 R15, R27, R0, 0x1, P0 ;  /* 0x000000001b0f7211 */ /* 0x000fc800000f0eff */
[----:B------:R-:W-:Y:S01]  /*0a90*/  LEA R27, R3, R29, 0x2 ;  /* 0x0000001d031b7211 */ /* 0x000fe200078e10ff */
[----:B------:R1:W5:Y:S01]  /*0aa0*/  LDG.E.U16 R68, desc[UR4][R14.64] ;  /* 0x000000040e447981 */ /* 0x000362000c1e1500 */
[----:B------:R-:W-:-:S03]  /*0ab0*/  LEA R18, P0, R17, R2, 0x1 ;  /* 0x0000000211127211 */ /* 0x000fc600078008ff */
[----:B------:R-:W-:Y:S01]  /*0ac0*/  IMAD R31, R3, 0x4, R27 ;  /* 0x00000004031f7824 */ /* 0x000fe200078e021b */
[----:B------:R-:W-:-:S03]  /*0ad0*/  LEA.HI.X.SX32 R19, R17, R0, 0x1, P0 ;  /* 0x0000000011137211 */ /* 0x000fc600000f0eff */
[----:B------:R-:W-:Y:S01]  /*0ae0*/  IMAD R17, R3, 0x4, R31 ;  /* 0x0000000403117824 */ /* 0x000fe200078e021f */
[----:B0-----:R-:W-:Y:S01]  /*0af0*/  LEA R12, P0, R25, R2, 0x1 ;  /* 0x00000002190c7211 */ /* 0x001fe200078008ff */
[----:B------:R0:W5:Y:S02]  /*0b00*/  LDG.E.U16 R69, desc[UR4][R18.64] ;  /* 0x0000000412457981 */ /* 0x000164000c1e1500 */
[----:B------:R-:W-:Y:S01]  /*0b10*/  IMAD R33, R3, 0x4, R17 ;  /* 0x0000000403217824 */ /* 0x000fe200078e0211 */
[----:B------:R-:W-:Y:S02]  /*0b20*/  LEA.HI.X.SX32 R13, R25, R0, 0x1, P0 ;  /* 0x00000000190d7211 */ /* 0x000fe400000f0eff */
[-C--:B-1----:R-:W-:Y:S01]  /*0b30*/  LEA R10, P0, R29, R2.reuse, 0x1 ;  /* 0x000000021d0a7211 */ /* 0x082fe200078008ff */
[----:B------:R-:W-:Y:S01]  /*0b40*/  IMAD R25, R3, 0x4, R33 ;  /* 0x0000000403197824 */ /* 0x000fe200078e0221 */
[----:B------:R-:W-:Y:S01]  /*0b50*/  LEA R20, P1, R21, R2, 0x1 ;  /* 0x0000000215147211 */ /* 0x000fe200078208ff */
[----:B------:R-:W5:Y:S01]  /*0b60*/  LDG.E.U16 R71, desc[UR4][R12.64] ;  /* 0x000000040c477981 */ /* 0x000f62000c1e1500 */
[-C--:B------:R-:W-:Y:S01]  /*0b70*/  LEA.HI.X.SX32 R11, R29, R0.reuse, 0x1, P0 ;  /* 0x000000001d0b7211 */ /* 0x080fe200000f0eff */
[----:B------:R-:W-:Y:S01]  /*0b80*/  IMAD R29, R3, 0x4, R25 ;  /* 0x00000004031d7824 */ /* 0x000fe200078e0219 */
[----:B------:R-:W-:-:S02]  /*0b90*/  LEA.HI.X.SX32 R21, R21, R0, 0x1, P1 ;  /* 0x0000000015157211 */ /* 0x000fc400008f0eff */
[-C--:B------:R-:W-:Y:S01]  /*0ba0*/  LEA R22, P1, R23, R2.reuse, 0x1 ;  /* 0x0000000217167211 */ /* 0x080fe200078208ff */
[----:B------:R-:W-:Y:S01]  /*0bb0*/  IMAD R35, R3, 0x4, R29 ;  /* 0x0000000403237824 */ /* 0x000fe200078e021d */
[----:B------:R-:W-:Y:S01]  /*0bc0*/  LEA R14, P0, R27, R2, 0x1 ;  /* 0x000000021b0e7211 */ /* 0x000fe200078008ff */
[----:B------:R1:W5:Y:S01]  /*0bd0*/  LDG.E.U16 R66, desc[UR4][R20.64] ;  /* 0x0000000414427981 */ /* 0x000362000c1e1500 */
[----:B------:R-:W-:Y:S02]  /*0be0*/  LEA.HI.X.SX32 R23, R23, R0, 0x1, P1 ;  /* 0x0000000017177211 */ /* 0x000fe400008f0eff */
[----:B0-----:R-:W-:Y:S01]  /*0bf0*/  LEA R18, P1, R31, R2, 0x1 ;  /* 0x000000021f127211 */ /* 0x001fe200078208ff */
[----:B------:R0:W5:Y:S01]  /*0c00*/  LDG.E.U16 R72, desc[UR4][R10.64] ;  /* 0x000000040a487981 */ /* 0x000162000c1e1500 */
[-C--:B------:R-:W-:Y:S01]  /*0c10*/  LEA.HI.X.SX32 R15, R27, R0.reuse, 0x1, P0 ;  /* 0x000000001b0f7211 */ /* 0x080fe200000f0eff */
[----:B------:R-:W-:Y:S01]  /*0c20*/  IMAD R27, R3, 0x4, R35 ;  /* 0x00000004031b7824 */ /* 0x000fe200078e0223 */
[----:B------:R-:W-:Y:S01]  /*0c30*/  LEA.HI.X.SX32 R19, R31, R0, 0x1, P1 ;  /* 0x000000001f137211 */ /* 0x000fe200008f0eff */
[----:B------:R-:W5:Y:S01]  /*0c40*/  LDG.E.U16 R70, desc[UR4][R22.64] ;  /* 0x0000000416467981 */ /* 0x000f62000c1e1500 */
[----:B-1----:R-:W-:Y:S01]  /*0c50*/  LEA R20, P0, R17, R2, 0x1 ;  /* 0x0000000211147211 */ /* 0x002fe200078008ff */
[----:B------:R-:W-:-:S02]  /*0c60*/  IMAD R31, R3, 0x4, R27 ;  /* 0x00000004031f7824 */ /* 0x000fc400078e021b */
[----:B------:R1:W5:Y:S01]  /*0c70*/  LDG.E.U16 R73, desc[UR4][R14.64] ;  /* 0x000000040e497981 */ /* 0x000362000c1e1500 */
[----:B------:R-:W-:Y:S01]  /*0c80*/  LEA.HI.X.SX32 R21, R17, R0, 0x1, P0 ;  /* 0x0000000011157211 */ /* 0x000fe200000f0eff */
[----:B------:R-:W-:Y:S01]  /*0c90*/  IMAD R17, R3, 0x4, R31 ;  /* 0x0000000403117824 */ /* 0x000fe200078e021f */
[C---:B------:R-:W-:Y:S01]  /*0ca0*/  LEA R12, P0, R33.reuse, R2, 0x1 ;  /* 0x00000002210c7211 */ /* 0x040fe200078008ff */
[----:B------:R1:W5:Y:S03]  /*0cb0*/  LDG.E.U16 R74, desc[UR4][R18.64] ;  /* 0x00000004124a7981 */ /* 0x000366000c1e1500 */
[----:B------:R-:W-:Y:S01]  /*0cc0*/  LEA.HI.X.SX32 R13, R33, R0, 0x1, P0 ;  /* 0x00000000210d7211 */ /* 0x000fe200000f0eff */
[----:B------:R-:W-:Y:S01]  /*0cd0*/  IMAD R33, R3, 0x4, R17 ;  /* 0x0000000403217824 */ /* 0x000fe200078e0211 */
[----:B0-----:R-:W-:Y:S01]  /*0ce0*/  LEA R10, P0, R25, R2, 0x1 ;  /* 0x00000002190a7211 */ /* 0x001fe200078008ff */
[----:B------:R0:W5:Y:S02]  /*0cf0*/  LDG.E.U16 R75, desc[UR4][R20.64] ;  /* 0x00000004144b7981 */ /* 0x000164000c1e1500 */
[----:B------:R-:W-:Y:S01]  /*0d00*/  IMAD R37, R3, 0x4, R33 ;  /* 0x0000000403257824 */ /* 0x000fe200078e0221 */
[----:B------:R-:W-:Y:S01]  /*0d10*/  LEA.HI.X.SX32 R11, R25, R0, 0x1, P0 ;  /* 0x00000000190b7211 */ /* 0x000fe200000f0eff */
[----:B------:R-:W5:Y:S02]  /*0d20*/  LDG.E.U16 R76, desc[UR4][R12.64] ;  /* 0x000000040c4c7981 */ /* 0x000f64000c1e1500 */
[----:B------:R-:W-:Y:S01]  /*0d30*/  IMAD R39, R3, 0x4, R37 ;  /* 0x0000000403277824 */ /* 0x000fe200078e0225 */
[----:B-1----:R-:W-:Y:S01]  /*0d40*/  LEA R14, P0, R27, R2, 0x1 ;  /* 0x000000021b0e7211 */ /* 0x002fe200078008ff */
[----:B------:R1:W5:Y:S02]  /*0d50*/  LDG.E.U16 R77, desc[UR4][R10.64] ;  /* 0x000000040a4d7981 */ /* 0x000364000c1e1500 */
[----:B------:R-:W-:-:S04]  /*0d60*/  IMAD R25, R3, 0x4, R39 ;  /* 0x0000000403197824 */ /* 0x000fc800078e0227 */
[----:B------:R-:W-:Y:S01]  /*0d70*/  IMAD R41, R3, 0x4, R25 ;  /* 0x0000000403297824 */ /* 0x000fe200078e0219 */
[----:B------:R-:W-:Y:S02]  /*0d80*/  LEA.HI.X.SX32 R15, R27, R0, 0x1, P0 ;  /* 0x000000001b0f7211 */ /* 0x000fe400000f0eff */
[-C--:B------:R-:W-:Y:S02]  /*0d90*/  LEA R18, P0, R17, R2.reuse, 0x1 ;  /* 0x0000000211127211 */ /* 0x080fe400078008ff */
[----:B------:R-:W-:Y:S01]  /*0da0*/  LEA R27, R3, R41, 0x2 ;  /* 0x00000029031b7211 */ /* 0x000fe200078e10ff */
[----:B------:R-:W5:Y:S01]  /*0db0*/  LDG.E.U16 R79, desc[UR4][R14.64] ;  /* 0x000000040e4f7981 */ /* 0x000f62000c1e1500 */
[----:B------:R-:W-:Y:S02]  /*0dc0*/  LEA R22, P1, R29, R2, 0x1 ;  /* 0x000000021d167211 */ /* 0x000fe400078208ff */
[-C--:B------:R-:W-:Y:S01]  /*0dd0*/  LEA.HI.X.SX32 R19, R17, R0.reuse, 0x1, P0 ;  /* 0x0000000011137211 */ /* 0x080fe200000f0eff */
[----:B------:R-:W-:Y:S01]  /*0de0*/  IMAD R17, R3, 0x4, R27 ;  /* 0x0000000403117824 */ /* 0x000fe200078e021b */
[----:B------:R-:W-:-:S02]  /*0df0*/  LEA.HI.X.SX32 R23, R29, R0, 0x1, P1 ;  /* 0x000000001d177211 */ /* 0x000fc400008f0eff */
[-C--:B0-----:R-:W-:Y:S01]  /*0e00*/  LEA R20, P1, R37, R2.reuse, 0x1 ;  /* 0x0000000225147211 */ /* 0x081fe200078208ff */
[----:B-1----:R-:W-:Y:S01]  /*0e10*/  IMAD R11, R3, 0x4, R17 ;  /* 0x00000004030b7824 */ /* 0x002fe200078e0211 */
[----:B------:R-:W-:Y:S01]  /*0e20*/  LEA R12, P0, R25, R2, 0x1 ;  /* 0x00000002190c7211 */ /* 0x000fe200078008ff */
[----:B------:R0:W5:Y:S01]  /*0e30*/  LDG.E.U16 R78, desc[UR4][R22.64] ;  /* 0x00000004164e7981 */ /* 0x000162000c1e1500 */
[-C--:B------:R-:W-:Y:S01]  /*0e40*/  LEA.HI.X.SX32 R21, R37, R0.reuse, 0x1, P1 ;  /* 0x0000000025157211 */ /* 0x080fe200008f0eff */
[----:B------:R-:W-:Y:S01]  /*0e50*/  IMAD R37, R3, 0x4, R11 ;  /* 0x0000000403257824 */ /* 0x000fe200078e020b */
[----:B------:R-:W-:Y:S01]  /*0e60*/  LEA.HI.X.SX32 R13, R25, R0, 0x1, P0 ;  /* 0x00000000190d7211 */ /* 0x000fe200000f0eff */
[----:B------:R-:W5:Y:S02]  /*0e70*/  LDG.E.U16 R80, desc[UR4][R18.64] ;  /* 0x0000000412507981 */ /* 0x000f64000c1e1500 */
[----:B------:R-:W-:Y:S01]  /*0e80*/  IMAD R29, R3, 0x4, R37 ;  /* 0x00000004031d7824 */ /* 0x000fe200078e0225 */
[-C--:B------:R-:W-:Y:S01]  /*0e90*/  LEA R24, P1, R11, R2.reuse, 0x1 ;  /* 0x000000020b187211 */ /* 0x080fe200078208ff */
[----:B------:R1:W5:Y:S01]  /*0ea0*/  LDG.E.U16 R82, desc[UR4][R12.64] ;  /* 0x000000040c527981 */ /* 0x000362000c1e1500 */
[----:B0-----:R-:W-:Y:S01]  /*0eb0*/  LEA R22, P0, R27, R2, 0x1 ;  /* 0x000000021b167211 */ /* 0x001fe200078008ff */
[----:B------:R-:W-:-:S02]  /*0ec0*/  IMAD R43, R3, 0x4, R29 ;  /* 0x00000004032b7824 */ /* 0x000fc400078e021d */
[----:B------:R0:W5:Y:S01]  /*0ed0*/  LDG.E.U16 R81, desc[UR4][R20.64] ;  /* 0x0000000414517981 */ /* 0x000162000c1e1500 */
[----:B------:R-:W-:Y:S01]  /*0ee0*/  LEA.HI.X.SX32 R23, R27, R0, 0x1, P0 ;  /* 0x000000001b177211 */ /* 0x000fe200000f0eff */
[----:B------:R-:W-:Y:S01]  /*0ef0*/  IMAD R45, R3, 0x4, R43 ;  /* 0x00000004032d7824 */ /* 0x000fe200078e022b */
[----:B------:R-:W-:Y:S02]  /*0f00*/  LEA R26, P0, R29, R2, 0x1 ;  /* 0x000000021d1a7211 */ /* 0x000fe400078008ff */
[-C--:B------:R-:W-:Y:S01]  /*0f10*/  LEA.HI.X.SX32 R25, R11, R0.reuse, 0x1, P1 ;  /* 0x000000000b197211 */ /* 0x080fe200008f0eff */
[----:B------:R2:W5:Y:S01]  /*0f20*/  LDG.E.U16 R83, desc[UR4][R22.64] ;  /* 0x0000000416537981 */ /* 0x000562000c1e1500 */
[----:B------:R-:W-:Y:S02]  /*0f30*/  LEA.HI.X.SX32 R27, R29, R0, 0x1, P0 ;  /* 0x000000001d1b7211 */ /* 0x000fe400000f0eff */
[-C--:B------:R-:W-:Y:S01]  /*0f40*/  LEA R10, P0, R35, R2.reuse, 0x1 ;  /* 0x00000002230a7211 */ /* 0x080fe200078008ff */
[----:B------:R2:W5:Y:S01]  /*0f50*/  LDG.E.U16 R84, desc[UR4][R24.64] ;  /* 0x0000000418547981 */ /* 0x000562000c1e1500 */
[----:B------:R-:W-:-:S02]  /*0f60*/  LEA R28, P1, R45, R2, 0x1 ;  /* 0x000000022d1c7211 */ /* 0x000fc400078208ff */
[-C--:B------:R-:W-:Y:S01]  /*0f70*/  LEA.HI.X.SX32 R11, R35, R0.reuse, 0x1, P0 ;  /* 0x00000000230b7211 */ /* 0x080fe200000f0eff */
[----:B------:R-:W-:Y:S01]  /*0f80*/  IMAD R3, R3, 0x4, R45 ;  /* 0x0000000403037824 */ /* 0x000fe200078e022d */
[----:B------:R-:W-:Y:S01]  /*0f90*/  LEA.HI.X.SX32 R29, R45, R0, 0x1, P1 ;  /* 0x000000002d1d7211 */ /* 0x000fe200008f0eff */
[----:B------:R-:W5:Y:S01]  /*0fa0*/  LDG.E.U16 R26, desc[UR4][R26.64] ;  /* 0x000000041a1a7981 */ /* 0x000f62000c1e1500 */
[-C--:B------:R-:W-:Y:S02]  /*0fb0*/  LEA R14, P0, R33, R2.reuse, 0x1 ;  /* 0x00000002210e7211 */ /* 0x080fe400078008ff */
[----:B-1----:R-:W-:Y:S01]  /*0fc0*/  LEA R12, P1, R31, R2, 0x1 ;  /* 0x000000021f0c7211 */ /* 0x002fe200078208ff */
[----:B------:R-:W5:Y:S01]  /*0fd0*/  LDG.E.U16 R28, desc[UR4][R28.64] ;  /* 0x000000041c1c7981 */ /* 0x000f62000c1e1500 */
[-C--:B------:R-:W-:Y:S02]  /*0fe0*/  LEA.HI.X.SX32 R15, R33, R0.reuse, 0x1, P0 ;  /* 0x00000000210f7211 */ /* 0x080fe400000f0eff */
[----:B------:R-:W-:-:S02]  /*0ff0*/  LEA.HI.X.SX32 R13, R31, R0, 0x1, P1 ;  /* 0x000000001f0d7211 */ /* 0x000fc400008f0eff */
[-C--:B0-----:R-:W-:Y:S01]  /*1000*/  LEA R20, P0, R41, R2.reuse, 0x1 ;  /* 0x0000000229147211 */ /* 0x081fe200078008ff */
[----:B------:R0:W5:Y:S01]  /*1010*/  LDG.E.U16 R31, desc[UR4][R10.64] ;  /* 0x000000040a1f7981 */ /* 0x000162000c1e1500 */
[----:B------:R-:W-:Y:S02]  /*1020*/  LEA R18, P1, R39, R2, 0x1 ;  /* 0x0000000227127211 */ /* 0x000fe400078208ff */
[-C--:B------:R-:W-:Y:S01]  /*1030*/  LEA.HI.X.SX32 R21, R41, R0.reuse, 0x1, P0 ;  /* 0x0000000029157211 */ /* 0x080fe200000f0eff */
[----:B------:R-:W5:Y:S01]  /*1040*/  LDG.E.U16 R14, desc[UR4][R14.64] ;  /* 0x000000040e0e7981 */ /* 0x000f62000c1e1500 */
[----:B------:R-:W-:Y:S02]  /*1050*/  LEA.HI.X.SX32 R19, R39, R0, 0x1, P1 ;  /* 0x0000000027137211 */ /* 0x000fe400008f0eff */
[-C--:B--2---:R-:W-:Y:S01]  /*1060*/  LEA R22, P0, R17, R2.reuse, 0x1 ;  /* 0x0000000211167211 */ /* 0x084fe200078008ff */
[----:B------:R1:W2:Y:S01]  /*1070*/  LDG.E.U16 R13, desc[UR4][R12.64] ;  /* 0x000000040c0d7981 */ /* 0x0002a2000c1e1500 */
[----:B------:R-:W-:-:S02]  /*1080*/  LEA R24, P1, R37, R2, 0x1 ;  /* 0x0000000225187211 */ /* 0x000fc400078208ff */
[----:B------:R-:W-:Y:S01]  /*1090*/  LEA.HI.X.SX32 R23, R17, R0, 0x1, P0 ;  /* 0x0000000011177211 */ /* 0x000fe200000f0eff */
[----:B------:R-:W2:Y:S01]  /*10a0*/  LDG.E.U16 R19, desc[UR4][R18.64] ;  /* 0x0000000412137981 */ /* 0x000ea2000c1e1500 */
[----:B0-----:R-:W-:Y:S02]  /*10b0*/  LEA R10, P0, R43, R2, 0x1 ;  /* 0x000000022b0a7211 */ /* 0x001fe400078008ff */
[----:B------:R-:W-:Y:S01]  /*10c0*/  LEA.HI.X.SX32 R25, R37, R0, 0x1, P1 ;  /* 0x0000000025197211 */ /* 0x000fe200008f0eff */
[----:B------:R0:W2:Y:S01]  /*10d0*/  LDG.E.U16 R20, desc[UR4][R20.64] ;  /* 0x0000000414147981 */ /* 0x0000a2000c1e1500 */
[----:B------:R-:W-:Y:S02]  /*10e0*/  LEA R2, P1, R3, R2, 0x1 ;  /* 0x0000000203027211 */ /* 0x000fe400078208ff */
[-C--:B------:R-:W-:Y:S01]  /*10f0*/  LEA.HI.X.SX32 R11, R43, R0.reuse, 0x1, P0 ;  /* 0x000000002b0b7211 */ /* 0x080fe200000f0eff */
[----:B------:R-:W2:Y:S01]  /*1100*/  LDG.E.U16 R22, desc[UR4][R22.64] ;  /* 0x0000000416167981 */ /* 0x000ea2000c1e1500 */
[----:B------:R-:W-:-:S03]  /*1110*/  LEA.HI.X.SX32 R3, R3, R0, 0x1, P1 ;  /* 0x0000000003037211 */ /* 0x000fc600008f0eff */
[----:B------:R-:W2:Y:S04]  /*1120*/  LDG.E.U16 R15, desc[UR4][R24.64] ;  /* 0x00000004180f7981 */ /* 0x000ea8000c1e1500 */
[----:B------:R4:W2:Y:S04]  /*1130*/  LDG.E.U16 R2, desc[UR4][R2.64] ;  /* 0x0000000402027981 */ /* 0x0008a8000c1e1500 */
[----:B------:R-:W2:Y:S01]  /*1140*/  LDG.E.U16 R10, desc[UR4][R10.64] ;  /* 0x000000040a0a7981 */ /* 0x000ea2000c1e1500 */
[----:B------:R-:W3:Y:S01]  /*1150*/  S2R R86, SR_CgaCtaId ;  /* 0x0000000000567919 */ /* 0x000ee20000008800 */
[----:B------:R-:W-:-:S02]  /*1160*/  LOP3.LUT R0, R155, 0xff, RZ, 0xc0, !PT ;  /* 0x000000ff9b007812 */ /* 0x000fc400078ec0ff */
[----:B-1----:R-:W-:Y:S02]  /*1170*/  LOP3.LUT R12, R155, 0xc0, RZ, 0xc0, !PT ;  /* 0x000000c09b0c7812 */ /* 0x002fe400078ec0ff */
[----:B0-----:R-:W-:Y:S01]  /*1180*/  MOV R21, 0x400 ;  /* 0x0000040000157802 */ /* 0x001fe20000000f00 */
[----:B------:R-:W-:Y:S01]  /*1190*/  IMAD.SHL.U32 R17, R0, 0x2, RZ ;  /* 0x0000000200117824 */ /* 0x000fe200078e00ff */
[----:B------:R-:W-:-:S04]  /*11a0*/  SHF.R.U32.HI R18, RZ, 0x2, R12 ;  /* 0x00000002ff127819 */ /* 0x000fc8000001160c */
[----:B------:R-:W-:Y:S01]  /*11b0*/  LOP3.LUT R17, R17, R18, RZ, 0x3c, !PT ;  /* 0x0000001211117212 */ /* 0x000fe200078e3cff */
[----:B----4-:R-:W-:Y:S01]  /*11c0*/  IMAD.MOV.U32 R3, RZ, RZ, 0x3f800000 ;  /* 0x3f800000ff037424 */ /* 0x010fe200078e00ff */
[----:B---3--:R-:W-:-:S05]  /*11d0*/  LEA R162, R86, R21, 0x18 ;  /* 0x0000001556a27211 */ /* 0x008fca00078ec0ff */
[C---:B------:R-:W-:Y:S01]  /*11e0*/  IMAD.IADD R21, R17.reuse, 0x1, R162 ;  /* 0x0000000111157824 */ /* 0x040fe200078e02a2 */
[----:B------:R-:W-:-:S04]  /*11f0*/  LOP3.LUT R17, R17, 0x40, RZ, 0x3c, !PT ;  /* 0x0000004011117812 */ /* 0x000fc800078e3cff */
[----:B------:R0:W-:Y:S04]  /*1200*/  STS.U16 [R21+0x10000], R4 ;  /* 0x0100000415007388 */ /* 0x0001e80000000400 */
[----:B------:R-:W-:Y:S01]  /*1210*/  STS.U16 [R21+0x10400], R5 ;  /* 0x0104000515007388 */ /* 0x000fe20000000400 */
[----:B0-----:R-:W-:-:S03]  /*1220*/  IMAD.IADD R4, R162, 0x1, R17 ;  /* 0x00000001a2047824 */ /* 0x001fc600078e0211 */
[----:B------:R-:W-:Y:S04]  /*1230*/  STS.U16 [R21+0x10800], R8 ;  /* 0x0108000815007388 */ /* 0x000fe80000000400 */
[----:B-----5:R-:W-:Y:S04]  /*1240*/  STS.U16 [R21+0x10c00], R30 ;  /* 0x010c001e15007388 */ /* 0x020fe80000000400 */
[----:B------:R0:W-:Y:S04]  /*1250*/  STS.U16 [R21+0x11000], R34 ;  /* 0x0110002215007388 */ /* 0x0001e80000000400 */
[----:B------:R-:W-:Y:S04]  /*1260*/  STS.U16 [R21+0x11400], R38 ;  /* 0x0114002615007388 */ /* 0x000fe80000000400 */
        /* <DEDUP_REMOVED lines=9> */
[----:B------:R-:W-:Y:S04]  /*1300*/  STL [R1+0x114], R3 ;  /* 0x0001140301007387 */ /* 0x000fe80000100800 */
        /* <DEDUP_REMOVED lines=15> */
[----:B------:R1:W-:Y:S04]  /*1400*/  STS.U16 [R21+0x17800], R26 ;  /* 0x0178001a15007388 */ /* 0x0003e80000000400 */
[----:B------:R-:W-:Y:S01]  /*1410*/  STS.U16 [R21+0x17c00], R28 ;  /* 0x017c001c15007388 */ /* 0x000fe20000000400 */
[----:B------:R-:W-:Y:S01]  /*1420*/  IMAD.MOV.U32 R18, RZ, RZ, -0x800000 ;  /* 0xff800000ff127424 */ /* 0x000fe200078e00ff */
[----:B------:R-:W-:Y:S01]  /*1430*/  CS2R R24, SRZ ;  /* 0x0000000000187805 */ /* 0x000fe2000001ff00 */
[----:B------:R-:W-:Y:S01]  /*1440*/  IMAD.MOV.U32 R17, RZ, RZ, -0x800000 ;  /* 0xff800000ff117424 */ /* 0x000fe200078e00ff */
[----:B------:R-:W-:Y:S01]  /*1450*/  STS.U16 [R4+0x10200], R6 ;  /* 0x0102000604007388 */ /* 0x000fe20000000400 */
[----:B0-----:R-:W-:-:S02]  /*1460*/  CS2R R34, SRZ ;  /* 0x0000000000227805 */ /* 0x001fc4000001ff00 */
[----:B-1----:R-:W-:Y:S02]  /*1470*/  CS2R R26, SRZ ;  /* 0x00000000001a7805 */ /* 0x002fe4000001ff00 */
[----:B------:R-:W-:Y:S01]  /*1480*/  CS2R R38, SRZ ;  /* 0x0000000000267805 */ /* 0x000fe2000001ff00 */
[----:B------:R-:W-:Y:S04]  /*1490*/  STS.U16 [R4+0x10600], R7 ;  /* 0x0106000704007388 */ /* 0x000fe80000000400 */
[----:B--2---:R0:W-:Y:S02]  /*14a0*/  STS.U16 [R4+0x17e00], R2 ;  /* 0x017e000204007388 */ /* 0x0041e40000000400 */
[----:B0-----:R-:W-:-:S05]  /*14b0*/  IMAD.MOV.U32 R2, RZ, RZ, 0x3f800000 ;  /* 0x3f800000ff027424 */ /* 0x001fca00078e00ff */
[----:B------:R0:W-:Y:S02]  /*14c0*/  STL [R1+0x110], R2 ;  /* 0x0001100201007387 */ /* 0x0001e40000100800 */
[----:B0-----:R-:W-:-:S04]  /*14d0*/  IADD3 R2, R16, 0x40, RZ ;  /* 0x0000004010027810 */ /* 0x001fc80007ffe0ff */
[----:B------:R-:W-:Y:S01]  /*14e0*/  ISETP.GE.AND P0, PT, R2, 0x1, PT ;  /* 0x000000010200780c */ /* 0x000fe20003f06270 */
[----:B------:R-:W-:Y:S01]  /*14f0*/  STS.U16 [R4+0x10a00], R9 ;  /* 0x010a000904007388 */ /* 0x000fe20000000400 */
[----:B------:R-:W-:Y:S02]  /*1500*/  CS2R R28, SRZ ;  /* 0x00000000001c7805 */ /* 0x000fe4000001ff00 */
[----:B------:R-:W-:Y:S02]  /*1510*/  CS2R R42, SRZ ;  /* 0x00000000002a7805 */ /* 0x000fe4000001ff00 */
[----:B------:R-:W-:Y:S01]  /*1520*/  CS2R R78, SRZ ;  /* 0x00000000004e7805 */ /* 0x000fe2000001ff00 */
[----:B------:R0:W-:Y:S01]  /*1530*/  STS.U16 [R4+0x10e00], R32 ;  /* 0x010e002004007388 */ /* 0x0001e20000000400 */
[----:B------:R-:W-:Y:S02]  /*1540*/  CS2R R80, SRZ ;  /* 0x0000000000507805 */ /* 0x000fe4000001ff00 */
[----:B------:R-:W-:-:S02]  /*1550*/  CS2R R82, SRZ ;  /* 0x0000000000527805 */ /* 0x000fc4000001ff00 */
[----:B------:R-:W-:Y:S01]  /*1560*/  CS2R R84, SRZ ;  /* 0x0000000000547805 */ /* 0x000fe2000001ff00 */
[----:B------:R1:W-:Y:S01]  /*1570*/  STS.U16 [R4+0x11200], R36 ;  /* 0x0112002404007388 */ /* 0x0003e20000000400 */
[----:B------:R-:W-:Y:S02]  /*1580*/  CS2R R86, SRZ ;  /* 0x0000000000567805 */ /* 0x000fe4000001ff00 */
[C---:B------:R-:W-:Y:S01]  /*1590*/  LOP3.LUT R2, R155.reuse, 0x60, RZ, 0xc0, !PT ;  /* 0x000000609b027812 */ /* 0x040fe200078ec0ff */
[C---:B------:R-:W-:Y:S01]  /*15a0*/  IMAD.SHL.U32 R3, R155.reuse, 0x200, RZ ;  /* 0x000002009b037824 */ /* 0x040fe200078e00ff */
[----:B------:R2:W-:Y:S01]  /*15b0*/  STS.U16 [R4+0x11600], R40 ;  /* 0x0116002804007388 */ /* 0x0005e20000000400 */
[----:B------:R-:W-:Y:S02]  /*15c0*/  LOP3.LUT R5, R155, 0x7f, RZ, 0xc0, !PT ;  /* 0x0000007f9b057812 */ /* 0x000fe400078ec0ff */
[----:B0-----:R-:W-:Y:S01]  /*15d0*/  CS2R R32, SRZ ;  /* 0x0000000000207805 */ /* 0x001fe2000001ff00 */
[----:B------:R0:W-:Y:S01]  /*15e0*/  STS.U16 [R4+0x11a00], R44 ;  /* 0x011a002c04007388 */ /* 0x0001e20000000400 */
[----:B-1----:R-:W-:-:S03]  /*15f0*/  CS2R R36, SRZ ;  /* 0x0000000000247805 */ /* 0x002fc6000001ff00 */
[----:B------:R1:W-:Y:S01]  /*1600*/  STS.U16 [R4+0x11e00], R47 ;  /* 0x011e002f04007388 */ /* 0x0003e20000000400 */
[----:B--2---:R-:W-:-:S03]  /*1610*/  CS2R R40, SRZ ;  /* 0x0000000000287805 */ /* 0x004fc6000001ff00 */
[----:B------:R2:W-:Y:S01]  /*1620*/  STS.U16 [R4+0x12200], R49 ;  /* 0x0122003104007388 */ /* 0x0005e20000000400 */
[----:B0-----:R-:W-:-:S03]  /*1630*/  CS2R R44, SRZ ;  /* 0x00000000002c7805 */ /* 0x001fc6000001ff00 */
        /* <DEDUP_REMOVED lines=30> */
[----:B------:R-:W-:Y:S01]  /*1820*/  STS.U16 [R4+0x16200], R13 ;  /* 0x0162000d04007388 */ /* 0x000fe20000000400 */
[----:B-1----:R-:W-:-:S03]  /*1830*/  CS2R R76, SRZ ;  /* 0x00000000004c7805 */ /* 0x002fc6000001ff00 */
[----:B------:R-:W-:Y:S01]  /*1840*/  STS.U16 [R4+0x16600], R14 ;  /* 0x0166000e04007388 */ /* 0x000fe20000000400 */
[----:B--2---:R-:W-:-:S03]  /*1850*/  CS2R R30, SRZ ;  /* 0x00000000001e7805 */ /* 0x004fc6000001ff00 */
[----:B------:R-:W-:Y:S04]  /*1860*/  STS.U16 [R4+0x16a00], R19 ;  /* 0x016a001304007388 */ /* 0x000fe80000000400 */
[----:B------:R-:W-:Y:S04]  /*1870*/  STS.U16 [R4+0x16e00], R20 ;  /* 0x016e001404007388 */ /* 0x000fe80000000400 */
[----:B------:R-:W-:Y:S04]  /*1880*/  STS.U16 [R4+0x17200], R22 ;  /* 0x0172001604007388 */ /* 0x000fe80000000400 */
[----:B------:R-:W-:Y:S04]  /*1890*/  STS.U16 [R4+0x17600], R15 ;  /* 0x0176000f04007388 */ /* 0x000fe80000000400 */
[----:B------:R0:W-:Y:S02]  /*18a0*/  STS.U16 [R4+0x17a00], R10 ;  /* 0x017a000a04007388 */ /* 0x0001e40000000400 */
[----:B0-----:R-:W-:Y:S01]  /*18b0*/  LOP3.LUT R4, R155, 0x80, RZ, 0xc0, !PT ;  /* 0x000000809b047812 */ /* 0x001fe200078ec0ff */
[----:B------:R-:W-:Y:S06]  /*18c0*/  @!P0 BRA `(.L_x_0) ;  /* 0x000000cc00dc8947 */ /* 0x000fec0003800000 */
[----:B------:R-:W-:Y:S01]  /*18d0*/  ISETP.NE.U32.AND P0, PT, R4, RZ, PT ;  /* 0x000000ff0400720c */ /* 0x000fe20003f05070 */
[----:B------:R-:W0:Y:S01]  /*18e0*/  LDC R11, c[0x0][0x258] ;  /* 0x00009600ff0b7b82 */ /* 0x000e220000000800 */
[----:B------:R-:W-:Y:S01]  /*18f0*/  SHF.R.U32.HI R7, RZ, 0x1, R2 ;  /* 0x00000001ff077819 */ /* 0x000fe20000011602 */
[----:B------:R-:W-:Y:S01]  /*1900*/  UMOV UR57, 0x40000040 ;  /* 0x4000004000397882 */ /* 0x000fe20000000000 */
[----:B------:R-:W-:Y:S02]  /*1910*/  SHF.R.U32.HI R4, RZ, 0x2, R155 ;  /* 0x00000002ff047819 */ /* 0x000fe4000001169b */
[----:B------:R-:W-:Y:S02]  /*1920*/  LOP3.LUT R2, R155, 0x3f, RZ, 0xc0, !PT ;  /* 0x0000003f9b027812 */ /* 0x000fe400078ec0ff */
[----:B------:R-:W-:Y:S01]  /*1930*/  SHF.R.U32.HI R6, RZ, 0x4, R162 ;  /* 0x00000004ff067819 */ /* 0x000fe200000116a2 */
[----:B------:R-:W1:Y:S01]  /*1940*/  LDC.64 R18, c[0x0][0x250] ;  /* 0x00009400ff127b82 */ /* 0x000e620000000a00 */
[----:B------:R-:W-:Y:S01]  /*1950*/  SGXT.U32 R4, R4, 0x3 ;  /* 0x000000030404781a */ /* 0x000fe20000000000 */
[----:B------:R-:W-:Y:S01]  /*1960*/  IMAD.SHL.U32 R9, R2, 0x2, RZ ;  /* 0x0000000202097824 */ /* 0x000fe200078e00ff */
[----:B------:R-:W-:-:S02]  /*1970*/  SGXT.U32 R13, R6, 0xe ;  /* 0x0000000e060d781a */ /* 0x000fc40000000000 */
[----:B------:R-:W-:Y:S01]  /*1980*/  LOP3.LUT R16, R16, R7, R4, 0xfe, !PT ;  /* 0x0000000710107212 */ /* 0x000fe200078efe04 */
[----:B------:R-:W-:Y:S01]  /*1990*/  IMAD R4, R12, 0x100, R9 ;  /* 0x000001000c047824 */ /* 0x000fe200078e0209 */
[----:B------:R-:W-:Y:S01]  /*19a0*/  IADD3 R7, P1, R13, 0x2, RZ ;  /* 0x000000020d077810 */ /* 0x000fe20007f3e0ff */
[----:B------:R-:W2:Y:S01]  /*19b0*/  LDC.64 R14, c[0x0][0x218] ;  /* 0x00008600ff0e7b82 */ /* 0x000ea20000000a00 */
[----:B------:R-:W-:Y:S02]  /*19c0*/  SEL R2, RZ, 0x90, !P0 ;  /* 0x00000090ff027807 */ /* 0x000fe40004000000 */
[----:B------:R-:W-:Y:S02]  /*19d0*/  R2UR UR10, R7 ;  /* 0x00000000070a72ca */ /* 0x000fe400000e0000 */
[----:B------:R-:W-:Y:S01]  /*19e0*/  LOP3.LUT R6, R2, R9, RZ, 0x3c, !PT ;  /* 0x0000000902067212 */ /* 0x000fe200078e3cff */
[----:B------:R-:W-:Y:S02]  /*19f0*/  VIADD R2, R162, 0x10000 ;  /* 0x00010000a2027836 */ /* 0x000fe40000000000 */
[----:B------:R-:W3:Y:S01]  /*1a00*/  LDC.64 R12, c[0x0][0x260] ;  /* 0x00009800ff0c7b82 */ /* 0x000ee20000000a00 */
[----:B0-----:R-:W-:Y:S01]  /*1a10*/  IMAD R0, R0, R11, RZ ;  /* 0x0000000b00007224 */ /* 0x001fe200078e02ff */
[----:B------:R-:W-:-:S02]  /*1a20*/  LOP3.LUT R3, R6, 0x8000, R3, 0xf8, !PT ;  /* 0x0000800006037812 */ /* 0x000fc400078ef803 */
[----:B------:R-:W-:Y:S02]  /*1a30*/  CS2R R6, SRZ ;  /* 0x0000000000067805 */ /* 0x000fe4000001ff00 */
[----:B------:R-:W-:Y:S01]  /*1a40*/  SHF.R.U32.HI R2, RZ, 0x4, R2 ;  /* 0x00000004ff027819 */ /* 0x000fe20000011602 */
[C---:B------:R-:W-:Y:S02]  /*1a50*/  IMAD.SHL.U32 R152, R0.reuse, 0x2, RZ ;  /* 0x0000000200987824 */ /* 0x040fe400078e00ff */
[----:B------:R-:W-:Y:S01]  /*1a60*/  IMAD.HI R0, R0, 0x2, RZ ;  /* 0x0000000200007827 */ /* 0x000fe200078e02ff */
[----:B------:R-:W-:Y:S01]  /*1a70*/  SGXT.U32 R2, R2, 0xe ;  /* 0x0000000e0202781a */ /* 0x000fe20000000000 */
[----:B------:R-:W0:Y:S01]  /*1a80*/  LDC R8, c[0x0][0x268] ;  /* 0x00009a00ff087b82 */ /* 0x000e220000000800 */
[----:B------:R-:W-:Y:S01]  /*1a90*/  IADD3.X R7, R7, 0x40000040, RZ, P1, !PT ;  /* 0x4000004007077810 */ /* 0x000fe20000ffe4ff */
[----:B-1----:R-:W-:Y:S01]  /*1aa0*/  IMAD R18, R157, R18, RZ ;  /* 0x000000129d127224 */ /* 0x002fe200078e02ff */
[C---:B------:R-:W-:Y:S01]  /*1ab0*/  R2UR UR56, R2.reuse ;  /* 0x00000000023872ca */ /* 0x040fe200000e0000 */
[----:B------:R-:W-:Y:S01]  /*1ac0*/  IMAD R33, R19, 0x37, RZ ;  /* 0x0000003713217824 */ /* 0x000fe200078e02ff */
[----:B------:R-:W-:Y:S01]  /*1ad0*/  IADD3 R2, P0, R2, 0x80, RZ ;  /* 0x0000008002027810 */ /* 0x000fe20007f1e0ff */
[C---:B------:R-:W-:Y:S01]  /*1ae0*/  IMAD.SHL.U32 R153, R18.reuse, 0x2, RZ ;  /* 0x0000000212997824 */ /* 0x040fe200078e00ff */
[----:B------:R-:W-:Y:S01]  /*1af0*/  R2UR UR11, R7 ;  /* 0x00000000070b72ca */ /* 0x000fe200000e0000 */
[----:B------:R-:W-:Y:S01]  /*1b00*/  IMAD.HI R18, R18, 0x2, RZ ;  /* 0x0000000212127827 */ /* 0x000fe200078e02ff */
[----:B------:R-:W-:Y:S01]  /*1b10*/  IADD3.X R6, R6, 0x40000040, RZ, P0, !PT ;  /* 0x4000004006067810 */ /* 0x000fe200007fe4ff */
[----:B------:R-:W1:Y:S01]  /*1b20*/  LDC R10, c[0x0][0x268] ;  /* 0x00009a00ff0a7b82 */ /* 0x000e620000000800 */
[----:B--2---:R-:W-:Y:S01]  /*1b30*/  IADD3 R152, P0, P1, R152, R14, R153 ;  /* 0x0000000e98987210 */ /* 0x004fe2000791e099 */
[C---:B------:R-:W-:Y:S01]  /*1b40*/  IMAD R7, R19.reuse, 0x4c, RZ ;  /* 0x0000004c13077824 */ /* 0x040fe200078e02ff */
[----:B------:R-:W-:Y:S01]  /*1b50*/  R2UR UR8, R2 ;  /* 0x00000000020872ca */ /* 0x000fe200000e0000 */
[----:B------:R-:W-:Y:S01]  /*1b60*/  IMAD R39, R19, 0x38, RZ ;  /* 0x0000003813277824 */ /* 0x000fe200078e02ff */
[----:B---3--:R2:W-:Y:S01]  /*1b70*/  STL [R1+0x52c], R13 ;  /* 0x00052c0d01007387 */ /* 0x0085e20000100800 */
[----:B------:R-:W-:Y:S01]  /*1b80*/  IMAD.MOV.U32 R17, RZ, RZ, R12 ;  /* 0x000000ffff117224 */ /* 0x000fe200078e000c */
[----:B------:R-:W-:Y:S01]  /*1b90*/  IADD3.X R153, R0, R15, R18, P0, P1 ;  /* 0x0000000f00997210 */ /* 0x000fe200007e2412 */
[----:B------:R-:W-:Y:S01]  /*1ba0*/  IMAD.MOV.U32 R9, RZ, RZ, R13 ;  /* 0x000000ffff097224 */ /* 0x000fe200078e000d */
[----:B------:R-:W-:Y:S01]  /*1bb0*/  R2UR UR9, R6 ;  /* 0x00000000060972ca */ /* 0x000fe200000e0000 */
[----:B------:R-:W-:Y:S01]  /*1bc0*/  IMAD R0, R157, R17, RZ ;  /* 0x000000119d007224 */ /* 0x000fe200078e02ff */
[----:B------:R-:W3:Y:S01]  /*1bd0*/  LDC R14, c[0x0][0x268] ;  /* 0x00009a00ff0e7b82 */ /* 0x000ee20000000800 */
[----:B------:R-:W-:Y:S01]  /*1be0*/  IMAD R2, R5, R9, RZ ;  /* 0x0000000905027224 */ /* 0x000fe200078e02ff */
[----:B------:R-:W-:Y:S01]  /*1bf0*/  IADD3 RZ, P0, R7, R152, RZ ;  /* 0x0000009807ff7210 */ /* 0x000fe20007f1e0ff */
[----:B------:R-:W-:Y:S01]  /*1c00*/  IMAD.SHL.U32 R11, R0, 0x2, RZ ;  /* 0x00000002000b7824 */ /* 0x000fe200078e00ff */
[----:B------:R-:W-:Y:S01]  /*1c10*/  UIADD3.64 UR6, UR10, 0x2, URZ ;  /* 0x000000020a067897 */ /* 0x000fe2000fffe03f */
[----:B------:R-:W-:Y:S01]  /*1c20*/  IMAD.SHL.U32 R6, R2, 0x2, RZ ;  /* 0x0000000202067824 */ /* 0x000fe200078e00ff */
[----:B------:R-:W-:Y:S01]  /*1c30*/  UIADD3.64 UR6, UR10, 0x3fe, URZ ;  /* 0x000003fe0a067897 */ /* 0x000fe2000fffe03f */
[----:B------:R-:W-:Y:S01]  /*1c40*/  IMAD.HI R0, R0, 0x2, RZ ;  /* 0x0000000200007827 */ /* 0x000fe200078e02ff */
[----:B--2---:R-:W2:Y:S01]  /*1c50*/  LDC.64 R12, c[0x0][0x220] ;  /* 0x00008800ff0c7b82 */ /* 0x004ea20000000a00 */
[----:B------:R-:W-:-:S02]  /*1c60*/  UIADD3.64 UR12, UR10, 0x4, URZ ;  /* 0x000000040a0c7897 */ /* 0x000fc4000fffe03f */
[----:B------:R-:W-:Y:S01]  /*1c70*/  IMAD.HI R2, R2, 0x2, RZ ;  /* 0x0000000202027827 */ /* 0x000fe200078e02ff */
[----:B------:R-:W-:Y:S02]  /*1c80*/  UIADD3.64 UR6, UR10, 0x1fe, URZ ;  /* 0x000001fe0a067897 */ /* 0x000fe4000fffe03f */
[----:B------:R-:W-:Y:S01]  /*1c90*/  UIADD3.64 UR12, UR10, 0x200, URZ ;  /* 0x000002000a0c7897 */ /* 0x000fe2000fffe03f */
[C---:B------:R-:W-:Y:S01]  /*1ca0*/  IMAD R5, R19.reuse, 0x4a, RZ ;  /* 0x0000004a13057824 */ /* 0x040fe200078e02ff */
[----:B------:R-:W4:Y:S01]  /*1cb0*/  LDC R18, c[0x0][0x268] ;  /* 0x00009a00ff127b82 */ /* 0x000f220000000800 */
[C---:B------:R-:W-:Y:S01]  /*1cc0*/  IMAD R9, R19.reuse, 0x4e, RZ ;  /* 0x0000004e13097824 */ /* 0x040fe200078e02ff */
[----:B------:R-:W-:Y:S01]  /*1cd0*/  UIADD3.64 UR6, UR10, 0x202, URZ ;  /* 0x000002020a067897 */ /* 0x000fe2000fffe03f */
[----:B------:R-:W-:Y:S01]  /*1ce0*/  IMAD R7, R19, 0x52, RZ ;  /* 0x0000005213077824 */ /* 0x000fe200078e02ff */
[-C--:B------:R-:W-:Y:S01]  /*1cf0*/  IADD3 RZ, P3, R5, R152.reuse, RZ ;  /* 0x0000009805ff7210 */ /* 0x080fe20007f7e0ff */
[----:B------:R-:W-:Y:S01]  /*1d00*/  IMAD R5, R19, 0x50, RZ ;  /* 0x0000005013057824 */ /* 0x000fe200078e02ff */
[-C--:B------:R-:W-:Y:S01]  /*1d10*/  IADD3 RZ, P1, R9, R152.reuse, RZ ;  /* 0x0000009809ff7210 */ /* 0x080fe20007f3e0ff */
[----:B------:R-:W-:Y:S01]  /*1d20*/  IMAD R9, R19, 0x54, RZ ;  /* 0x0000005413097824 */ /* 0x000fe200078e02ff */
[----:B------:R-:W5:Y:S01]  /*1d30*/  LDC R20, c[0x0][0x268] ;  /* 0x00009a00ff147b82 */ /* 0x000f620000000800 */
[-C--:B------:R-:W-:Y:S01]  /*1d40*/  IADD3 RZ, P5, R7, R152.reuse, RZ ;  /* 0x0000009807ff7210 */ /* 0x080fe20007fbe0ff */
[----:B------:R-:W-:Y:S01]  /*1d50*/  IMAD R7, R19, 0x26, RZ ;  /* 0x0000002613077824 */ /* 0x000fe200078e02ff */
[----:B------:R-:W-:Y:S01]  /*1d60*/  IADD3 RZ, P6, R5, R152, RZ ;  /* 0x0000009805ff7210 */ /* 0x000fe20007fde0ff */
[C---:B------:R-:W-:Y:S01]  /*1d70*/  IMAD R5, R19.reuse, 0x25, RZ ;  /* 0x0000002513057824 */ /* 0x040fe200078e02ff */
[----:B------:R-:W-:Y:S01]  /*1d80*/  UIADD3.64 UR12, UR10, 0x204, URZ ;  /* 0x000002040a0c7897 */ /* 0x000fe2000fffe03f */
[----:B------:R-:W-:Y:S01]  /*1d90*/  IMAD R15, R19, 0x5c, RZ ;  /* 0x0000005c130f7824 */ /* 0x000fe200078e02ff */
[-C--:B------:R-:W-:Y:S01]  /*1da0*/  LEA.HI.X.SX32 R191, R7, R153.reuse, 0x1, P0 ;  /* 0x0000009907bf7211 */ /* 0x080fe200000f0eff */
[----:B------:R-:W5:Y:S01]  /*1db0*/  LDC R22, c[0x0][0x268] ;  /* 0x00009a00ff167b82 */ /* 0x000f620000000800 */
[----:B--2---:R-:W-:Y:S01]  /*1dc0*/  IADD3 R6, P2, P4, R6, R12, R11 ;  /* 0x0000000c06067210 */ /* 0x004fe20007c5e00b */
[----:B------:R-:W-:Y:S01]  /*1dd0*/  IMAD R11, R19, 0x56, RZ ;  /* 0x00000056130b7824 */ /* 0x000fe200078e02ff */
[----:B------:R-:W-:Y:S01]  /*1de0*/  LEA.HI.X.SX32 R193, R5, R153, 0x1, P3 ;  /* 0x0000009905c17211 */ /* 0x000fe200018f0eff */
[C---:B------:R-:W-:Y:S01]  /*1df0*/  IMAD R5, R19.reuse, 0x28, RZ ;  /* 0x0000002813057824 */ /* 0x040fe200078e02ff */
[----:B------:R-:W-:Y:S01]  /*1e00*/  IADD3.X R0, R2, R13, R0, P2, P4 ;  /* 0x0000000d02007210 */ /* 0x000fe200017e8400 */
[----:B------:R-:W-:Y:S01]  /*1e10*/  IMAD R7, R19, 0x29, RZ ;  /* 0x0000002913077824 */ /* 0x000fe200078e02ff */
[----:B------:R-:W-:Y:S01]  /*1e20*/  SHF.R.U32.HI R2, RZ, 0x7, R155 ;  /* 0x00000007ff027819 */ /* 0x000fe2000001169b */
[----:B------:R-:W2:Y:S01]  /*1e30*/  LDC R12, c[0x0][0x268] ;  /* 0x00009a00ff0c7b82 */ /* 0x000ea20000000800 */
[-C--:B------:R-:W-:Y:S01]  /*1e40*/  IADD3 RZ, P2, R9, R152.reuse, RZ ;  /* 0x0000009809ff7210 */ /* 0x080fe20007f5e0ff */
[C---:B------:R-:W-:Y:S01]  /*1e50*/  IMAD R9, R19.reuse, 0x27, RZ ;  /* 0x0000002713097824 */ /* 0x040fe200078e02ff */
[----:B------:R-:W-:Y:S01]  /*1e60*/  SGXT.U32 R2, R2, 0x1 ;  /* 0x000000010202781a */ /* 0x000fe20000000000 */
[----:B------:R-:W-:Y:S01]  /*1e70*/  IMAD R13, R19, 0x5a, RZ ;  /* 0x0000005a130d7824 */ /* 0x000fe200078e02ff */
[----:B------:R-:W-:Y:S01]  /*1e80*/  IADD3 RZ, P4, R11, R152, RZ ;  /* 0x000000980bff7210 */ /* 0x000fe20007f9e0ff */
[----:B------:R-:W-:Y:S01]  /*1e90*/  IMAD R11, R19, 0x58, RZ ;  /* 0x00000058130b7824 */ /* 0x000fe200078e02ff */
[-C--:B------:R-:W-:Y:S01]  /*1ea0*/  LEA.HI.X.SX32 R189, R9, R153.reuse, 0x1, P1 ;  /* 0x0000009909bd7211 */ /* 0x080fe200008f0eff */
[----:B0-----:R-:W-:Y:S01]  /*1eb0*/  IMAD R97, R2, R8, RZ ;  /* 0x0000000802617224 */ /* 0x001fe200078e02ff */
[----:B------:R-:W0:Y:S01]  /*1ec0*/  LDC R24, c[0x0][0x268] ;  /* 0x00009a00ff187b82 */ /* 0x000e220000000800 */
[----:B------:R-:W-:Y:S01]  /*1ed0*/  IMAD R9, R19, 0x2a, RZ ;  /* 0x0000002a13097824 */ /* 0x000fe200078e02ff */
[-C--:B------:R-:W-:Y:S01]  /*1ee0*/  LEA.HI.X.SX32 R187, R5, R153.reuse, 0x1, P6 ;  /* 0x0000009905bb7211 */ /* 0x080fe200030f0eff */
[C---:B------:R-:W-:Y:S01]  /*1ef0*/  IMAD R99, R8.reuse, 0x2, R97 ;  /* 0x0000000208637824 */ /* 0x040fe200078e0261 */
[-C--:B------:R-:W-:Y:S01]  /*1f00*/  LEA.HI.X.SX32 R185, R7, R153.reuse, 0x1, P5 ;  /* 0x0000009907b97211 */ /* 0x080fe200028f0eff */
[----:B------:R-:W-:Y:S01]  /*1f10*/  IMAD R5, R19, 0x2b, RZ ;  /* 0x0000002b13057824 */ /* 0x000fe200078e02ff */
[-C--:B------:R-:W-:Y:S01]  /*1f20*/  IADD3 RZ, P3, R11, R152.reuse, RZ ;  /* 0x000000980bff7210 */ /* 0x080fe20007f7e0ff */
[C---:B------:R-:W-:Y:S01]  /*1f30*/  IMAD R101, R8.reuse, 0x2, R99 ;  /* 0x0000000208657824 */ /* 0x040fe200078e0263 */
[----:B------:R-:W1:Y:S01]  /*1f40*/  LDC R2, c[0x0][0x268] ;  /* 0x00009a00ff027b82 */ /* 0x000e620000000800 */
[----:B------:R-:W-:Y:S01]  /*1f50*/  IMAD R7, R19, 0x2c, RZ ;  /* 0x0000002c13077824 */ /* 0x000fe200078e02ff */
[----:B------:R-:W-:Y:S01]  /*1f60*/  STL [R1+0x10c], R193 ;  /* 0x00010cc101007387 */ /* 0x000fe20000100800 */
[C---:B------:R-:W-:Y:S01]  /*1f70*/  IMAD R149, R8.reuse, 0x2, R101 ;  /* 0x0000000208957824 */ /* 0x040fe200078e0265 */
[-C--:B------:R-:W-:Y:S01]  /*1f80*/  LEA.HI.X.SX32 R9, R9, R153.reuse, 0x1, P2 ;  /* 0x0000009909097211 */ /* 0x080fe200010f0eff */
[----:B------:R-:W-:Y:S01]  /*1f90*/  IMAD R11, R19, 0x5e, RZ ;  /* 0x0000005e130b7824 */ /* 0x000fe200078e02ff */
[----:B------:R-:W-:Y:S01]  /*1fa0*/  STL [R1+0x104], R191 ;  /* 0x000104bf01007387 */ /* 0x000fe20000100800 */
[----:B------:R-:W-:Y:S01]  /*1fb0*/  LEA.HI.X.SX32 R183, R5, R153, 0x1, P4 ;  /* 0x0000009905b77211 */ /* 0x000fe200020f0eff */
[----:B------:R-:W0:Y:S01]  /*1fc0*/  LDC R26, c[0x0][0x268] ;  /* 0x00009a00ff1a7b82 */ /* 0x000e220000000800 */
[C---:B------:R-:W-:Y:S01]  /*1fd0*/  LEA R151, R8.reuse, R149, 0x1 ;  /* 0x0000009508977211 */ /* 0x040fe200078e08ff */
[----:B------:R-:W-:Y:S01]  /*1fe0*/  STL [R1+0xfc], R189 ;  /* 0x0000fcbd01007387 */ /* 0x000fe20000100800 */
[-C--:B------:R-:W-:Y:S01]  /*1ff0*/  LEA.HI.X.SX32 R181, R7, R153.reuse, 0x1, P3 ;  /* 0x0000009907b57211 */ /* 0x080fe200018f0eff */
[----:B------:R-:W-:Y:S01]  /*2000*/  IMAD R5, R19, 0x2e, RZ ;  /* 0x0000002e13057824 */ /* 0x000fe200078e02ff */
[-C--:B------:R-:W-:Y:S01]  /*2010*/  IADD3 RZ, P0, R13, R152.reuse, RZ ;  /* 0x000000980dff7210 */ /* 0x080fe20007f1e0ff */
[C---:B------:R-:W-:Y:S01]  /*2020*/  IMAD R155, R8.reuse, 0x2, R151 ;  /* 0x00000002089b7824 */ /* 0x040fe200078e0297 */
[----:B------:R-:W-:Y:S01]  /*2030*/  STL [R1+0xf4], R187 ;  /* 0x0000f4bb01007387 */ /* 0x000fe20000100800 */
[----:B------:R-:W0:Y:S01]  /*2040*/  LDC R28, c[0x0][0x268] ;  /* 0x00009a00ff1c7b82 */ /* 0x000e220000000800 */
[-C--:B------:R-:W-:Y:S01]  /*2050*/  IADD3 RZ, P1, R15, R152.reuse, RZ ;  /* 0x000000980fff7210 */ /* 0x080fe20007f3e0ff */
[C---:B------:R-:W-:Y:S01]  /*2060*/  IMAD R157, R8.reuse, 0x2, R155 ;  /* 0x00000002089d7824 */ /* 0x040fe200078e029b */
[-C--:B------:R-:W-:Y:S01]  /*2070*/  IADD3 RZ, P6, R11, R152.reuse, RZ ;  /* 0x000000980bff7210 */ /* 0x080fe20007fde0ff */
[----:B------:R-:W-:Y:S01]  /*2080*/  STL [R1+0xec], R185 ;  /* 0x0000ecb901007387 */ /* 0x000fe20000100800 */
[----:B------:R-:W-:Y:S01]  /*2090*/  IMAD R7, R19, 0x2f, RZ ;  /* 0x0000002f13077824 */ /* 0x000fe200078e02ff */
[-C--:B------:R-:W-:Y:S01]  /*20a0*/  LEA.HI.X.SX32 R177, R5, R153.reuse, 0x1, P1 ;  /* 0x0000009905b17211 */ /* 0x080fe200008f0eff */
[C---:B------:R-:W-:Y:S01]  /*20b0*/  IMAD R159, R8.reuse, 0x2, R157 ;  /* 0x00000002089f7824 */ /* 0x040fe200078e029d */
[----:B------:R-:W0:Y:S01]  /*20c0*/  LDC R30, c[0x0][0x268] ;  /* 0x00009a00ff1e7b82 */ /* 0x000e220000000800 */
[----:B------:R-:W-:Y:S01]  /*20d0*/  IMAD R13, R19, 0x60, RZ ;  /* 0x00000060130d7824 */ /* 0x000fe200078e02ff */
[----:B------:R3:W-:Y:S01]  /*20e0*/  STL [R1+0xe4], R9 ;  /* 0x0000e40901007387 */ /* 0x0007e20000100800 */
[C---:B------:R-:W-:Y:S01]  /*20f0*/  IMAD R161, R8.reuse, 0x2, R159 ;  /* 0x0000000208a17824 */ /* 0x040fe200078e029f */
[-C--:B------:R-:W-:Y:S01]  /*2100*/  LEA.HI.X.SX32 R175, R7, R153.reuse, 0x1, P6 ;  /* 0x0000009907af7211 */ /* 0x080fe200030f0eff */
[----:B------:R-:W-:Y:S01]  /*2110*/  IMAD R15, R19, 0x62, RZ ;  /* 0x00000062130f7824 */ /* 0x000fe200078e02ff */
[-C--:B------:R-:W-:Y:S01]  /*2120*/  IADD3 RZ, P5, R13, R152.reuse, RZ ;  /* 0x000000980dff7210 */ /* 0x080fe20007fbe0ff */
[C---:B------:R-:W-:Y:S01]  /*2130*/  IMAD R147, R8.reuse, 0x2, R161 ;  /* 0x0000000208937824 */ /* 0x040fe200078e02a1 */
[----:B------:R-:W0:Y:S01]  /*2140*/  LDC R32, c[0x0][0x268] ;  /* 0x00009a00ff207b82 */ /* 0x000e220000000800 */
[----:B------:R-:W-:Y:S01]  /*2150*/  IMAD R11, R19, 0x64, RZ ;  /* 0x00000064130b7824 */ /* 0x000fe200078e02ff */
[-C--:B------:R-:W-:Y:S01]  /*2160*/  IADD3 RZ, P2, R15, R152.reuse, RZ ;  /* 0x000000980fff7210 */ /* 0x080fe20007f5e0ff */
[C---:B------:R-:W-:Y:S01]  /*2170*/  IMAD R93, R8.reuse, 0x2, R147 ;  /* 0x00000002085d7824 */ /* 0x040fe200078e0293 */
[----:B------:R-:W-:Y:S01]  /*2180*/  STL [R1+0xdc], R183 ;  /* 0x0000dcb701007387 */ /* 0x000fe20000100800 */
[----:B---3--:R-:W-:Y:S01]  /*2190*/  IMAD R9, R19, 0x2d, RZ ;  /* 0x0000002d13097824 */ /* 0x008fe200078e02ff */
[-C--:B------:R-:W-:Y:S01]  /*21a0*/  IADD3 RZ, P4, R11, R152.reuse, RZ ;  /* 0x000000980bff7210 */ /* 0x080fe20007f9e0ff */
[C---:B------:R-:W-:Y:S01]  /*21b0*/  IMAD R89, R8.reuse, 0x2, R93 ;  /* 0x0000000208597824 */ /* 0x040fe200078e025d */
[----:B------:R-:W3:Y:S01]  /*21c0*/  LDC R34, c[0x0][0x268] ;  /* 0x00009a00ff227b82 */ /* 0x000ee20000000800 */
[----:B------:R-:W-:Y:S01]  /*21d0*/  IMAD R5, R19, 0x31, RZ ;  /* 0x0000003113057824 */ /* 0x000fe200078e02ff */
[-C--:B------:R-:W-:Y:S01]  /*21e0*/  LEA.HI.X.SX32 R179, R9, R153.reuse, 0x1, P0 ;  /* 0x0000009909b37211 */ /* 0x080fe200000f0eff */
[----:B------:R-:W-:Y:S01]  /*21f0*/  IMAD R91, R8, 0x2, R89 ;  /* 0x00000002085b7824 */ /* 0x000fe200078e0259 */
[----:B------:R-:W-:Y:S01]  /*2200*/  STL [R1+0xd4], R181 ;  /* 0x0000d4b501007387 */ /* 0x000fe20000100800 */
[----:B------:R-:W-:Y:S01]  /*2210*/  IMAD R7, R19, 0x32, RZ ;  /* 0x0000003213077824 */ /* 0x000fe200078e02ff */
[-C--:B------:R-:W-:Y:S01]  /*2220*/  LEA.HI.X.SX32 R173, R5, R153.reuse, 0x1, P2 ;  /* 0x0000009905ad7211 */ /* 0x080fe200010f0eff */
[----:B-1----:R-:W-:Y:S01]  /*2230*/  IMAD R145, R2, 0x2, R91 ;  /* 0x0000000202917824 */ /* 0x002fe200078e025b */
[----:B------:R-:W1:Y:S01]  /*2240*/  LDC R36, c[0x0][0x268] ;  /* 0x00009a00ff247b82 */ /* 0x000e620000000800 */
[----:B------:R-:W-:Y:S01]  /*2250*/  IMAD R13, R19, 0x66, RZ ;  /* 0x00000066130d7824 */ /* 0x000fe200078e02ff */
[-C--:B------:R-:W-:Y:S01]  /*2260*/  LEA.HI.X.SX32 R167, R7, R153.reuse, 0x1, P4 ;  /* 0x0000009907a77211 */ /* 0x080fe200020f0eff */
[----:B------:R-:W-:Y:S01]  /*2270*/  IMAD R27, R10, 0x2, R145 ;  /* 0x000000020a1b7824 */ /* 0x000fe200078e0291 */
[----:B------:R-:W-:Y:S01]  /*2280*/  STL [R1+0xcc], R179 ;  /* 0x0000ccb301007387 */ /* 0x000fe20000100800 */
[----:B------:R-:W-:Y:S01]  /*2290*/  IMAD R11, R19, 0x6a, RZ ;  /* 0x0000006a130b7824 */ /* 0x000fe200078e02ff */
[-C--:B------:R-:W-:Y:S01]  /*22a0*/  IADD3 RZ, P3, R13, R152.reuse, RZ ;  /* 0x000000980dff7210 */ /* 0x080fe20007f7e0ff */
[----:B--2---:R-:W-:Y:S01]  /*22b0*/  IMAD R85, R12, 0x2, R27 ;  /* 0x000000020c557824 */ /* 0x004fe200078e021b */
[----:B------:R-:W2:Y:S01]  /*22c0*/  LDC R38, c[0x0][0x268] ;  /* 0x00009a00ff267b82 */ /* 0x000ea20000000800 */
[----:B------:R-:W-:Y:S01]  /*22d0*/  IMAD R15, R19, 0x68, RZ ;  /* 0x00000068130f7824 */ /* 0x000fe200078e02ff */
[-C--:B------:R-:W-:Y:S01]  /*22e0*/  IADD3 RZ, P1, R11, R152.reuse, RZ ;  /* 0x000000980bff7210 */ /* 0x080fe20007f3e0ff */
[----:B------:R-:W-:Y:S01]  /*22f0*/  IMAD R87, R14, 0x2, R85 ;  /* 0x000000020e577824 */ /* 0x000fe200078e0255 */
[----:B------:R-:W-:Y:S01]  /*2300*/  STL [R1+0xc4], R177 ;  /* 0x0000c4b101007387 */ /* 0x000fe20000100800 */
[----:B------:R-:W-:Y:S01]  /*2310*/  IMAD R9, R19, 0x30, RZ ;  /* 0x0000003013097824 */ /* 0x000fe200078e02ff */
[-C--:B------:R-:W-:Y:S01]  /*2320*/  IADD3 RZ, P0, R15, R152.reuse, RZ ;  /* 0x000000980fff7210 */ /* 0x080fe20007f1e0ff */
[----:B----4-:R-:W-:Y:S01]  /*2330*/  IMAD R77, R18, 0x2, R87 ;  /* 0x00000002124d7824 */ /* 0x010fe200078e0257 */
[----:B------:R-:W4:Y:S01]  /*2340*/  LDC R42, c[0x0][0x268] ;  /* 0x00009a00ff2a7b82 */ /* 0x000f220000000800 */
[----:B------:R-:W-:Y:S01]  /*2350*/  IMAD R5, R19, 0x33, RZ ;  /* 0x0000003313057824 */ /* 0x000fe200078e02ff */
[----:B------:R-:W-:Y:S01]  /*2360*/  LEA.HI.X.SX32 R11, R9, R153, 0x1, P5 ;  /* 0x00000099090b7211 */ /* 0x000fe200028f0eff */
[C---:B------:R-:W-:Y:S01]  /*2370*/  IMAD R7, R19.reuse, 0x34, RZ ;  /* 0x0000003413077824 */ /* 0x040fe200078e02ff */
[----:B-----5:R-:W-:Y:S01]  /*2380*/  LEA R83, R20, R77, 0x1 ;  /* 0x0000004d14537211 */ /* 0x020fe200078e08ff */
[----:B------:R-:W-:Y:S01]  /*2390*/  IMAD R13, R19, 0x6c, RZ ;  /* 0x0000006c130d7824 */ /* 0x000fe200078e02ff */
[-C--:B------:R-:W-:Y:S01]  /*23a0*/  LEA.HI.X.SX32 R23, R5, R153.reuse, 0x1, P3 ;  /* 0x0000009905177211 */ /* 0x080fe200018f0eff */
[C---:B------:R-:W-:Y:S01]  /*23b0*/  IMAD R15, R19.reuse, 0x6e, RZ ;  /* 0x0000006e130f7824 */ /* 0x040fe200078e02ff */
[----:B------:R-:W5:Y:S01]  /*23c0*/  LDC R44, c[0x0][0x268] ;  /* 0x00009a00ff2c7b82 */ /* 0x000f620000000800 */
[----:B------:R-:W-:Y:S01]  /*23d0*/  IMAD R143, R22, 0x2, R83 ;  /* 0x00000002168f7824 */ /* 0x000fe200078e0253 */
[----:B------:R-:W-:Y:S01]  /*23e0*/  STL [R1+0xbc], R175 ;  /* 0x0000bcaf01007387 */ /* 0x000fe20000100800 */
[----:B------:R-:W-:Y:S01]  /*23f0*/  IMAD R9, R19, 0x70, RZ ;  /* 0x0000007013097824 */ /* 0x000fe200078e02ff */
[-C--:B------:R-:W-:Y:S01]  /*2400*/  LEA.HI.X.SX32 R21, R7, R153.reuse, 0x1, P0 ;  /* 0x0000009907157211 */ /* 0x080fe200000f0eff */
[----:B0-----:R-:W-:Y:S01]  /*2410*/  IMAD R71, R24, 0x2, R143 ;  /* 0x0000000218477824 */ /* 0x001fe200078e028f */
[----:B------:R0:W-:Y:S01]  /*2420*/  STL [R1+0xb4], R11 ;  /* 0x0000b40b01007387 */ /* 0x0001e20000100800 */
[----:B------:R-:W-:Y:S01]  /*2430*/  IMAD R5, R19, 0x35, RZ ;  /* 0x0000003513057824 */ /* 0x000fe200078e02ff */
[----:B------:R-:W5:Y:S01]  /*2440*/  LDC R48, c[0x0][0x268] ;  /* 0x00009a00ff307b82 */ /* 0x000f620000000800 */
[----:B------:R-:W-:Y:S01]  /*2450*/  IMAD R79, R26, 0x2, R71 ;  /* 0x000000021a4f7824 */ /* 0x000fe200078e0247 */
[-C--:B------:R-:W-:Y:S01]  /*2460*/  IADD3 RZ, P6, R13, R152.reuse, RZ ;  /* 0x000000980dff7210 */ /* 0x080fe20007fde0ff */
[----:B------:R-:W-:Y:S01]  /*2470*/  IMAD R7, R19, 0x36, RZ ;  /* 0x0000003613077824 */ /* 0x000fe200078e02ff */
[-C--:B------:R-:W-:Y:S01]  /*2480*/  IADD3 RZ, P5, R15, R152.reuse, RZ ;  /* 0x000000980fff7210 */ /* 0x080fe20007fbe0ff */
[----:B------:R-:W-:Y:S01]  /*2490*/  IMAD R141, R28, 0x2, R79 ;  /* 0x000000021c8d7824 */ /* 0x000fe200078e024f */
[-C--:B------:R-:W-:Y:S01]  /*24a0*/  IADD3 RZ, P2, R9, R152.reuse, RZ ;  /* 0x0000009809ff7210 */ /* 0x080fe20007f5e0ff */
[----:B------:R-:W-:Y:S01]  /*24b0*/  STL [R1+0xac], R173 ;  /* 0x0000acad01007387 */ /* 0x000fe20000100800 */
[----:B0-----:R-:W-:Y:S01]  /*24c0*/  IMAD R11, R19, 0x72, RZ ;  /* 0x00000072130b7824 */ /* 0x001fe200078e02ff */
[----:B------:R-:W0:Y:S01]  /*24d0*/  LDC R50, c[0x0][0x268] ;  /* 0x00009a00ff327b82 */ /* 0x000e220000000800 */
[----:B------:R-:W-:Y:S01]  /*24e0*/  IMAD R69, R30, 0x2, R141 ;  /* 0x000000021e457824 */ /* 0x000fe200078e028d */
[-C--:B------:R-:W-:Y:S01]  /*24f0*/  LEA.HI.X.SX32 R15, R5, R153.reuse, 0x1, P1 ;  /* 0x00000099050f7211 */ /* 0x080fe200008f0eff */
[----:B------:R-:W-:Y:S01]  /*2500*/  IMAD R95, R19, 0x39, RZ ;  /* 0x00000039135f7824 */ /* 0x000fe200078e02ff */
[-C--:B------:R-:W-:Y:S01]  /*2510*/  LEA.HI.X.SX32 R13, R7, R153.reuse, 0x1, P6 ;  /* 0x00000099070d7211 */ /* 0x080fe200030f0eff */
[----:B------:R-:W-:Y:S01]  /*2520*/  IMAD R137, R32, 0x2, R69 ;  /* 0x0000000220897824 */ /* 0x000fe200078e0245 */
[----:B------:R-:W-:Y:S01]  /*2530*/  IADD3 RZ, P4, R11, R152, RZ ;  /* 0x000000980bff7210 */ /* 0x000fe20007f9e0ff */
[----:B------:R2:W-:Y:S01]  /*2540*/  STL [R1+0xa4], R167 ;  /* 0x0000a4a701007387 */ /* 0x0005e20000100800 */
[-C--:B------:R-:W-:Y:S01]  /*2550*/  LEA.HI.X.SX32 R165, R33, R153.reuse, 0x1, P5 ;  /* 0x0000009921a57211 */ /* 0x080fe200028f0eff */
[----:B---3--:R-:W-:Y:S01]  /*2560*/  IMAD R139, R34, 0x2, R137 ;  /* 0x00000002228b7824 */ /* 0x008fe200078e0289 */
[-C--:B------:R-:W-:Y:S01]  /*2570*/  LEA R166, P5, R97, R6.reuse, 0x1 ;  /* 0x0000000661a67211 */ /* 0x080fe200078a08ff */
[----:B------:R-:W-:Y:S01]  /*2580*/  STL [R1+0x9c], R23 ;  /* 0x00009c1701007387 */ /* 0x000fe20000100800 */
[-C--:B------:R-:W-:Y:S01]  /*2590*/  LEA.HI.X.SX32 R171, R39, R153.reuse, 0x1, P2 ;  /* 0x0000009927ab7211 */ /* 0x080fe200010f0eff */
[----:B-1----:R-:W-:Y:S01]  /*25a0*/  IMAD R135, R36, 0x2, R139 ;  /* 0x0000000224877824 */ /* 0x002fe200078e028b */
[----:B------:R-:W1:Y:S01]  /*25b0*/  LDC R54, c[0x0][0x268] ;  /* 0x00009a00ff367b82 */ /* 0x000e620000000800 */
[----:B------:R-:W-:Y:S01]  /*25c0*/  STL [R1+0x94], R21 ;  /* 0x0000941501007387 */ /* 0x000fe20000100800 */
[----:B------:R-:W-:Y:S01]  /*25d0*/  LEA R164, P2, R99, R6, 0x1 ;  /* 0x0000000663a47211 */ /* 0x000fe200078408ff */
[----:B--2---:R-:W-:Y:S01]  /*25e0*/  IMAD R131, R38, 0x2, R135 ;  /* 0x0000000226837824 */ /* 0x004fe200078e0287 */
[----:B------:R-:W-:Y:S01]  /*25f0*/  LEA.HI.X.SX32 R169, R95, R153, 0x1, P4 ;  /* 0x000000995fa97211 */ /* 0x000fe200020f0eff */
[----:B------:R-:W-:Y:S01]  /*2600*/  STL [R1+0x8c], R15 ;  /* 0x00008c0f01007387 */ /* 0x000fe20000100800 */
[----:B------:R-:W-:Y:S01]  /*2610*/  LEA.HI.X.SX32 R167, R97, R0, 0x1, P5 ;  /* 0x0000000061a77211 */ /* 0x000fe200028f0eff */
[----:B----4-:R-:W-:Y:S01]  /*2620*/  IMAD R133, R42, 0x2, R131 ;  /* 0x000000022a857824 */ /* 0x010fe200078e0283 */
[----:B------:R-:W2:Y:S01]  /*2630*/  LDC R56, c[0x0][0x268] ;  /* 0x00009a00ff387b82 */ /* 0x000ea20000000800 */
[----:B------:R-:W-:Y:S01]  /*2640*/  STL [R1+0x84], R13 ;  /* 0x0000840d01007387 */ /* 0x000fe20000100800 */
[C---:B------:R-:W-:Y:S01]  /*2650*/  IMAD R11, R19.reuse, 0x76, RZ ;  /* 0x00000076130b7824 */ /* 0x040fe200078e02ff */
[----:B------:R-:W-:Y:S01]  /*2660*/  UIADD3.64 UR6, UR10, 0x5fe, URZ ;  /* 0x000005fe0a067897 */ /* 0x000fe2000fffe03f */
[----:B-----5:R-:W-:Y:S01]  /*2670*/  IMAD R63, R44, 0x2, R133 ;  /* 0x000000022c3f7824 */ /* 0x020fe200078e0285 */
[----:B------:R3:W-:Y:S01]  /*2680*/  STL [R1+0x7c], R165 ;  /* 0x00007ca501007387 */ /* 0x0007e20000100800 */
[----:B------:R-:W-:Y:S01]  /*2690*/  IMAD R9, R19, 0x74, RZ ;  /* 0x0000007413097824 */ /* 0x000fe200078e02ff */
[-C--:B------:R-:W-:Y:S01]  /*26a0*/  IADD3 RZ, P0, R11, R152.reuse, RZ ;  /* 0x000000980bff7210 */ /* 0x080fe20007f1e0ff */
[----:B------:R-:W4:Y:S01]  /*26b0*/  LDC R60, c[0x0][0x268] ;  /* 0x00009a00ff3c7b82 */ /* 0x000f220000000800 */
[----:B------:R-:W-:Y:S01]  /*26c0*/  STL [R1+0x74], R171 ;  /* 0x000074ab01007387 */ /* 0x000fe20000100800 */
[----:B------:R-:W-:Y:S01]  /*26d0*/  IMAD R127, R48, 0x2, R63 ;  /* 0x00000002307f7824 */ /* 0x000fe200078e023f */
[----:B------:R-:W-:Y:S01]  /*26e0*/  IADD3 RZ, P3, R9, R152, RZ ;  /* 0x0000009809ff7210 */ /* 0x000fe20007f7e0ff */
[----:B------:R-:W-:Y:S01]  /*26f0*/  IMAD R11, R19, 0x7a, RZ ;  /* 0x0000007a130b7824 */ /* 0x000fe200078e02ff */
[----:B------:R5:W-:Y:S01]  /*2700*/  STL [R1+0x6c], R169 ;  /* 0x00006ca901007387 */ /* 0x000be20000100800 */
[----:B0-----:R-:W-:Y:S01]  /*2710*/  IMAD R129, R50, 0x2, R127 ;  /* 0x0000000232817824 */ /* 0x001fe200078e027f */
[----:B---3--:R-:W-:Y:S01]  /*2720*/  LEA.HI.X.SX32 R165, R99, R0, 0x1, P2 ;  /* 0x0000000063a57211 */ /* 0x008fe200010f0eff */
[----:B------:R-:W0:Y:S01]  /*2730*/  LDC R62, c[0x0][0x268] ;  /* 0x00009a00ff3e7b82 */ /* 0x000e220000000800 */
[----:B------:R-:W-:Y:S01]  /*2740*/  LEA R168, P2, R101, R6, 0x1 ;  /* 0x0000000665a87211 */ /* 0x000fe200078408ff */
[----:B------:R3:W-:Y:S01]  /*2750*/  STL.64 [R1+0x518], R166 ;  /* 0x000518a601007387 */ /* 0x0007e20000100a00 */
[----:B-1----:R-:W-:Y:S01]  /*2760*/  LEA R125, R54, R129, 0x1 ;  /* 0x00000081367d7211 */ /* 0x002fe200078e08ff */
[----:B------:R-:W-:Y:S01]  /*2770*/  IMAD R9, R19, 0x78, RZ ;  /* 0x0000007813097824 */ /* 0x000fe200078e02ff */
[----:B------:R-:W-:Y:S01]  /*2780*/  IADD3 RZ, P6, R11, R152, RZ ;  /* 0x000000980bff7210 */ /* 0x000fe20007fde0ff */
[----:B------:R1:W-:Y:S01]  /*2790*/  STL.64 [R1+0x510], R164 ;  /* 0x000510a401007387 */ /* 0x0003e20000100a00 */
[----:B-----5:R-:W-:Y:S01]  /*27a0*/  LEA.HI.X.SX32 R169, R101, R0, 0x1, P2 ;  /* 0x0000000065a97211 */ /* 0x020fe200010f0eff */
[----:B------:R-:W5:Y:S01]  /*27b0*/  LDC R66, c[0x0][0x268] ;  /* 0x00009a00ff427b82 */ /* 0x000f620000000800 */
[----:B--2---:R-:W-:Y:S01]  /*27c0*/  IMAD R57, R56, 0x2, R125 ;  /* 0x0000000238397824 */ /* 0x004fe200078e027d */
[----:B------:R-:W-:Y:S01]  /*27d0*/  IADD3 RZ, P1, R9, R152, RZ ;  /* 0x0000009809ff7210 */ /* 0x000fe20007f3e0ff */
[C---:B------:R-:W-:Y:S01]  /*27e0*/  IMAD R25, R19.reuse, 0x7c, RZ ;  /* 0x0000007c13197824 */ /* 0x040fe200078e02ff */
[----:B------:R2:W-:Y:S01]  /*27f0*/  STL.64 [R1+0x508], R168 ;  /* 0x000508a801007387 */ /* 0x0005e20000100a00 */
[----:B------:R-:W-:Y:S01]  /*2800*/  IMAD R24, R19, 0x7e, RZ ;  /* 0x0000007e13187824 */ /* 0x000fe200078e02ff */
[-C--:B---3--:R-:W-:Y:S01]  /*2810*/  LEA R166, P4, R149, R6.reuse, 0x1 ;  /* 0x0000000695a67211 */ /* 0x088fe200078808ff */
[----:B------:R-:W-:Y:S01]  /*2820*/  UIADD3.64 UR12, UR10, 0x600, URZ ;  /* 0x000006000a0c7897 */ /* 0x000fe2000fffe03f */
[----:B------:R-:W3:Y:S01]  /*2830*/  LDC R68, c[0x0][0x268] ;  /* 0x00009a00ff447b82 */ /* 0x000ee20000000800 */
[----:B----4-:R-:W-:Y:S01]  /*2840*/  IMAD R123, R60, 0x2, R57 ;  /* 0x000000023c7b7824 */ /* 0x010fe200078e0239 */
[----:B-1----:R-:W-:Y:S01]  /*2850*/  LEA R164, P5, R151, R6, 0x1 ;  /* 0x0000000697a47211 */ /* 0x002fe200078a08ff */
[----:B------:R-:W-:Y:S01]  /*2860*/  UIADD3.64 UR6, UR10, 0x602, URZ ;  /* 0x000006020a067897 */ /* 0x000fe2000fffe03f */
[-C--:B------:R-:W-:Y:S01]  /*2870*/  LEA.HI.X.SX32 R167, R149, R0.reuse, 0x1, P4 ;  /* 0x0000000095a77211 */ /* 0x080fe200020f0eff */
[----:B------:R-:W-:Y:S01]  /*2880*/  UIADD3.64 UR12, UR10, 0x604, URZ ;  /* 0x000006040a0c7897 */ /* 0x000fe2000fffe03f */
[----:B------:R-:W-:Y:S01]  /*2890*/  LEA.HI.X.SX32 R165, R151, R0, 0x1, P5 ;  /* 0x0000000097a57211 */ /* 0x000fe200028f0eff */
[----:B------:R-:W-:Y:S01]  /*28a0*/  UIADD3.64 UR6, UR10, 0x9fe, URZ ;  /* 0x000009fe0a067897 */ /* 0x000fe2000fffe03f */
[C---:B--2---:R-:W-:Y:S01]  /*28b0*/  LEA R168, P2, R155.reuse, R6, 0x1 ;  /* 0x000000069ba87211 */ /* 0x044fe200078408ff */
[----:B------:R1:W-:Y:S01]  /*28c0*/  STL.64 [R1+0x500], R166 ;  /* 0x000500a601007387 */ /* 0x0003e20000100a00 */
[----:B------:R-:W2:Y:S01]  /*28d0*/  LDC R72, c[0x0][0x268] ;  /* 0x00009a00ff487b82 */ /* 0x000ea20000000800 */
[----:B0-----:R-:W-:Y:S01]  /*28e0*/  IMAD R121, R62, 0x2, R123 ;  /* 0x000000023e797824 */ /* 0x001fe200078e027b */
[----:B------:R-:W-:Y:S01]  /*28f0*/  LEA.HI.X.SX32 R169, R155, R0, 0x1, P2 ;  /* 0x000000009ba97211 */ /* 0x000fe200010f0eff */
[----:B------:R0:W-:Y:S01]  /*2900*/  STL.64 [R1+0x4f8], R164 ;  /* 0x0004f8a401007387 */ /* 0x0001e20000100a00 */
[----:B------:R-:W-:Y:S01]  /*2910*/  UIADD3.64 UR12, UR10, 0xa00, URZ ;  /* 0x00000a000a0c7897 */ /* 0x000fe2000fffe03f */
[----:B-----5:R-:W-:-:S02]  /*2920*/  IMAD R117, R66, 0x2, R121 ;  /* 0x0000000242757824 */ /* 0x020fc400078e0279 */
[----:B------:R4:W-:Y:S01]  /*2930*/  STL.64 [R1+0x4f0], R168 ;  /* 0x0004f0a801007387 */ /* 0x0009e20000100a00 */
[----:B------:R-:W5:Y:S01]  /*2940*/  LDC R74, c[0x0][0x268] ;  /* 0x00009a00ff4a7b82 */ /* 0x000f620000000800 */
[----:B------:R-:W-:Y:S01]  /*2950*/  UIADD3.64 UR6, UR10, 0xa02, URZ ;  /* 0x00000a020a067897 */ /* 0x000fe2000fffe03f */
[-C--:B-1----:R-:W-:Y:S01]  /*2960*/  LEA R166, P4, R157, R6.reuse, 0x1 ;  /* 0x000000069da67211 */ /* 0x082fe200078808ff */
[----:B------:R-:W-:Y:S01]  /*2970*/  UIADD3.64 UR16, UR10, 0xa04, URZ ;  /* 0x00000a040a107897 */ /* 0x000fe2000fffe03f */
[----:B---3--:R-:W-:Y:S01]  /*2980*/  IMAD R119, R68, 0x2, R117 ;  /* 0x0000000244777824 */ /* 0x008fe200078e0275 */
[----:B0-----:R-:W-:-:S03]  /*2990*/  LEA R164, P5, R159, R6, 0x1 ;  /* 0x000000069fa47211 */ /* 0x001fc600078a08ff */
[----:B------:R-:W0:Y:S01]  /*29a0*/  LDC R106, c[0x0][0x268] ;  /* 0x00009a00ff6a7b82 */ /* 0x000e220000000800 */
[-C--:B------:R-:W-:Y:S01]  /*29b0*/  LEA.HI.X.SX32 R167, R157, R0.reuse, 0x1, P4 ;  /* 0x000000009da77211 */ /* 0x080fe200020f0eff */
[----:B------:R-:W-:Y:S01]  /*29c0*/  UIADD3.64 UR6, UR10, 0xdfe, URZ ;  /* 0x00000dfe0a067897 */ /* 0x000fe2000fffe03f */
[----:B------:R-:W-:Y:S01]  /*29d0*/  LEA.HI.X.SX32 R165, R159, R0, 0x1, P5 ;  /* 0x000000009fa57211 */ /* 0x000fe200028f0eff */
[----:B------:R-:W-:Y:S01]  /*29e0*/  UIADD3.64 UR12, UR10, 0xe00, URZ ;  /* 0x00000e000a0c7897 */ /* 0x000fe2000fffe03f */
[C---:B----4-:R-:W-:Y:S01]  /*29f0*/  LEA R168, P2, R161.reuse, R6, 0x1 ;  /* 0x00000006a1a87211 */ /* 0x050fe200078408ff */
[----:B------:R1:W-:Y:S01]  /*2a00*/  STL.64 [R1+0x4e8], R166 ;  /* 0x0004e8a601007387 */ /* 0x0003e20000100a00 */
[----:B------:R-:W-:Y:S01]  /*2a10*/  UIADD3.64 UR16, UR10, 0xe02, URZ ;  /* 0x00000e020a107897 */ /* 0x000fe2000fffe03f */
[----:B------:R-:W3:Y:S01]  /*2a20*/  LDC R108, c[0x0][0x268] ;  /* 0x00009a00ff6c7b82 */ /* 0x000ee20000000800 */
[----:B------:R-:W-:Y:S01]  /*2a30*/  LEA.HI.X.SX32 R169, R161, R0, 0x1, P2 ;  /* 0x00000000a1a97211 */ /* 0x000fe200010f0eff */
[----:B------:R4:W-:Y:S01]  /*2a40*/  STL.64 [R1+0x4e0], R164 ;  /* 0x0004e0a401007387 */ /* 0x0009e20000100a00 */
[----:B--2---:R-:W-:Y:S01]  /*2a50*/  IMAD R51, R72, 0x2, R119 ;  /* 0x0000000248337824 */ /* 0x004fe200078e0277 */
[----:B------:R-:W-:-:S02]  /*2a60*/  UIADD3.64 UR6, UR10, 0xe04, URZ ;  /* 0x00000e040a067897 */ /* 0x000fc4000fffe03f */
[----:B------:R2:W-:Y:S01]  /*2a70*/  STL.64 [R1+0x4d8], R168 ;  /* 0x0004d8a801007387 */ /* 0x0005e20000100a00 */
[----:B------:R-:W-:Y:S01]  /*2a80*/  UIADD3.64 UR12, UR8, 0x80, URZ ;  /* 0x00000080080c7897 */ /* 0x000fe2000fffe03f */
[----:B------:R-:W3:Y:S01]  /*2a90*/  LDC R110, c[0x0][0x268] ;  /* 0x00009a00ff6e7b82 */ /* 0x000ee20000000800 */
[----:B-----5:R-:W-:Y:S01]  /*2aa0*/  IMAD R113, R74, 0x2, R51 ;  /* 0x000000024a717824 */ /* 0x020fe200078e0233 */
[-C--:B-1----:R-:W-:Y:S01]  /*2ab0*/  LEA R166, P4, R147, R6.reuse, 0x1 ;  /* 0x0000000693a67211 */ /* 0x082fe200078808ff */
[----:B------:R-:W-:Y:S02]  /*2ac0*/  UIADD3.64 UR16, UR8, 0x100, URZ ;  /* 0x0000010008107897 */ /* 0x000fe4000fffe03f */
[----:B------:R-:W-:Y:S01]  /*2ad0*/  UIADD3.64 UR14, UR10, 0x400, URZ ;  /* 0x000004000a0e7897 */ /* 0x000fe2000fffe03f */
[----:B----4-:R-:W-:Y:S01]  /*2ae0*/  LEA R164, P5, R93, R6, 0x1 ;  /* 0x000000065da47211 */ /* 0x010fe200078a08ff */
[----:B------:R-:W-:Y:S01]  /*2af0*/  UIADD3.64 UR18, UR10, 0x402, URZ ;  /* 0x000004020a127897 */ /* 0x000fe2000fffe03f */
[-C--:B------:R-:W-:Y:S01]  /*2b00*/  LEA.HI.X.SX32 R167, R147, R0.reuse, 0x1, P4 ;  /* 0x0000000093a77211 */ /* 0x080fe200020f0eff */
[----:B------:R-:W1:Y:S01]  /*2b10*/  LDC R112, c[0x0][0x268] ;  /* 0x00009a00ff707b82 */ /* 0x000e620000000800 */
[----:B------:R-:W-:Y:S01]  /*2b20*/  LEA.HI.X.SX32 R165, R93, R0, 0x1, P5 ;  /* 0x000000005da57211 */ /* 0x000fe200028f0eff */
[----:B0-----:R-:W-:Y:S01]  /*2b30*/  IMAD R115, R106, 0x2, R113 ;  /* 0x000000026a737824 */ /* 0x001fe200078e0271 */
[----:B--2---:R-:W-:Y:S01]  /*2b40*/  LEA R168, P2, R89, R6, 0x1 ;  /* 0x0000000659a87211 */ /* 0x004fe200078408ff */
[----:B------:R0:W-:Y:S01]  /*2b50*/  STL.64 [R1+0x4d0], R166 ;  /* 0x0004d0a601007387 */ /* 0x0001e20000100a00 */
[----:B------:R-:W-:-:S02]  /*2b60*/  UIADD3.64 UR22, UR10, 0x404, URZ ;  /* 0x000004040a167897 */ /* 0x000fc4000fffe03f */
[----:B------:R-:W-:Y:S01]  /*2b70*/  LEA.HI.X.SX32 R169, R89, R0, 0x1, P2 ;  /* 0x0000000059a97211 */ /* 0x000fe200010f0eff */
[----:B------:R2:W-:Y:S01]  /*2b80*/  STL.64 [R1+0x4c8], R164 ;  /* 0x0004c8a401007387 */ /* 0x0005e20000100a00 */
[----:B------:R-:W4:Y:S01]  /*2b90*/  LDC R114, c[0x0][0x268] ;  /* 0x00009a00ff727b82 */ /* 0x000f220000000800 */
[----:B---3--:R-:W-:Y:S01]  /*2ba0*/  IMAD R111, R108, 0x2, R115 ;  /* 0x000000026c6f7824 */ /* 0x008fe200078e0273 */
[----:B------:R-:W-:Y:S01]  /*2bb0*/  UIADD3.64 UR26, UR10, 0x7fe, URZ ;  /* 0x000007fe0a1a7897 */ /* 0x000fe2000fffe03f */
[----:B------:R3:W-:Y:S01]  /*2bc0*/  STL.64 [R1+0x4c0], R168 ;  /* 0x0004c0a801007387 */ /* 0x0007e20000100a00 */
[----:B------:R-:W-:Y:S01]  /*2bd0*/  UIADD3.64 UR30, UR10, 0x800, URZ ;  /* 0x000008000a1e7897 */ /* 0x000fe2000fffe03f */
[----:B------:R-:W-:Y:S01]  /*2be0*/  IMAD R45, R110, 0x2, R111 ;  /* 0x000000026e2d7824 */ /* 0x000fe200078e026f */
[-C--:B0-----:R-:W-:Y:S02]  /*2bf0*/  LEA R166, P4, R91, R6.reuse, 0x1 ;  /* 0x000000065ba67211 */ /* 0x081fe400078808ff */
[----:B------:R-:W0:Y:S01]  /*2c00*/  LDC R116, c[0x0][0x268] ;  /* 0x00009a00ff747b82 */ /* 0x000e220000000800 */
[----:B------:R-:W-:Y:S01]  /*2c10*/  UIADD3.64 UR34, UR10, 0x802, URZ ;  /* 0x000008020a227897 */ /* 0x000fe2000fffe03f */
[----:B--2---:R-:W-:Y:S01]  /*2c20*/  LEA R164, P5, R145, R6, 0x1 ;  /* 0x0000000691a47211 */ /* 0x004fe200078a08ff */
[----:B------:R-:W-:Y:S01]  /*2c30*/  UIADD3.64 UR38, UR10, 0x804, URZ ;  /* 0x000008040a267897 */ /* 0x000fe2000fffe03f */
[-C--:B------:R-:W-:Y:S01]  /*2c40*/  LEA.HI.X.SX32 R167, R91, R0.reuse, 0x1, P4 ;  /* 0x000000005ba77211 */ /* 0x080fe200020f0eff */
[----:B------:R-:W-:Y:S01]  /*2c50*/  UIADD3.64 UR42, UR10, 0xbfe, URZ ;  /* 0x00000bfe0a2a7897 */ /* 0x000fe2000fffe03f */
[----:B------:R-:W-:-:S02]  /*2c60*/  LEA.HI.X.SX32 R165, R145, R0, 0x1, P5 ;  /* 0x0000000091a57211 */ /* 0x000fc400028f0eff */
[----:B------:R-:W2:Y:S01]  /*2c70*/  LDC R118, c[0x0][0x268] ;  /* 0x00009a00ff767b82 */ /* 0x000ea20000000800 */
[C---:B---3--:R-:W-:Y:S01]  /*2c80*/  LEA R168, P2, R27.reuse, R6, 0x1 ;  /* 0x000000061ba87211 */ /* 0x048fe200078408ff */
[----:B------:R3:W-:Y:S01]  /*2c90*/  STL.64 [R1+0x4b8], R166 ;  /* 0x0004b8a601007387 */ /* 0x0007e20000100a00 */
[----:B-1----:R-:W-:Y:S01]  /*2ca0*/  IMAD R109, R112, 0x2, R45 ;  /* 0x00000002706d7824 */ /* 0x002fe200078e022d */
[----:B------:R-:W-:Y:S01]  /*2cb0*/  UIADD3.64 UR46, UR10, 0xc00, URZ ;  /* 0x00000c000a2e7897 */ /* 0x000fe2000fffe03f */
[----:B------:R-:W-:Y:S01]  /*2cc0*/  LEA.HI.X.SX32 R169, R27, R0, 0x1, P2 ;  /* 0x000000001ba97211 */ /* 0x000fe200010f0eff */
[----:B------:R1:W-:Y:S01]  /*2cd0*/  STL.64 [R1+0x4b0], R164 ;  /* 0x0004b0a401007387 */ /* 0x0003e20000100a00 */
[----:B------:R-:W-:Y:S01]  /*2ce0*/  UIADD3.64 UR50, UR10, 0xc02, URZ ;  /* 0x00000c020a327897 */ /* 0x000fe2000fffe03f */
[----:B------:R-:W5:Y:S01]  /*2cf0*/  LDC R120, c[0x0][0x268] ;  /* 0x00009a00ff787b82 */ /* 0x000f620000000800 */
[----:B----4-:R-:W-:Y:S01]  /*2d00*/  IMAD R107, R114, 0x2, R109 ;  /* 0x00000002726b7824 */ /* 0x010fe200078e026d */
[----:B------:R4:W-:Y:S01]  /*2d10*/  STL.64 [R1+0x4a8], R168 ;  /* 0x0004a8a801007387 */ /* 0x0009e20000100a00 */
[----:B------:R-:W-:-:S02]  /*2d20*/  UIADD3.64 UR54, UR10, 0xc04, URZ ;  /* 0x00000c040a367897 */ /* 0x000fc4000fffe03f */
[----:B------:R-:W-:Y:S01]  /*2d30*/  UIADD3.64 UR6, UR8, 0x180, URZ ;  /* 0x0000018008067897 */ /* 0x000fe2000fffe03f */
[-C--:B---3--:R-:W-:Y:S01]  /*2d40*/  LEA R166, P4, R85, R6.reuse, 0x1 ;  /* 0x0000000655a67211 */ /* 0x088fe200078808ff */
[----:B------:R-:W-:Y:S01]  /*2d50*/  UIADD3.64 UR12, UR8, 0x200, URZ ;  /* 0x00000200080c7897 */ /* 0x000fe2000fffe03f */
[----:B------:R-:W3:Y:S01]  /*2d60*/  LDC R122, c[0x0][0x268] ;  /* 0x00009a00ff7a7b82 */ /* 0x000ee20000000800 */
[----:B0-----:R-:W-:Y:S01]  /*2d70*/  IMAD R103, R116, 0x2, R107 ;  /* 0x0000000274677824 */ /* 0x001fe200078e026b */
[----:B-1----:R-:W-:Y:S01]  /*2d80*/  LEA R164, P5, R87, R6, 0x1 ;  /* 0x0000000657a47211 */ /* 0x002fe200078a08ff */
[----:B------:R-:W-:Y:S01]  /*2d90*/  UIADD3.64 UR16, UR8, 0x280, URZ ;  /* 0x0000028008107897 */ /* 0x000fe2000fffe03f */
[-C--:B------:R-:W-:Y:S01]  /*2da0*/  LEA.HI.X.SX32 R167, R85, R0.reuse, 0x1, P4 ;  /* 0x0000000055a77211 */ /* 0x080fe200020f0eff */
[----:B------:R-:W-:Y:S01]  /*2db0*/  UIADD3.64 UR20, UR8, 0x300, URZ ;  /* 0x0000030008147897 */ /* 0x000fe2000fffe03f */
[----:B------:R-:W-:Y:S01]  /*2dc0*/  LEA.HI.X.SX32 R165, R87, R0, 0x1, P5 ;  /* 0x0000000057a57211 */ /* 0x000fe200028f0eff */
[----:B------:R-:W-:Y:S01]  /*2dd0*/  UIADD3.64 UR24, UR8, 0x380, URZ ;  /* 0x0000038008187897 */ /* 0x000fe2000fffe03f */
[C---:B----4-:R-:W-:Y:S01]  /*2de0*/  LEA R168, P2, R77.reuse, R6, 0x1 ;  /* 0x000000064da87211 */ /* 0x050fe200078408ff */
[----:B------:R0:W-:Y:S01]  /*2df0*/  STL.64 [R1+0x4a0], R166 ;  /* 0x0004a0a601007387 */ /* 0x0001e20000100a00 */
[----:B------:R-:W1:Y:S01]  /*2e00*/  LDC R124, c[0x0][0x268] ;  /* 0x00009a00ff7c7b82 */ /* 0x000e620000000800 */
[----:B--2---:R-:W-:Y:S01]  /*2e10*/  LEA R105, R118, R103, 0x1 ;  /* 0x0000006776697211 */ /* 0x004fe200078e08ff */
[----:B------:R-:W-:Y:S01]  /*2e20*/  UIADD3.64 UR28, UR8, 0x400, URZ ;  /* 0x00000400081c7897 */ /* 0x000fe2000fffe03f */
[----:B------:R2:W-:Y:S01]  /*2e30*/  STL.64 [R1+0x498], R164 ;  /* 0x000498a401007387 */ /* 0x0005e20000100a00 */
[----:B------:R-:W-:Y:S01]  /*2e40*/  LEA.HI.X.SX32 R169, R77, R0, 0x1, P2 ;  /* 0x000000004da97211 */ /* 0x000fe200010f0eff */
[----:B------:R-:W-:Y:S01]  /*2e50*/  UIADD3.64 UR32, UR8, 0x480, URZ ;  /* 0x0000048008207897 */ /* 0x000fe2000fffe03f */
[----:B-----5:R-:W-:Y:S01]  /*2e60*/  IMAD R39, R120, 0x2, R105 ;  /* 0x0000000278277824 */ /* 0x020fe200078e0269 */
[----:B------:R-:W-:Y:S01]  /*2e70*/  UIADD3.64 UR36, UR8, 0x500, URZ ;  /* 0x0000050008247897 */ /* 0x000fe2000fffe03f */
[----:B------:R-:W4:Y:S01]  /*2e80*/  LDC R126, c[0x0][0x268] ;  /* 0x00009a00ff7e7b82 */ /* 0x000f220000000800 */
[----:B------:R5:W-:Y:S01]  /*2e90*/  STL.64 [R1+0x490], R168 ;  /* 0x000490a801007387 */ /* 0x000be20000100a00 */
[----:B------:R-:W-:Y:S01]  /*2ea0*/  UIADD3.64 UR40, UR8, 0x580, URZ ;  /* 0x0000058008287897 */ /* 0x000fe2000fffe03f */
[-C--:B0-----:R-:W-:Y:S01]  /*2eb0*/  LEA R166, P4, R83, R6.reuse, 0x1 ;  /* 0x0000000653a67211 */ /* 0x081fe200078808ff */
[----:B------:R-:W-:Y:S01]  /*2ec0*/  UIADD3.64 UR44, UR8, 0x600, URZ ;  /* 0x00000600082c7897 */ /* 0x000fe2000fffe03f */
[----:B---3--:R-:W-:Y:S01]  /*2ed0*/  IMAD R99, R122, 0x2, R39 ;  /* 0x000000027a637824 */ /* 0x008fe200078e0227 */
[----:B--2---:R-:W-:-:S02]  /*2ee0*/  LEA R164, P5, R143, R6, 0x1 ;  /* 0x000000068fa47211 */ /* 0x004fc400078a08ff */
[----:B------:R-:W0:Y:S01]  /*2ef0*/  LDC R128, c[0x0][0x268] ;  /* 0x00009a00ff807b82 */ /* 0x000e220000000800 */
[-C--:B------:R-:W-:Y:S01]  /*2f00*/  LEA.HI.X.SX32 R167, R83, R0.reuse, 0x1, P4 ;  /* 0x0000000053a77211 */ /* 0x080fe200020f0eff */
[----:B------:R-:W-:Y:S01]  /*2f10*/  UIADD3.64 UR48, UR8, 0x680, URZ ;  /* 0x0000068008307897 */ /* 0x000fe2000fffe03f */
[----:B------:R-:W-:Y:S01]  /*2f20*/  LEA.HI.X.SX32 R165, R143, R0, 0x1, P5 ;  /* 0x000000008fa57211 */ /* 0x000fe200028f0eff */
[----:B------:R-:W-:Y:S01]  /*2f30*/  UIADD3.64 UR52, UR8, 0x700, URZ ;  /* 0x0000070008347897 */ /* 0x000fe2000fffe03f */
[C---:B-----5:R-:W-:Y:S01]  /*2f40*/  LEA R168, P2, R71.reuse, R6, 0x1 ;  /* 0x0000000647a87211 */ /* 0x060fe200078408ff */
[----:B------:R2:W-:Y:S02]  /*2f50*/  STL.64 [R1+0x488], R166 ;  /* 0x000488a601007387 */ /* 0x0005e40000100a00 */
[----:B------:R-:W3:Y:S01]  /*2f60*/  LDC R130, c[0x0][0x268] ;  /* 0x00009a00ff827b82 */ /* 0x000ee20000000800 */
[----:B------:R-:W-:Y:S01]  /*2f70*/  LEA.HI.X.SX32 R169, R71, R0, 0x1, P2 ;  /* 0x0000000047a97211 */ /* 0x000fe200010f0eff */
[----:B------:R5:W-:Y:S01]  /*2f80*/  STL.64 [R1+0x480], R164 ;  /* 0x000480a401007387 */ /* 0x000be20000100a00 */
[----:B-1----:R-:W-:-:S03]  /*2f90*/  IMAD R101, R124, 0x2, R99 ;  /* 0x000000027c657824 */ /* 0x002fc600078e0263 */
[----:B------:R1:W-:Y:S02]  /*2fa0*/  STL.64 [R1+0x478], R168 ;  /* 0x000478a801007387 */ /* 0x0003e40000100a00 */
[----:B------:R-:W3:Y:S01]  /*2fb0*/  LDC R132, c[0x0][0x268] ;  /* 0x00009a00ff847b82 */ /* 0x000ee20000000800 */
[----:B----4-:R-:W-:Y:S01]  /*2fc0*/  IMAD R97, R126, 0x2, R101 ;  /* 0x000000027e617824 */ /* 0x010fe200078e0265 */
[-C--:B--2---:R-:W-:Y:S02]  /*2fd0*/  LEA R166, P4, R79, R6.reuse, 0x1 ;  /* 0x000000064fa67211 */ /* 0x084fe400078808ff */
[----:B-----5:R-:W-:Y:S02]  /*2fe0*/  LEA R164, P5, R141, R6, 0x1 ;  /* 0x000000068da47211 */ /* 0x020fe400078a08ff */
[-C--:B------:R-:W-:Y:S02]  /*2ff0*/  LEA.HI.X.SX32 R167, R79, R0.reuse, 0x1, P4 ;  /* 0x000000004fa77211 */ /* 0x080fe400020f0eff */
[----:B------:R-:W2:Y:S01]  /*3000*/  LDC R104, c[0x0][0x268] ;  /* 0x00009a00ff687b82 */ /* 0x000ea20000000800 */
[----:B------:R-:W-:Y:S01]  /*3010*/  LEA.HI.X.SX32 R165, R141, R0, 0x1, P5 ;  /* 0x000000008da57211 */ /* 0x000fe200028f0eff */
[----:B0-----:R-:W-:Y:S01]  /*3020*/  IMAD R33, R128, 0x2, R97 ;  /* 0x0000000280217824 */ /* 0x001fe200078e0261 */
[C---:B-1----:R-:W-:Y:S01]  /*3030*/  LEA R168, P2, R69.reuse, R6, 0x1 ;  /* 0x0000000645a87211 */ /* 0x042fe200078408ff */
[----:B------:R0:W-:Y:S03]  /*3040*/  STL.64 [R1+0x470], R166 ;  /* 0x000470a601007387 */ /* 0x0001e60000100a00 */
[----:B------:R-:W-:Y:S01]  /*3050*/  LEA.HI.X.SX32 R169, R69, R0, 0x1, P2 ;  /* 0x0000000045a97211 */ /* 0x000fe200010f0eff */
[----:B------:R1:W-:Y:S01]  /*3060*/  STL.64 [R1+0x468], R164 ;  /* 0x000468a401007387 */ /* 0x0003e20000100a00 */
[----:B------:R-:W4:Y:S01]  /*3070*/  LDC R102, c[0x0][0x268] ;  /* 0x00009a00ff667b82 */ /* 0x000f220000000800 */
[----:B---3--:R-:W-:-:S02]  /*3080*/  IMAD R95, R130, 0x2, R33 ;  /* 0x00000002825f7824 */ /* 0x008fc400078e0221 */
[----:B------:R3:W-:Y:S02]  /*3090*/  STL.64 [R1+0x460], R168 ;  /* 0x000460a801007387 */ /* 0x0007e40000100a00 */
[----:B------:R-:W-:Y:S01]  /*30a0*/  IMAD R93, R132, 0x2, R95 ;  /* 0x00000002845d7824 */ /* 0x000fe200078e025f */
[-C--:B0-----:R-:W-:Y:S02]  /*30b0*/  LEA R166, P4, R137, R6.reuse, 0x1 ;  /* 0x0000000689a67211 */ /* 0x081fe400078808ff */
[----:B------:R-:W0:Y:S01]  /*30c0*/  LDC R100, c[0x0][0x268] ;  /* 0x00009a00ff647b82 */ /* 0x000e220000000800 */
[----:B-1----:R-:W-:Y:S02]  /*30d0*/  LEA R164, P5, R139, R6, 0x1 ;  /* 0x000000068ba47211 */ /* 0x002fe400078a08ff */
[-C--:B------:R-:W-:Y:S02]  /*30e0*/  LEA.HI.X.SX32 R167, R137, R0.reuse, 0x1, P4 ;  /* 0x0000000089a77211 */ /* 0x080fe400020f0eff */
[----:B------:R-:W-:-:S03]  /*30f0*/  LEA.HI.X.SX32 R165, R139, R0, 0x1, P5 ;  /* 0x000000008ba57211 */ /* 0x000fc600028f0eff */
[----:B------:R-:W1:Y:S01]  /*3100*/  LDC R98, c[0x0][0x268] ;  /* 0x00009a00ff627b82 */ /* 0x000e620000000800 */
[C---:B---3--:R-:W-:Y:S01]  /*3110*/  LEA R168, P2, R135.reuse, R6, 0x1 ;  /* 0x0000000687a87211 */ /* 0x048fe200078408ff */
[----:B------:R3:W-:Y:S01]  /*3120*/  STL.64 [R1+0x458], R166 ;  /* 0x000458a601007387 */ /* 0x0007e20000100a00 */
[----:B--2---:R-:W-:Y:S02]  /*3130*/  IMAD R89, R104, 0x2, R93 ;  /* 0x0000000268597824 */ /* 0x004fe400078e025d */
[----:B------:R-:W-:Y:S01]  /*3140*/  LEA.HI.X.SX32 R169, R135, R0, 0x1, P2 ;  /* 0x0000000087a97211 */ /* 0x000fe200010f0eff */
[----:B------:R2:W-:Y:S02]  /*3150*/  STL.64 [R1+0x450], R164 ;  /* 0x000450a401007387 */ /* 0x0005e40000100a00 */
[----:B------:R-:W5:Y:S01]  /*3160*/  LDC R96, c[0x0][0x268] ;  /* 0x00009a00ff607b82 */ /* 0x000f620000000800 */
[----:B----4-:R-:W-:Y:S01]  /*3170*/  IMAD R91, R102, 0x2, R89 ;  /* 0x00000002665b7824 */ /* 0x010fe200078e0259 */
[----:B------:R4:W-:Y:S01]  /*3180*/  STL.64 [R1+0x448], R168 ;  /* 0x000448a801007387 */ /* 0x0009e20000100a00 */
[----:B---3--:R-:W-:-:S05]  /*3190*/  LEA R166, P4, R131, R6, 0x1 ;  /* 0x0000000683a67211 */ /* 0x008fca00078808ff */
[----:B------:R-:W3:Y:S01]  /*31a0*/  LDC R94, c[0x0][0x268] ;  /* 0x00009a00ff5e7b82 */ /* 0x000ee20000000800 */
[----:B0-----:R-:W-:Y:S01]  /*31b0*/  IMAD R27, R100, 0x2, R91 ;  /* 0x00000002641b7824 */ /* 0x001fe200078e025b */
[----:B--2---:R-:W-:Y:S02]  /*31c0*/  LEA R164, P5, R133, R6, 0x1 ;  /* 0x0000000685a47211 */ /* 0x004fe400078a08ff */
[-C--:B------:R-:W-:Y:S02]  /*31d0*/  LEA.HI.X.SX32 R167, R131, R0.reuse, 0x1, P4 ;  /* 0x0000000083a77211 */ /* 0x080fe400020f0eff */
[----:B------:R-:W-:Y:S02]  /*31e0*/  LEA.HI.X.SX32 R165, R133, R0, 0x1, P5 ;  /* 0x0000000085a57211 */ /* 0x000fe400028f0eff */
[C---:B----4-:R-:W-:Y:S01]  /*31f0*/  LEA R168, P2, R63.reuse, R6, 0x1 ;  /* 0x000000063fa87211 */ /* 0x050fe200078408ff */
[----:B------:R0:W-:Y:S01]  /*3200*/  STL.64 [R1+0x440], R166 ;  /* 0x000440a601007387 */ /* 0x0001e20000100a00 */
[----:B------:R-:W2:Y:S01]  /*3210*/  LDC R92, c[0x0][0x268] ;  /* 0x00009a00ff5c7b82 */ /* 0x000ea20000000800 */
[----:B-1----:R-:W-:Y:S01]  /*3220*/  IMAD R85, R98, 0x2, R27 ;  /* 0x0000000262557824 */ /* 0x002fe200078e021b */
[----:B------:R-:W-:Y:S01]  /*3230*/  LEA.HI.X.SX32 R169, R63, R0, 0x1, P2 ;  /* 0x000000003fa97211 */ /* 0x000fe200010f0eff */
[----:B------:R1:W-:Y:S02]  /*3240*/  STL.64 [R1+0x438], R164 ;  /* 0x000438a401007387 */ /* 0x0003e40000100a00 */
[----:B-----5:R-:W-:-:S02]  /*3250*/  IMAD R87, R96, 0x2, R85 ;  /* 0x0000000260577824 */ /* 0x020fc400078e0255 */
[----:B------:R4:W-:Y:S01]  /*3260*/  STL.64 [R1+0x430], R168 ;  /* 0x000430a801007387 */ /* 0x0009e20000100a00 */
[----:B------:R-:W5:Y:S01]  /*3270*/  LDC R90, c[0x0][0x268] ;  /* 0x00009a00ff5a7b82 */ /* 0x000f620000000800 */
[-C--:B0-----:R-:W-:Y:S01]  /*3280*/  LEA R166, P4, R127, R6.reuse, 0x1 ;  /* 0x000000067fa67211 */ /* 0x081fe200078808ff */
[----:B---3--:R-:W-:Y:S01]  /*3290*/  IMAD R83, R94, 0x2, R87 ;  /* 0x000000025e537824 */ /* 0x008fe200078e0257 */
[----:B-1----:R-:W-:-:S05]  /*32a0*/  LEA R164, P5, R129, R6, 0x1 ;  /* 0x0000000681a47211 */ /* 0x002fca00078a08ff */
[----:B------:R-:W0:Y:S01]  /*32b0*/  LDC R88, c[0x0][0x268] ;  /* 0x00009a00ff587b82 */ /* 0x000e220000000800 */
[-C--:B------:R-:W-:Y:S02]  /*32c0*/  LEA.HI.X.SX32 R167, R127, R0.reuse, 0x1, P4 ;  /* 0x000000007fa77211 */ /* 0x080fe400020f0eff */
[----:B------:R-:W-:Y:S02]  /*32d0*/  LEA.HI.X.SX32 R165, R129, R0, 0x1, P5 ;  /* 0x0000000081a57211 */ /* 0x000fe400028f0eff */
[C---:B----4-:R-:W-:Y:S01]  /*32e0*/  LEA R168, P2, R125.reuse, R6, 0x1 ;  /* 0x000000067da87211 */ /* 0x050fe200078408ff */
[----:B------:R1:W-:Y:S02]  /*32f0*/  STL.64 [R1+0x428], R166 ;  /* 0x000428a601007387 */ /* 0x0003e40000100a00 */
[----:B------:R-:W3:Y:S01]  /*3300*/  LDC R86, c[0x0][0x268] ;  /* 0x00009a00ff567b82 */ /* 0x000ee20000000800 */
[----:B------:R-:W-:Y:S01]  /*3310*/  LEA.HI.X.SX32 R169, R125, R0, 0x1, P2 ;  /* 0x000000007da97211 */ /* 0x000fe200010f0eff */
[----:B------:R4:W-:Y:S01]  /*3320*/  STL.64 [R1+0x420], R164 ;  /* 0x000420a401007387 */ /* 0x0009e20000100a00 */
[----:B--2---:R-:W-:-:S03]  /*3330*/  LEA R77, R92, R83, 0x1 ;  /* 0x000000535c4d7211 */ /* 0x004fc600078e08ff */
[----:B------:R2:W-:Y:S02]  /*3340*/  STL.64 [R1+0x418], R168 ;  /* 0x000418a801007387 */ /* 0x0005e40000100a00 */
[----:B------:R-:W3:Y:S01]  /*3350*/  LDC R70, c[0x0][0x268] ;  /* 0x00009a00ff467b82 */ /* 0x000ee20000000800 */
[----:B-----5:R-:W-:Y:S01]  /*3360*/  IMAD R79, R90, 0x2, R77 ;  /* 0x000000025a4f7824 */ /* 0x020fe200078e024d */
[-C--:B-1----:R-:W-:Y:S02]  /*3370*/  LEA R166, P4, R57, R6.reuse, 0x1 ;  /* 0x0000000639a67211 */ /* 0x082fe400078808ff */
[----:B----4-:R-:W-:Y:S02]  /*3380*/  LEA R164, P5, R123, R6, 0x1 ;  /* 0x000000067ba47211 */ /* 0x010fe400078a08ff */
[-C--:B------:R-:W-:Y:S02]  /*3390*/  LEA.HI.X.SX32 R167, R57, R0.reuse, 0x1, P4 ;  /* 0x0000000039a77211 */ /* 0x080fe400020f0eff */
[----:B------:R-:W1:Y:S01]  /*33a0*/  LDC R65, c[0x0][0x268] ;  /* 0x00009a00ff417b82 */ /* 0x000e620000000800 */
[----:B------:R-:W-:Y:S01]  /*33b0*/  LEA.HI.X.SX32 R165, R123, R0, 0x1, P5 ;  /* 0x000000007ba57211 */ /* 0x000fe200028f0eff */
[----:B0-----:R-:W-:Y:S01]  /*33c0*/  IMAD R71, R88, 0x2, R79 ;  /* 0x0000000258477824 */ /* 0x001fe200078e024f */
[C---:B--2---:R-:W-:Y:S01]  /*33d0*/  LEA R168, P2, R121.reuse, R6, 0x1 ;  /* 0x0000000679a87211 */ /* 0x044fe200078408ff */
        /* <DEDUP_REMOVED lines=9> */
[----:B--2---:R-:W-:Y:S02]  /*3470*/  LEA R164, P5, R119, R6, 0x1 ;  /* 0x0000000677a47211 */ /* 0x004fe400078a08ff */
[-C--:B------:R-:W-:Y:S02]  /*3480*/  LEA.HI.X.SX32 R167, R117, R0.reuse, 0x1, P4 ;  /* 0x0000000075a77211 */ /* 0x080fe400020f0eff */
[----:B------:R-:W-:-:S03]  /*3490*/  LEA.HI.X.SX32 R165, R119, R0, 0x1, P5 ;  /* 0x0000000077a57211 */ /* 0x000fc600028f0eff */
[----:B------:R-:W2:Y:S01]  /*34a0*/  LDC R59, c[0x0][0x268] ;  /* 0x00009a00ff3b7b82 */ /* 0x000ea20000000800 */
[----:B---3--:R-:W-:Y:S01]  /*34b0*/  LEA R168, P2, R51, R6, 0x1 ;  /* 0x0000000633a87211 */ /* 0x008fe200078408ff */
[----:B------:R3:W-:Y:S01]  /*34c0*/  STL.64 [R1+0x3f8], R166 ;  /* 0x0003f8a601007387 */ /* 0x0007e20000100a00 */
[----:B-1----:R-:W-:Y:S02]  /*34d0*/  IMAD R65, R65, 0x2, R70 ;  /* 0x0000000241417824 */ /* 0x002fe400078e0246 */
        /* <DEDUP_REMOVED lines=8> */
[----:B-1----:R-:W-:Y:S02]  /*3560*/  LEA R164, P5, R115, R6, 0x1 ;  /* 0x0000000673a47211 */ /* 0x002fe400078a08ff */
[-C--:B------:R-:W-:Y:S02]  /*3570*/  LEA.HI.X.SX32 R167, R113, R0.reuse, 0x1, P4 ;  /* 0x0000000071a77211 */ /* 0x080fe400020f0eff */
[----:B------:R-:W-:Y:S02]  /*3580*/  LEA.HI.X.SX32 R165, R115, R0, 0x1, P5 ;  /* 0x0000000073a57211 */ /* 0x000fe400028f0eff */
[----:B----4-:R-:W-:Y:S01]  /*3590*/  LEA R168, P2, R111, R6, 0x1 ;  /* 0x000000066fa87211 */ /* 0x010fe200078408ff */
[----:B------:R0:W-:Y:S01]  /*35a0*/  STL.64 [R1+0x3e0], R166 ;  /* 0x0003e0a601007387 */ /* 0x0001e20000100a00 */
[----:B------:R-:W1:Y:S01]  /*35b0*/  LDC R53, c[0x0][0x268] ;  /* 0x00009a00ff357b82 */ /* 0x000e620000000800 */
[----:B--2---:R-:W-:Y:S01]  /*35c0*/  IMAD R59, R59, 0x2, R64 ;  /* 0x000000023b3b7824 */ /* 0x004fe200078e0240 */
[----:B------:R-:W-:Y:S01]  /*35d0*/  LEA.HI.X.SX32 R169, R111, R0, 0x1, P2 ;  /* 0x000000006fa97211 */ /* 0x000fe200010f0eff */
[----:B------:R2:W-:Y:S02]  /*35e0*/  STL.64 [R1+0x3d8], R164 ;  /* 0x0003d8a401007387 */ /* 0x0005e40000100a00 */
[----:B-----5:R-:W-:-:S02]  /*35f0*/  IMAD R57, R82, 0x2, R59 ;  /* 0x0000000252397824 */ /* 0x020fc400078e023b */
[----:B------:R4:W-:Y:S01]  /*3600*/  STL.64 [R1+0x3d0], R168 ;  /* 0x0003d0a801007387 */ /* 0x0009e20000100a00 */
[----:B------:R-:W5:Y:S01]  /*3610*/  LDC R80, c[0x0][0x268] ;  /* 0x00009a00ff507b82 */ /* 0x000f620000000800 */
[-C--:B0-----:R-:W-:Y:S01]  /*3620*/  LEA R166, P4, R45, R6.reuse, 0x1 ;  /* 0x000000062da67211 */ /* 0x081fe200078808ff */
[----:B---3--:R-:W-:Y:S01]  /*3630*/  IMAD R58, R58, 0x2, R57 ;  /* 0x000000023a3a7824 */ /* 0x008fe200078e0239 */
[----:B--2---:R-:W-:-:S05]  /*3640*/  LEA R164, P5, R109, R6, 0x1 ;  /* 0x000000066da47211 */ /* 0x004fca00078a08ff */
        /* <DEDUP_REMOVED lines=8> */
[----:B-1----:R-:W-:-:S03]  /*36d0*/  IMAD R53, R53, 0x2, R58 ;  /* 0x0000000235357824 */ /* 0x002fc600078e023a */
[----:B------:R1:W-:Y:S02]  /*36e0*/  STL.64 [R1+0x3b8], R168 ;  /* 0x0003b8a801007387 */ /* 0x0003e40000100a00 */
[----:B------:R-:W3:Y:S01]  /*36f0*/  LDC R78, c[0x0][0x268] ;  /* 0x00009a00ff4e7b82 */ /* 0x000ee20000000800 */
[----:B-----5:R-:W-:Y:S01]  /*3700*/  IMAD R51, R80, 0x2, R53 ;  /* 0x0000000250337824 */ /* 0x020fe200078e0235 */
[-C--:B--2---:R-:W-:Y:S02]  /*3710*/  LEA R166, P4, R103, R6.reuse, 0x1 ;  /* 0x0000000667a67211 */ /* 0x084fe400078808ff */
[----:B----4-:R-:W-:Y:S02]  /*3720*/  LEA R164, P5, R105, R6, 0x1 ;  /* 0x0000000669a47211 */ /* 0x010fe400078a08ff */
        /* <DEDUP_REMOVED lines=9> */
[----:B---3--:R-:W-:-:S02]  /*37c0*/  LEA R47, R47, R52, 0x1 ;  /* 0x000000342f2f7211 */ /* 0x008fc400078e08ff */
[----:B------:R3:W-:Y:S03]  /*37d0*/  STL.64 [R1+0x398], R168 ;  /* 0x000398a801007387 */ /* 0x0007e60000100a00 */
[----:B------:R-:W-:Y:S01]  /*37e0*/  IMAD R45, R78, 0x2, R47 ;  /* 0x000000024e2d7824 */ /* 0x000fe200078e022f */
[-C--:B0-----:R-:W-:Y:S01]  /*37f0*/  LEA R166, P4, R99, R6.reuse, 0x1 ;  /* 0x0000000663a67211 */ /* 0x081fe200078808ff */
        /* <DEDUP_REMOVED lines=39> */
[----:B--2---:R-:W-:-:S03]  /*3a70*/  IMAD R34, R34, 0x2, R33 ;  /* 0x0000000222227824 */ /* 0x004fc600078e0221 */
        /* <DEDUP_REMOVED lines=9> */
[----:B--2---:R-:W-:Y:S01]  /*3b10*/  LEA R168, P2, R83, R6, 0x1 ;  /* 0x0000000653a87211 */ /* 0x004fe200078408ff */
[----:B------:R0:W-:Y:S01]  /*3b20*/  STL.64 [R1+0x348], R166 ;  /* 0x000348a601007387 */ /* 0x0001e20000100a00 */
[----:B------:R-:W-:-:S02]  /*3b30*/  CS2R R84, SRZ ;  /* 0x0000000000547805 */ /* 0x000fc4000001ff00 */
[----:B------:R-:W-:Y:S02]  /*3b40*/  CS2R R86, SRZ ;  /* 0x0000000000567805 */ /* 0x000fe4000001ff00 */
[----:B------:R-:W-:Y:S01]  /*3b50*/  LEA.HI.X.SX32 R169, R83, R0, 0x1, P2 ;  /* 0x0000000053a97211 */ /* 0x000fe200010f0eff */
[----:B------:R2:W-:Y:S01]  /*3b60*/  STL.64 [R1+0x340], R164 ;  /* 0x000340a401007387 */ /* 0x0005e20000100a00 */
[----:B------:R-:W4:Y:S01]  /*3b70*/  LDC R26, c[0x0][0x268] ;  /* 0x00009a00ff1a7b82 */ /* 0x000f220000000800 */
[----:B---3--:R-:W-:Y:S01]  /*3b80*/  IMAD R28, R28, 0x2, R27 ;  /* 0x000000021c1c7824 */ /* 0x008fe200078e021b */
[----:B------:R-:W-:Y:S01]  /*3b90*/  CS2R R82, SRZ ;  /* 0x0000000000527805 */ /* 0x000fe2000001ff00 */
[----:B------:R3:W-:Y:S02]  /*3ba0*/  STL.64 [R1+0x338], R168 ;  /* 0x000338a801007387 */ /* 0x0007e40000100a00 */
[----:B------:R-:W-:Y:S01]  /*3bb0*/  IMAD R8, R81, 0x2, R28 ;  /* 0x0000000251087824 */ /* 0x000fe200078e021c */
[----:B0-----:R-:W-:-:S02]  /*3bc0*/  LEA R166, P4, R77, R6, 0x1 ;  /* 0x000000064da67211 */ /* 0x001fc400078808ff */
[----:B------:R-:W0:Y:S01]  /*3bd0*/  LDC R17, c[0x0][0x268] ;  /* 0x00009a00ff117b82 */ /* 0x000e220000000800 */
[----:B------:R-:W-:Y:S02]  /*3be0*/  CS2R R80, SRZ ;  /* 0x0000000000507805 */ /* 0x000fe4000001ff00 */
[----:B--2---:R-:W-:Y:S02]  /*3bf0*/  LEA R164, P5, R79, R6, 0x1 ;  /* 0x000000064fa47211 */ /* 0x004fe400078a08ff */
[-C--:B------:R-:W-:Y:S02]  /*3c00*/  LEA.HI.X.SX32 R167, R77, R0.reuse, 0x1, P4 ;  /* 0x000000004da77211 */ /* 0x080fe400020f0eff */
[----:B------:R-:W-:Y:S02]  /*3c10*/  CS2R R76, SRZ ;  /* 0x00000000004c7805 */ /* 0x000fe4000001ff00 */
[----:B------:R-:W-:Y:S01]  /*3c20*/  LEA.HI.X.SX32 R165, R79, R0, 0x1, P5 ;  /* 0x000000004fa57211 */ /* 0x000fe200028f0eff */
[----:B------:R-:W2:Y:S01]  /*3c30*/  LDC R12, c[0x0][0x268] ;  /* 0x00009a00ff0c7b82 */ /* 0x000ea20000000800 */
[----:B---3--:R-:W-:Y:S01]  /*3c40*/  LEA R168, P2, R71, R6, 0x1 ;  /* 0x0000000647a87211 */ /* 0x008fe200078408ff */
[----:B------:R3:W-:Y:S01]  /*3c50*/  STL.64 [R1+0x330], R166 ;  /* 0x000330a601007387 */ /* 0x0007e20000100a00 */
[----:B-1----:R-:W-:Y:S01]  /*3c60*/  IMAD R2, R75, 0x2, R8 ;  /* 0x000000024b027824 */ /* 0x002fe200078e0208 */
[----:B------:R-:W-:-:S02]  /*3c70*/  CS2R R78, SRZ ;  /* 0x00000000004e7805 */ /* 0x000fc4000001ff00 */
[----:B------:R-:W-:Y:S01]  /*3c80*/  LEA.HI.X.SX32 R169, R71, R0, 0x1, P2 ;  /* 0x0000000047a97211 */ /* 0x000fe200010f0eff */
[----:B------:R1:W-:Y:S01]  /*3c90*/  STL.64 [R1+0x328], R164 ;  /* 0x000328a401007387 */ /* 0x0003e20000100a00 */
[----:B------:R-:W5:Y:S01]  /*3ca0*/  LDC R23, c[0x0][0x268] ;  /* 0x00009a00ff177b82 */ /* 0x000f620000000800 */
[----:B----4-:R-:W-:Y:S02]  /*3cb0*/  LEA R26, R26, R2, 0x1 ;  /* 0x000000021a1a7211 */ /* 0x010fe400078e08ff */
[----:B------:R4:W-:Y:S01]  /*3cc0*/  STL.64 [R1+0x320], R168 ;  /* 0x000320a801007387 */ /* 0x0009e20000100a00 */
[----:B---3--:R-:W-:-:S04]  /*3cd0*/  LEA R166, P4, R69, R6, 0x1 ;  /* 0x0000000645a67211 */ /* 0x008fc800078808ff */
[----:B------:R-:W3:Y:S01]  /*3ce0*/  LDC R5, c[0x0][0x268] ;  /* 0x00009a00ff057b82 */ /* 0x000ee20000000800 */
[----:B0-----:R-:W-:Y:S01]  /*3cf0*/  IMAD R17, R17, 0x2, R26 ;  /* 0x0000000211117824 */ /* 0x001fe200078e021a */
[C---:B-1----:R-:W-:Y:S02]  /*3d00*/  LEA R164, P5, R70.reuse, R6, 0x1 ;  /* 0x0000000646a47211 */ /* 0x042fe400078a08ff */
[-C--:B------:R-:W-:Y:S02]  /*3d10*/  LEA.HI.X.SX32 R167, R69, R0.reuse, 0x1, P4 ;  /* 0x0000000045a77211 */ /* 0x080fe400020f0eff */
[----:B------:R-:W-:Y:S02]  /*3d20*/  LEA.HI.X.SX32 R165, R70, R0, 0x1, P5 ;  /* 0x0000000046a57211 */ /* 0x000fe400028f0eff */
[----:B------:R-:W-:Y:S02]  /*3d30*/  CS2R R70, SRZ ;  /* 0x0000000000467805 */ /* 0x000fe4000001ff00 */
[C---:B----4-:R-:W-:Y:S01]  /*3d40*/  LEA R168, P2, R65.reuse, R6, 0x1 ;  /* 0x0000000641a87211 */ /* 0x050fe200078408ff */
        /* <DEDUP_REMOVED lines=12> */
[-C--:B------:R-:W-:Y:S01]  /*3e10*/  LEA.HI.X.SX32 R167, R63, R0.reuse, 0x1, P4 ;  /* 0x000000003fa77211 */ /* 0x080fe200020f0eff */
[----:B------:R-:W-:Y:S01]  /*3e20*/  IMAD R63, R19, 0x3f, RZ ;  /* 0x0000003f133f7824 */ /* 0x000fe200078e02ff */
[----:B------:R-:W-:Y:S02]  /*3e30*/  LEA.HI.X.SX32 R165, R64, R0, 0x1, P5 ;  /* 0x0000000040a57211 */ /* 0x000fe400028f0eff */
[----:B------:R-:W-:Y:S02]  /*3e40*/  CS2R R64, SRZ ;  /* 0x0000000000407805 */ /* 0x000fe4000001ff00 */
[C---:B----4-:R-:W-:Y:S01]  /*3e50*/  LEA R168, P2, R59.reuse, R6, 0x1 ;  /* 0x000000063ba87211 */ /* 0x050fe200078408ff */
[----:B------:R2:W-:Y:S01]  /*3e60*/  STL.64 [R1+0x300], R166 ;  /* 0x000300a601007387 */ /* 0x0005e20000100a00 */
[----:B------:R-:W3:Y:S02]  /*3e70*/  LDC R11, c[0x0][0x268] ;  /* 0x00009a00ff0b7b82 */ /* 0x000ee40000000800 */
[----:B------:R-:W-:Y:S01]  /*3e80*/  LEA.HI.X.SX32 R169, R59, R0, 0x1, P2 ;  /* 0x000000003ba97211 */ /* 0x000fe200010f0eff */
[----:B------:R4:W-:Y:S01]  /*3e90*/  STL.64 [R1+0x2f8], R164 ;  /* 0x0002f8a401007387 */ /* 0x0009e20000100a00 */
[----:B-1----:R-:W-:-:S03]  /*3ea0*/  IMAD R15, R15, 0x2, R5 ;  /* 0x000000020f0f7824 */ /* 0x002fc600078e0205 */
[----:B------:R1:W-:Y:S01]  /*3eb0*/  STL.64 [R1+0x2f0], R168 ;  /* 0x0002f0a801007387 */ /* 0x0003e20000100a00 */
[----:B------:R-:W3:Y:S01]  /*3ec0*/  LDC R21, c[0x0][0x268] ;  /* 0x00009a00ff157b82 */ /* 0x000ee20000000800 */
[----:B-----5:R-:W-:Y:S01]  /*3ed0*/  IMAD R22, R22, 0x2, R15 ;  /* 0x0000000216167824 */ /* 0x020fe200078e020f */
[CC--:B--2---:R-:W-:Y:S02]  /*3ee0*/  LEA R166, P4, R57.reuse, R6.reuse, 0x1 ;  /* 0x0000000639a67211 */ /* 0x0c4fe400078808ff */
[C---:B----4-:R-:W-:Y:S02]  /*3ef0*/  LEA R164, P5, R58.reuse, R6, 0x1 ;  /* 0x000000063aa47211 */ /* 0x050fe400078a08ff */
[-C--:B------:R-:W-:Y:S02]  /*3f00*/  LEA.HI.X.SX32 R167, R57, R0.reuse, 0x1, P4 ;  /* 0x0000000039a77211 */ /* 0x080fe400020f0eff */
[----:B------:R-:W2:Y:S01]  /*3f10*/  LDC R14, c[0x0][0x268] ;  /* 0x00009a00ff0e7b82 */ /* 0x000ea20000000800 */
[----:B------:R-:W-:Y:S01]  /*3f20*/  LEA.HI.X.SX32 R165, R58, R0, 0x1, P5 ;  /* 0x000000003aa57211 */ /* 0x000fe200028f0eff */
[----:B0-----:R-:W-:Y:S01]  /*3f30*/  IMAD R10, R10, 0x2, R22 ;  /* 0x000000020a0a7824 */ /* 0x001fe200078e0216 */
[----:B-1----:R-:W-:Y:S01]  /*3f40*/  LEA R168, P2, R53, R6, 0x1 ;  /* 0x0000000635a87211 */ /* 0x002fe200078408ff */
[----:B------:R0:W-:Y:S01]  /*3f50*/  STL.64 [R1+0x2e8], R166 ;  /* 0x0002e8a601007387 */ /* 0x0001e20000100a00 */
[----:B------:R-:W-:-:S02]  /*3f60*/  CS2R R58, SRZ ;  /* 0x00000000003a7805 */ /* 0x000fc4000001ff00 */
[----:B------:R-:W-:Y:S01]  /*3f70*/  LEA.HI.X.SX32 R169, R53, R0, 0x1, P2 ;  /* 0x0000000035a97211 */ /* 0x000fe200010f0eff */
[----:B------:R1:W-:Y:S01]  /*3f80*/  STL.64 [R1+0x2e0], R164 ;  /* 0x0002e0a401007387 */ /* 0x0003e20000100a00 */
[----:B------:R-:W4:Y:S01]  /*3f90*/  LDC R9, c[0x0][0x268] ;  /* 0x00009a00ff097b82 */ /* 0x000f220000000800 */
[----:B---3--:R-:W-:Y:S02]  /*3fa0*/  IMAD R11, R11, 0x2, R10 ;  /* 0x000000020b0b7824 */ /* 0x008fe400078e020a */
[----:B------:R3:W-:Y:S02]  /*3fb0*/  STL.64 [R1+0x2d8], R168 ;  /* 0x0002d8a801007387 */ /* 0x0007e40000100a00 */
[----:B------:R-:W-:Y:S01]  /*3fc0*/  IMAD R21, R21, 0x2, R11 ;  /* 0x0000000215157824 */ /* 0x000fe200078e020b */
[-C--:B0-----:R-:W-:Y:S02]  /*3fd0*/  LEA R166, P4, R51, R6.reuse, 0x1 ;  /* 0x0000000633a67211 */ /* 0x081fe400078808ff */
[----:B------:R-:W0:Y:S01]  /*3fe0*/  LDC R20, c[0x0][0x268] ;  /* 0x00009a00ff147b82 */ /* 0x000e220000000800 */
[----:B-1----:R-:W-:-:S02]  /*3ff0*/  LEA R164, P5, R52, R6, 0x1 ;  /* 0x0000000634a47211 */ /* 0x002fc400078a08ff */
[-C--:B------:R-:W-:Y:S02]  /*4000*/  LEA.HI.X.SX32 R167, R51, R0.reuse, 0x1, P4 ;  /* 0x0000000033a77211 */ /* 0x080fe400020f0eff */
[----:B------:R-:W-:-:S03]  /*4010*/  LEA.HI.X.SX32 R165, R52, R0, 0x1, P5 ;  /* 0x0000000034a57211 */ /* 0x000fc600028f0eff */
[----:B------:R-:W1:Y:S01]  /*4020*/  LDC R7, c[0x0][0x268] ;  /* 0x00009a00ff077b82 */ /* 0x000e620000000800 */
[C---:B---3--:R-:W-:Y:S01]  /*4030*/  LEA R168, P2, R47.reuse, R6, 0x1 ;  /* 0x000000062fa87211 */ /* 0x048fe200078408ff */
[----:B------:R3:W-:Y:S01]  /*4040*/  STL.64 [R1+0x2d0], R166 ;  /* 0x0002d0a601007387 */ /* 0x0007e20000100a00 */
[----:B--2---:R-:W-:Y:S01]  /*4050*/  IMAD R14, R14, 0x2, R21 ;  /* 0x000000020e0e7824 */ /* 0x004fe200078e0215 */
[----:B------:R-:W-:Y:S02]  /*4060*/  CS2R R52, SRZ ;  /* 0x0000000000347805 */ /* 0x000fe4000001ff00 */
[----:B------:R-:W-:Y:S01]  /*4070*/  LEA.HI.X.SX32 R169, R47, R0, 0x1, P2 ;  /* 0x000000002fa97211 */ /* 0x000fe200010f0eff */
[----:B------:R2:W-:Y:S01]  /*4080*/  STL.64 [R1+0x2c8], R164 ;  /* 0x0002c8a401007387 */ /* 0x0005e20000100a00 */
[----:B------:R-:W5:Y:S01]  /*4090*/  LDC R13, c[0x0][0x268] ;  /* 0x00009a00ff0d7b82 */ /* 0x000f620000000800 */
[----:B----4-:R-:W-:Y:S02]  /*40a0*/  IMAD R9, R9, 0x2, R14 ;  /* 0x0000000209097824 */ /* 0x010fe400078e020e */
[----:B------:R4:W-:Y:S01]  /*40b0*/  STL.64 [R1+0x2c0], R168 ;  /* 0x0002c0a801007387 */ /* 0x0009e20000100a00 */
[----:B---3--:R-:W-:-:S04]  /*40c0*/  LEA R166, P4, R45, R6, 0x1 ;  /* 0x000000062da67211 */ /* 0x008fc800078808ff */
[----:B------:R-:W3:Y:S01]  /*40d0*/  LDC R18, c[0x0][0x268] ;  /* 0x00009a00ff127b82 */ /* 0x000ee20000000800 */
[----:B0-----:R-:W-:Y:S01]  /*40e0*/  IMAD R20, R20, 0x2, R9 ;  /* 0x0000000214147824 */ /* 0x001fe200078e0209 */
[C---:B--2---:R-:W-:Y:S02]  /*40f0*/  LEA R164, P5, R46.reuse, R6, 0x1 ;  /* 0x000000062ea47211 */ /* 0x044fe400078a08ff */
[-C--:B------:R-:W-:Y:S02]  /*4100*/  LEA.HI.X.SX32 R167, R45, R0.reuse, 0x1, P4 ;  /* 0x000000002da77211 */ /* 0x080fe400020f0eff */
[----:B------:R-:W-:Y:S02]  /*4110*/  LEA.HI.X.SX32 R165, R46, R0, 0x1, P5 ;  /* 0x000000002ea57211 */ /* 0x000fe400028f0eff */
[----:B------:R-:W-:Y:S02]  /*4120*/  CS2R R46, SRZ ;  /* 0x00000000002e7805 */ /* 0x000fe4000001ff00 */
[----:B----4-:R-:W-:Y:S01]  /*4130*/  LEA R168, P2, R41, R6, 0x1 ;  /* 0x0000000629a87211 */ /* 0x010fe200078408ff */
[----:B------:R0:W-:Y:S01]  /*4140*/  STL.64 [R1+0x2b8], R166 ;  /* 0x0002b8a601007387 */ /* 0x0001e20000100a00 */
[----:B------:R-:W2:Y:S01]  /*4150*/  LDC R30, c[0x0][0x268] ;  /* 0x00009a00ff1e7b82 */ /* 0x000ea20000000800 */
[----:B-1----:R-:W-:Y:S01]  /*4160*/  IMAD R7, R7, 0x2, R20 ;  /* 0x0000000207077824 */ /* 0x002fe200078e0214 */
[----:B------:R-:W-:Y:S01]  /*4170*/  LEA.HI.X.SX32 R169, R41, R0, 0x1, P2 ;  /* 0x0000000029a97211 */ /* 0x000fe200010f0eff */
[----:B------:R1:W-:Y:S03]  /*4180*/  STL.64 [R1+0x2b0], R164 ;  /* 0x0002b0a401007387 */ /* 0x0003e60000100a00 */
[----:B-----5:R-:W-:Y:S01]  /*4190*/  LEA R13, R13, R7, 0x1 ;  /* 0x000000070d0d7211 */ /* 0x020fe200078e08ff */
[----:B------:R4:W-:Y:S01]  /*41a0*/  STL.64 [R1+0x2a8], R168 ;  /* 0x0002a8a801007387 */ /* 0x0009e20000100a00 */
[----:B------:R-:W5:Y:S01]  /*41b0*/  LDC R31, c[0x0][0x268] ;  /* 0x00009a00ff1f7b82 */ /* 0x000f620000000800 */
[----:B0-----:R-:W-:-:S02]  /*41c0*/  LEA R166, P4, R39, R6, 0x1 ;  /* 0x0000000627a67211 */ /* 0x001fc400078808ff */
[----:B---3--:R-:W-:Y:S01]  /*41d0*/  IMAD R18, R18, 0x2, R13 ;  /* 0x0000000212127824 */ /* 0x008fe200078e020d */
[----:B-1----:R-:W-:-:S04]  /*41e0*/  LEA R164, P5, R40, R6, 0x1 ;  /* 0x0000000628a47211 */ /* 0x002fc800078a08ff */
[----:B------:R-:W0:Y:S01]  /*41f0*/  LDC R32, c[0x0][0x268] ;  /* 0x00009a00ff207b82 */ /* 0x000e220000000800 */
[-C--:B------:R-:W-:Y:S02]  /*4200*/  LEA.HI.X.SX32 R167, R39, R0.reuse, 0x1, P4 ;  /* 0x0000000027a77211 */ /* 0x080fe400020f0eff */
[----:B------:R-:W-:Y:S02]  /*4210*/  LEA.HI.X.SX32 R165, R40, R0, 0x1, P5 ;  /* 0x0000000028a57211 */ /* 0x000fe400028f0eff */
[----:B------:R-:W-:Y:S02]  /*4220*/  CS2R R40, SRZ ;  /* 0x0000000000287805 */ /* 0x000fe4000001ff00 */
[C---:B----4-:R-:W-:Y:S01]  /*4230*/  LEA R168, P2, R35.reuse, R6, 0x1 ;  /* 0x0000000623a87211 */ /* 0x050fe200078408ff */
[----:B------:R1:W-:Y:S01]  /*4240*/  STL.64 [R1+0x2a0], R166 ;  /* 0x0002a0a601007387 */ /* 0x0003e20000100a00 */
[----:B------:R-:W3:Y:S02]  /*4250*/  LDC R36, c[0x0][0x268] ;  /* 0x00009a00ff247b82 */ /* 0x000ee40000000800 */
[----:B------:R-:W-:Y:S01]  /*4260*/  LEA.HI.X.SX32 R169, R35, R0, 0x1, P2 ;  /* 0x0000000023a97211 */ /* 0x000fe200010f0eff */
[----:B------:R4:W-:Y:S04]  /*4270*/  STL.64 [R1+0x298], R164 ;  /* 0x000298a401007387 */ /* 0x0009e80000100a00 */
[----:B------:R2:W-:Y:S01]  /*4280*/  STL.64 [R1+0x290], R168 ;  /* 0x000290a801007387 */ /* 0x0005e20000100a00 */
[----:B------:R-:W3:Y:S01]  /*4290*/  LDC R37, c[0x0][0x268] ;  /* 0x00009a00ff257b82 */ /* 0x000ee20000000800 */
[----:B-1----:R-:W-:-:S02]  /*42a0*/  LEA R166, P4, R33, R6, 0x1 ;  /* 0x0000000621a67211 */ /* 0x002fc400078808ff */
[----:B----4-:R-:W-:Y:S02]  /*42b0*/  LEA R164, P5, R34, R6, 0x1 ;  /* 0x0000000622a47211 */ /* 0x010fe400078a08ff */
[----:B------:R-:W-:-:S03]  /*42c0*/  LEA.HI.X.SX32 R167, R33, R0, 0x1, P4 ;  /* 0x0000000021a77211 */ /* 0x000fc600020f0eff */
[----:B------:R-:W1:Y:S01]  /*42d0*/  LDC R38, c[0x0][0x268] ;  /* 0x00009a00ff267b82 */ /* 0x000e620000000800 */
[----:B------:R-:W-:Y:S02]  /*42e0*/  LEA.HI.X.SX32 R165, R34, R0, 0x1, P5 ;  /* 0x0000000022a57211 */ /* 0x000fe400028f0eff */
[----:B------:R-:W-:Y:S02]  /*42f0*/  CS2R R34, SRZ ;  /* 0x0000000000227805 */ /* 0x000fe4000001ff00 */
[C---:B--2---:R-:W-:Y:S01]  /*4300*/  LEA R168, P2, R29.reuse, R6, 0x1 ;  /* 0x000000061da87211 */ /* 0x044fe200078408ff */
[----:B------:R2:W-:Y:S03]  /*4310*/  STL.64 [R1+0x288], R166 ;  /* 0x000288a601007387 */ /* 0x0005e60000100a00 */
[----:B------:R-:W-:Y:S01]  /*4320*/  LEA.HI.X.SX32 R169, R29, R0, 0x1, P2 ;  /* 0x000000001da97211 */ /* 0x000fe200010f0eff */
[----:B------:R4:W-:Y:S01]  /*4330*/  STL.64 [R1+0x280], R164 ;  /* 0x000280a401007387 */ /* 0x0009e20000100a00 */
[----:B------:R-:W1:Y:S03]  /*4340*/  LDC R42, c[0x0][0x268] ;  /* 0x00009a00ff2a7b82 */ /* 0x000e660000000800 */
[----:B------:R5:W-:Y:S01]  /*4350*/  STL.64 [R1+0x278], R168 ;  /* 0x000278a801007387 */ /* 0x000be20000100a00 */
[----:B--2---:R-:W-:-:S04]  /*4360*/  LEA R166, P4, R27, R6, 0x1 ;  /* 0x000000061ba67211 */ /* 0x004fc800078808ff */
[----:B------:R-:W2:Y:S01]  /*4370*/  LDC R43, c[0x0][0x268] ;  /* 0x00009a00ff2b7b82 */ /* 0x000ea20000000800 */
[C---:B----4-:R-:W-:Y:S02]  /*4380*/  LEA R164, P5, R28.reuse, R6, 0x1 ;  /* 0x000000061ca47211 */ /* 0x050fe400078a08ff */
[-C--:B------:R-:W-:Y:S02]  /*4390*/  LEA.HI.X.SX32 R167, R27, R0.reuse, 0x1, P4 ;  /* 0x000000001ba77211 */ /* 0x080fe400020f0eff */
[----:B------:R-:W-:-:S03]  /*43a0*/  LEA.HI.X.SX32 R165, R28, R0, 0x1, P5 ;  /* 0x000000001ca57211 */ /* 0x000fc600028f0eff */
[----:B------:R-:W4:Y:S01]  /*43b0*/  LDC R44, c[0x0][0x268] ;  /* 0x00009a00ff2c7b82 */ /* 0x000f220000000800 */
[C---:B-----5:R-:W-:Y:S01]  /*43c0*/  LEA R168, P2, R8.reuse, R6, 0x1 ;  /* 0x0000000608a87211 */ /* 0x060fe200078408ff */
[----:B------:R5:W-:Y:S01]  /*43d0*/  STL.64 [R1+0x270], R166 ;  /* 0x000270a601007387 */ /* 0x000be20000100a00 */
[----:B------:R-:W-:Y:S02]  /*43e0*/  CS2R R28, SRZ ;  /* 0x00000000001c7805 */ /* 0x000fe4000001ff00 */
[----:B------:R-:W-:Y:S01]  /*43f0*/  LEA.HI.X.SX32 R169, R8, R0, 0x1, P2 ;  /* 0x0000000008a97211 */ /* 0x000fe200010f0eff */
[----:B------:R0:W-:Y:S01]  /*4400*/  STL.64 [R1+0x268], R164 ;  /* 0x000268a401007387 */ /* 0x0001e20000100a00 */
[----:B------:R-:W-:Y:S01]  /*4410*/  IMAD R8, R30, 0x2, R18 ;  /* 0x000000021e087824 */ /* 0x000fe200078e0212 */
[----:B------:R-:W4:Y:S02]  /*4420*/  LDC R48, c[0x0][0x268] ;  /* 0x00009a00ff307b82 */ /* 0x000f240000000800 */
[----:B------:R3:W-:Y:S01]  /*4430*/  STL.64 [R1+0x260], R168 ;  /* 0x000260a801007387 */ /* 0x0007e20000100a00 */
[----:B-----5:R-:W-:-:S05]  /*4440*/  LEA R166, P4, R2, R6, 0x1 ;  /* 0x0000000602a67211 */ /* 0x020fca00078808ff */
[----:B------:R-:W5:Y:S01]  /*4450*/  LDC R49, c[0x0][0x268] ;  /* 0x00009a00ff317b82 */ /* 0x000f620000000800 */
[----:B0-----:R-:W-:Y:S02]  /*4460*/  LEA R164, P5, R26, R6, 0x1 ;  /* 0x000000061aa47211 */ /* 0x001fe400078a08ff */
[-C--:B------:R-:W-:Y:S01]  /*4470*/  LEA.HI.X.SX32 R167, R2, R0.reuse, 0x1, P4 ;  /* 0x0000000002a77211 */ /* 0x080fe200020f0eff */
[----:B------:R-:W-:Y:S01]  /*4480*/  IMAD R2, R31, 0x2, R8 ;  /* 0x000000021f027824 */ /* 0x000fe200078e0208 */
[----:B------:R-:W-:Y:S02]  /*4490*/  LEA.HI.X.SX32 R165, R26, R0, 0x1, P5 ;  /* 0x000000001aa57211 */ /* 0x000fe400028f0eff */
[----:B------:R-:W-:Y:S02]  /*44a0*/  CS2R R26, SRZ ;  /* 0x00000000001a7805 */ /* 0x000fe4000001ff00 */
[----:B---3--:R-:W-:Y:S01]  /*44b0*/  LEA R168, P2, R17, R6, 0x1 ;  /* 0x0000000611a87211 */ /* 0x008fe200078408ff */
[----:B------:R0:W-:Y:S01]  /*44c0*/  STL.64 [R1+0x258], R166 ;  /* 0x000258a601007387 */ /* 0x0001e20000100a00 */
[----:B------:R-:W3:Y:S01]  /*44d0*/  LDC R50, c[0x0][0x268] ;  /* 0x00009a00ff327b82 */ /* 0x000ee20000000800 */
[----:B------:R-:W-:-:S02]  /*44e0*/  CS2R R30, SRZ ;  /* 0x00000000001e7805 */ /* 0x000fc4000001ff00 */
[----:B------:R-:W-:Y:S01]  /*44f0*/  LEA.HI.X.SX32 R169, R17, R0, 0x1, P2 ;  /* 0x0000000011a97211 */ /* 0x000fe200010f0eff */
[----:B------:R1:W-:Y:S01]  /*4500*/  STL.64 [R1+0x250], R164 ;  /* 0x000250a401007387 */ /* 0x0003e20000100a00 */
[----:B------:R-:W-:Y:S01]  /*4510*/  IMAD R17, R32, 0x2, R2 ;  /* 0x0000000220117824 */ /* 0x000fe200078e0202 */
[----:B------:R-:W-:Y:S02]  /*4520*/  CS2R R32, SRZ ;  /* 0x0000000000207805 */ /* 0x000fe4000001ff00 */
[----:B------:R2:W-:Y:S01]  /*4530*/  STL.64 [R1+0x248], R168 ;  /* 0x000248a801007387 */ /* 0x0005e20000100a00 */
[----:B------:R-:W3:Y:S01]  /*4540*/  LDC R54, c[0x0][0x268] ;  /* 0x00009a00ff367b82 */ /* 0x000ee20000000800 */
[-C--:B0-----:R-:W-:Y:S02]  /*4550*/  LEA R166, P4, R12, R6.reuse, 0x1 ;  /* 0x000000060ca67211 */ /* 0x081fe400078808ff */
[----:B-1----:R-:W-:-:S05]  /*4560*/  LEA R164, P5, R23, R6, 0x1 ;  /* 0x0000000617a47211 */ /* 0x002fca00078a08ff */
[----:B------:R-:W0:Y:S01]  /*4570*/  LDC R55, c[0x0][0x268] ;  /* 0x00009a00ff377b82 */ /* 0x000e220000000800 */
[-C--:B------:R-:W-:Y:S01]  /*4580*/  LEA.HI.X.SX32 R167, R12, R0.reuse, 0x1, P4 ;  /* 0x000000000ca77211 */ /* 0x080fe200020f0eff */
[----:B------:R-:W-:Y:S01]  /*4590*/  IMAD R12, R36, 0x2, R17 ;  /* 0x00000002240c7824 */ /* 0x000fe200078e0211 */
[----:B------:R-:W-:Y:S02]  /*45a0*/  LEA.HI.X.SX32 R165, R23, R0, 0x1, P5 ;  /* 0x0000000017a57211 */ /* 0x000fe400028f0eff */
[C---:B--2---:R-:W-:Y:S01]  /*45b0*/  LEA R168, P2, R5.reuse, R6, 0x1 ;  /* 0x0000000605a87211 */ /* 0x044fe200078408ff */
[----:B------:R1:W-:Y:S02]  /*45c0*/  STL.64 [R1+0x240], R166 ;  /* 0x000240a601007387 */ /* 0x0003e40000100a00 */
[----:B------:R-:W2:Y:S01]  /*45d0*/  LDC R56, c[0x0][0x268] ;  /* 0x00009a00ff387b82 */ /* 0x000ea20000000800 */
[----:B------:R-:W-:Y:S01]  /*45e0*/  LEA.HI.X.SX32 R169, R5, R0, 0x1, P2 ;  /* 0x0000000005a97211 */ /* 0x000fe200010f0eff */
[----:B------:R4:W-:Y:S01]  /*45f0*/  STL.64 [R1+0x238], R164 ;  /* 0x000238a401007387 */ /* 0x0009e20000100a00 */
[----:B------:R-:W-:Y:S01]  /*4600*/  IMAD R5, R37, 0x2, R12 ;  /* 0x0000000225057824 */ /* 0x000fe200078e020c */
[----:B------:R-:W-:-:S02]  /*4610*/  CS2R R36, SRZ ;  /* 0x0000000000247805 */ /* 0x000fc4000001ff00 */
[----:B------:R5:W-:Y:S02]  /*4620*/  STL.64 [R1+0x230], R168 ;  /* 0x000230a801007387 */ /* 0x000be40000100a00 */
[----:B------:R-:W2:Y:S01]  /*4630*/  LDC R60, c[0x0][0x268] ;  /* 0x00009a00ff3c7b82 */ /* 0x000ea20000000800 */
[CC--:B-1----:R-:W-:Y:S02]  /*4640*/  LEA R166, P4, R15.reuse, R6.reuse, 0x1 ;  /* 0x000000060fa67211 */ /* 0x0c2fe400078808ff */
[----:B----4-:R-:W-:Y:S02]  /*4650*/  LEA R164, P5, R22, R6, 0x1 ;  /* 0x0000000616a47211 */ /* 0x010fe400078a08ff */
[-C--:B------:R-:W-:Y:S01]  /*4660*/  LEA.HI.X.SX32 R167, R15, R0.reuse, 0x1, P4 ;  /* 0x000000000fa77211 */ /* 0x080fe200020f0eff */
[----:B------:R-:W-:Y:S01]  /*4670*/  IMAD R15, R38, 0x2, R5 ;  /* 0x00000002260f7824 */ /* 0x000fe200078e0205 */
[----:B------:R-:W-:Y:S01]  /*4680*/  LEA.HI.X.SX32 R165, R22, R0, 0x1, P5 ;  /* 0x0000000016a57211 */ /* 0x000fe200028f0eff */
[----:B------:R-:W1:Y:S01]  /*4690*/  LDC R61, c[0x0][0x268] ;  /* 0x00009a00ff3d7b82 */ /* 0x000e620000000800 */
[----:B-----5:R-:W-:Y:S01]  /*46a0*/  LEA R168, P2, R10, R6, 0x1 ;  /* 0x000000060aa87211 */ /* 0x020fe200078408ff */
[----:B------:R4:W-:Y:S01]  /*46b0*/  STL.64 [R1+0x228], R166 ;  /* 0x000228a601007387 */ /* 0x0009e20000100a00 */
[----:B------:R-:W-:-:S02]  /*46c0*/  CS2R R38, SRZ ;  /* 0x0000000000267805 */ /* 0x000fc4000001ff00 */
[----:B------:R-:W-:Y:S01]  /*46d0*/  LEA.HI.X.SX32 R169, R10, R0, 0x1, P2 ;  /* 0x000000000aa97211 */ /* 0x000fe200010f0eff */
[----:B------:R5:W-:Y:S01]  /*46e0*/  STL.64 [R1+0x220], R164 ;  /* 0x000220a401007387 */ /* 0x000be20000100a00 */
[----:B------:R-:W-:Y:S01]  /*46f0*/  IMAD R10, R42, 0x2, R15 ;  /* 0x000000022a0a7824 */ /* 0x000fe200078e020f */
[----:B------:R-:W1:Y:S02]  /*4700*/  LDC R62, c[0x0][0x268] ;  /* 0x00009a00ff3e7b82 */ /* 0x000e640000000800 */
[----:B------:R-:W-:Y:S01]  /*4710*/  STL.64 [R1+0x218], R168 ;  /* 0x000218a801007387 */ /* 0x000fe20000100a00 */
[----:B----4-:R-:W-:-:S05]  /*4720*/  LEA R166, P4, R11, R6, 0x1 ;  /* 0x000000060ba67211 */ /* 0x010fca00078808ff */
[----:B------:R-:W4:Y:S01]  /*4730*/  LDC R66, c[0x0][0x268] ;  /* 0x00009a00ff427b82 */ /* 0x000f220000000800 */
[----:B-----5:R-:W-:Y:S02]  /*4740*/  LEA R164, P5, R21, R6, 0x1 ;  /* 0x0000000615a47211 */ /* 0x020fe400078a08ff */
[-C--:B------:R-:W-:Y:S01]  /*4750*/  LEA.HI.X.SX32 R167, R11, R0.reuse, 0x1, P4 ;  /* 0x000000000ba77211 */ /* 0x080fe200020f0eff */
[----:B------:R-:W-:Y:S01]  /*4760*/  IMAD R11, R43, 0x2, R10 ;  /* 0x000000022b0b7824 */ /* 0x000fe200078e020a */
[----:B------:R-:W-:Y:S02]  /*4770*/  LEA.HI.X.SX32 R165, R21, R0, 0x1, P5 ;  /* 0x0000000015a57211 */ /* 0x000fe400028f0eff */
[----:B------:R-:W-:Y:S02]  /*4780*/  CS2R R42, SRZ ;  /* 0x00000000002a7805 */ /* 0x000fe4000001ff00 */
[C---:B------:R-:W-:Y:S01]  /*4790*/  LEA R22, P5, R20.reuse, R6, 0x1 ;  /* 0x0000000614167211 */ /* 0x040fe200078a08ff */
[----:B------:R5:W-:Y:S01]  /*47a0*/  STL.64 [R1+0x210], R166 ;  /* 0x000210a601007387 */ /* 0x000be20000100a00 */
[----:B------:R-:W4:Y:S02]  /*47b0*/  LDC R67, c[0x0][0x268] ;  /* 0x00009a00ff437b82 */ /* 0x000f240000000800 */
[----:B------:R-:W-:Y:S01]  /*47c0*/  LEA.HI.X.SX32 R23, R20, R0, 0x1, P5 ;  /* 0x0000000014177211 */ /* 0x000fe200028f0eff */
[----:B------:R3:W-:Y:S05]  /*47d0*/  STL.64 [R1+0x208], R164 ;  /* 0x000208a401007387 */ /* 0x0007ea0000100a00 */
[----:B------:R-:W4:Y:S01]  /*47e0*/  LDC R68, c[0x0][0x268] ;  /* 0x00009a00ff447b82 */ /* 0x000f220000000800 */
[----:B-----5:R-:W-:-:S02]  /*47f0*/  LEA R166, P2, R14, R6, 0x1 ;  /* 0x000000060ea67211 */ /* 0x020fc400078408ff */
[----:B---3--:R-:W-:-:S05]  /*4800*/  LEA R164, P4, R9, R6, 0x1 ;  /* 0x0000000609a47211 */ /* 0x008fca00078808ff */
[----:B------:R-:W3:Y:S01]  /*4810*/  LDC R72, c[0x0][0x268] ;  /* 0x00009a00ff487b82 */ /* 0x000ee20000000800 */
[-C--:B------:R-:W-:Y:S01]  /*4820*/  LEA.HI.X.SX32 R167, R14, R0.reuse, 0x1, P2 ;  /* 0x000000000ea77211 */ /* 0x080fe200010f0eff */
[----:B------:R-:W-:Y:S01]  /*4830*/  IMAD R14, R44, 0x2, R11 ;  /* 0x000000022c0e7824 */ /* 0x000fe200078e020b */
[----:B------:R-:W-:Y:S02]  /*4840*/  LEA.HI.X.SX32 R165, R9, R0, 0x1, P4 ;  /* 0x0000000009a57211 */ /* 0x000fe400020f0eff */
[----:B------:R-:W-:Y:S01]  /*4850*/  CS2R R44, SRZ ;  /* 0x00000000002c7805 */ /* 0x000fe2000001ff00 */
[----:B------:R5:W-:Y:S01]  /*4860*/  STL.64 [R1+0x200], R166 ;  /* 0x000200a601007387 */ /* 0x000be20000100a00 */
[----:B------:R-:W-:Y:S01]  /*4870*/  IMAD R9, R48, 0x2, R14 ;  /* 0x0000000230097824 */ /* 0x000fe200078e020e */
[----:B------:R-:W3:Y:S02]  /*4880*/  LDC R73, c[0x0][0x268] ;  /* 0x00009a00ff497b82 */ /* 0x000ee40000000800 */
[----:B------:R0:W-:Y:S04]  /*4890*/  STL.64 [R1+0x1f8], R164 ;  /* 0x0001f8a401007387 */ /* 0x0001e80000100a00 */
[----:B------:R2:W-:Y:S02]  /*48a0*/  STL.64 [R1+0x1f0], R22 ;  /* 0x0001f01601007387 */ /* 0x0005e40000100a00 */
[----:B------:R-:W3:Y:S01]  /*48b0*/  LDC R74, c[0x0][0x268] ;  /* 0x00009a00ff4a7b82 */ /* 0x000ee20000000800 */
[----:B-----5:R-:W-:-:S02]  /*48c0*/  LEA R166, P2, R7, R6, 0x1 ;  /* 0x0000000607a67211 */ /* 0x020fc400078408ff */
[----:B0-----:R-:W-:Y:S02]  /*48d0*/  LEA R164, P4, R13, R6, 0x1 ;  /* 0x000000060da47211 */ /* 0x001fe400078808ff */
[----:B------:R-:W-:Y:S01]  /*48e0*/  LEA.HI.X.SX32 R167, R7, R0, 0x1, P2 ;  /* 0x0000000007a77211 */ /* 0x000fe200010f0eff */
[----:B------:R-:W-:Y:S01]  /*48f0*/  IMAD R7, R49, 0x2, R9 ;  /* 0x0000000231077824 */ /* 0x000fe200078e0209 */
[C---:B--2---:R-:W-:Y:S02]  /*4900*/  LEA R22, P5, R18.reuse, R6, 0x1 ;  /* 0x0000000612167211 */ /* 0x044fe400078a08ff */
[----:B------:R-:W-:Y:S02]  /*4910*/  CS2R R48, SRZ ;  /* 0x0000000000307805 */ /* 0x000fe4000001ff00 */
[-C--:B------:R-:W-:Y:S01]  /*4920*/  LEA.HI.X.SX32 R165, R13, R0.reuse, 0x1, P4 ;  /* 0x000000000da57211 */ /* 0x080fe200020f0eff */
[----:B------:R0:W-:Y:S01]  /*4930*/  STL.64 [R1+0x1e8], R166 ;  /* 0x0001e8a601007387 */ /* 0x0001e20000100a00 */
[----:B------:R-:W-:Y:S01]  /*4940*/  LEA.HI.X.SX32 R23, R18, R0, 0x1, P5 ;  /* 0x0000000012177211 */ /* 0x000fe200028f0eff */
[----:B------:R-:W-:Y:S01]  /*4950*/  IMAD R13, R50, 0x2, R7 ;  /* 0x00000002320d7824 */ /* 0x000fe200078e0207 */
[----:B------:R-:W-:Y:S01]  /*4960*/  CS2R R50, SRZ ;  /* 0x0000000000327805 */ /* 0x000fe2000001ff00 */
[----:B------:R2:W-:Y:S01]  /*4970*/  STL.64 [R1+0x1e0], R164 ;  /* 0x0001e0a401007387 */ /* 0x0005e20000100a00 */
[----:B------:R-:W-:-:S03]  /*4980*/  IMAD R18, R19, 0x3b, RZ ;  /* 0x0000003b13127824 */ /* 0x000fc600078e02ff */
[----:B------:R5:W-:Y:S02]  /*4990*/  STL.64 [R1+0x1d8], R22 ;  /* 0x0001d81601007387 */ /* 0x000be40000100a00 */
[----:B------:R-:W-:Y:S02]  /*49a0*/  LEA.HI.X.SX32 R159, R18, R153, 0x1, P0 ;  /* 0x00000099129f7211 */ /* 0x000fe400000f0eff */
[-C--:B0-----:R-:W-:Y:S02]  /*49b0*/  LEA R166, P2, R8, R6.reuse, 0x1 ;  /* 0x0000000608a67211 */ /* 0x081fe400078408ff */
[----:B--2---:R-:W-:Y:S02]  /*49c0*/  LEA R164, P4, R2, R6, 0x1 ;  /* 0x0000000602a47211 */ /* 0x004fe400078808ff */
[----:B------:R-:W-:Y:S02]  /*49d0*/  LEA.HI.X.SX32 R167, R8, R0, 0x1, P2 ;  /* 0x0000000008a77211 */ /* 0x000fe400010f0eff */
[----:B-----5:R-:W-:-:S02]  /*49e0*/  LEA R22, P5, R17, R6, 0x1 ;  /* 0x0000000611167211 */ /* 0x020fc400078a08ff */
[-C--:B------:R-:W-:Y:S01]  /*49f0*/  LEA.HI.X.SX32 R165, R2, R0.reuse, 0x1, P4 ;  /* 0x0000000002a57211 */ /* 0x080fe200020f0eff */
[----:B------:R0:W-:Y:S01]  /*4a00*/  STL.64 [R1+0x1d0], R166 ;  /* 0x0001d0a601007387 */ /* 0x0001e20000100a00 */
[----:B------:R-:W-:Y:S01]  /*4a10*/  LEA.HI.X.SX32 R23, R17, R0, 0x1, P5 ;  /* 0x0000000011177211 */ /* 0x000fe200028f0eff */
[----:B------:R-:W-:Y:S01]  /*4a20*/  IMAD R17, R19, 0x3a, RZ ;  /* 0x0000003a13117824 */ /* 0x000fe200078e02ff */
[----:B------:R-:W-:Y:S01]  /*4a30*/  LEA R8, R54, R13, 0x1 ;  /* 0x0000000d36087211 */ /* 0x000fe200078e08ff */
[----:B------:R2:W-:Y:S03]  /*4a40*/  STL.64 [R1+0x1c8], R164 ;  /* 0x0001c8a401007387 */ /* 0x0005e60000100a00 */
[----:B------:R-:W-:Y:S01]  /*4a50*/  LEA.HI.X.SX32 R161, R17, R153, 0x1, P3 ;  /* 0x0000009911a17211 */ /* 0x000fe200018f0eff */
[----:B------:R5:W-:Y:S01]  /*4a60*/  STL.64 [R1+0x1c0], R22 ;  /* 0x0001c01601007387 */ /* 0x000be20000100a00 */
[----:B------:R-:W-:Y:S01]  /*4a70*/  IMAD R2, R55, 0x2, R8 ;  /* 0x0000000237027824 */ /* 0x000fe200078e0208 */
[----:B------:R-:W-:-:S02]  /*4a80*/  CS2R R54, SRZ ;  /* 0x0000000000367805 */ /* 0x000fc4000001ff00 */
[CC--:B0-----:R-:W-:Y:S02]  /*4a90*/  LEA R166, P2, R12.reuse, R6.reuse, 0x1 ;  /* 0x000000060ca67211 */ /* 0x0c1fe400078408ff */
[----:B--2---:R-:W-:Y:S02]  /*4aa0*/  LEA R164, P4, R5, R6, 0x1 ;  /* 0x0000000605a47211 */ /* 0x004fe400078808ff */
[----:B------:R-:W-:Y:S01]  /*4ab0*/  LEA.HI.X.SX32 R167, R12, R0, 0x1, P2 ;  /* 0x000000000ca77211 */ /* 0x000fe200010f0eff */
[----:B------:R-:W-:Y:S01]  /*4ac0*/  IMAD R12, R56, 0x2, R2 ;  /* 0x00000002380c7824 */ /* 0x000fe200078e0202 */
[----:B-----5:R-:W-:Y:S02]  /*4ad0*/  LEA R22, P5, R15, R6, 0x1 ;  /* 0x000000060f167211 */ /* 0x020fe400078a08ff */
[----:B------:R-:W-:Y:S02]  /*4ae0*/  CS2R R56, SRZ ;  /* 0x0000000000387805 */ /* 0x000fe4000001ff00 */
[-C--:B------:R-:W-:Y:S01]  /*4af0*/  LEA.HI.X.SX32 R165, R5, R0.reuse, 0x1, P4 ;  /* 0x0000000005a57211 */ /* 0x080fe200020f0eff */
[----:B------:R0:W-:Y:S01]  /*4b00*/  STL.64 [R1+0x1b8], R166 ;  /* 0x0001b8a601007387 */ /* 0x0001e20000100a00 */
[----:B------:R-:W-:Y:S01]  /*4b10*/  LEA.HI.X.SX32 R23, R15, R0, 0x1, P5 ;  /* 0x000000000f177211 */ /* 0x000fe200028f0eff */
[----:B------:R-:W-:-:S02]  /*4b20*/  IMAD R5, R60, 0x2, R12 ;  /* 0x000000023c057824 */ /* 0x000fc400078e020c */
[----:B------:R2:W-:Y:S04]  /*4b30*/  STL.64 [R1+0x1b0], R164 ;  /* 0x0001b0a401007387 */ /* 0x0005e80000100a00 */
[----:B------:R5:W-:Y:S01]  /*4b40*/  STL.64 [R1+0x1a8], R22 ;  /* 0x0001a81601007387 */ /* 0x000be20000100a00 */
[CC--:B0-----:R-:W-:Y:S02]  /*4b50*/  LEA R166, P2, R10.reuse, R6.reuse, 0x1 ;  /* 0x000000060aa67211 */ /* 0x0c1fe400078408ff */
[----:B--2---:R-:W-:Y:S02]  /*4b60*/  LEA R164, P4, R11, R6, 0x1 ;  /* 0x000000060ba47211 */ /* 0x004fe400078808ff */
[----:B------:R-:W-:Y:S01]  /*4b70*/  LEA.HI.X.SX32 R167, R10, R0, 0x1, P2 ;  /* 0x000000000aa77211 */ /* 0x000fe200010f0eff */
[----:B-1----:R-:W-:Y:S01]  /*4b80*/  IMAD R10, R61, 0x2, R5 ;  /* 0x000000023d0a7824 */ /* 0x002fe200078e0205 */
[----:B-----5:R-:W-:-:S02]  /*4b90*/  LEA R22, P5, R14, R6, 0x1 ;  /* 0x000000060e167211 */ /* 0x020fc400078a08ff */
[----:B------:R-:W-:Y:S02]  /*4ba0*/  CS2R R60, SRZ ;  /* 0x00000000003c7805 */ /* 0x000fe4000001ff00 */
[-C--:B------:R-:W-:Y:S01]  /*4bb0*/  LEA.HI.X.SX32 R165, R11, R0.reuse, 0x1, P4 ;  /* 0x000000000ba57211 */ /* 0x080fe200020f0eff */
[----:B------:R0:W-:Y:S01]  /*4bc0*/  STL.64 [R1+0x1a0], R166 ;  /* 0x0001a0a601007387 */ /* 0x0001e20000100a00 */
[----:B------:R-:W-:Y:S01]  /*4bd0*/  LEA.HI.X.SX32 R23, R14, R0, 0x1, P5 ;  /* 0x000000000e177211 */ /* 0x000fe200028f0eff */
[----:B------:R-:W-:Y:S02]  /*4be0*/  IMAD R11, R62, 0x2, R10 ;  /* 0x000000023e0b7824 */ /* 0x000fe400078e020a */
[----:B------:R1:W-:Y:S01]  /*4bf0*/  STL.64 [R1+0x198], R164 ;  /* 0x000198a401007387 */ /* 0x0003e20000100a00 */
[----:B------:R-:W-:-:S03]  /*4c00*/  IMAD R62, R19, 0x3e, RZ ;  /* 0x0000003e133e7824 */ /* 0x000fc600078e02ff */
[----:B------:R2:W-:Y:S01]  /*4c10*/  STL.64 [R1+0x190], R22 ;  /* 0x0001901601007387 */ /* 0x0005e20000100a00 */
[-C--:B0-----:R-:W-:Y:S02]  /*4c20*/  LEA R166, P2, R9, R6.reuse, 0x1 ;  /* 0x0000000609a67211 */ /* 0x081fe400078408ff */
[----:B-1----:R-:W-:Y:S02]  /*4c30*/  LEA R164, P4, R7, R6, 0x1 ;  /* 0x0000000607a47211 */ /* 0x002fe400078808ff */
[----:B------:R-:W-:Y:S01]  /*4c40*/  LEA.HI.X.SX32 R167, R9, R0, 0x1, P2 ;  /* 0x0000000009a77211 */ /* 0x000fe200010f0eff */
[----:B----4-:R-:W-:Y:S01]  /*4c50*/  IMAD R9, R66, 0x2, R11 ;  /* 0x0000000242097824 */ /* 0x010fe200078e020b */
[----:B--2---:R-:W-:Y:S02]  /*4c60*/  LEA R22, P5, R13, R6, 0x1 ;  /* 0x000000060d167211 */ /* 0x004fe400078a08ff */
[-C--:B------:R-:W-:Y:S01]  /*4c70*/  LEA.HI.X.SX32 R165, R7, R0.reuse, 0x1, P4 ;  /* 0x0000000007a57211 */ /* 0x080fe200020f0eff */
[----:B------:R-:W-:Y:S01]  /*4c80*/  STL.64 [R1+0x188], R166 ;  /* 0x000188a601007387 */ /* 0x000fe20000100a00 */
[----:B------:R-:W-:Y:S01]  /*4c90*/  LEA.HI.X.SX32 R23, R13, R0, 0x1, P5 ;  /* 0x000000000d177211 */ /* 0x000fe200028f0eff */
[----:B------:R-:W-:Y:S01]  /*4ca0*/  IMAD R7, R67, 0x2, R9 ;  /* 0x0000000243077824 */ /* 0x000fe200078e0209 */
[----:B------:R-:W-:Y:S01]  /*4cb0*/  LEA R14, P5, R12, R6, 0x1 ;  /* 0x000000060c0e7211 */ /* 0x000fe200078a08ff */
[----:B------:R0:W-:Y:S01]  /*4cc0*/  STL.64 [R1+0x180], R164 ;  /* 0x000180a401007387 */ /* 0x0001e20000100a00 */
[----:B------:R-:W-:-:S02]  /*4cd0*/  CS2R R66, SRZ ;  /* 0x0000000000427805 */ /* 0x000fc4000001ff00 */
[----:B------:R-:W-:Y:S01]  /*4ce0*/  LEA.HI.X.SX32 R15, R12, R0, 0x1, P5 ;  /* 0x000000000c0f7211 */ /* 0x000fe200028f0eff */
[----:B------:R1:W-:Y:S01]  /*4cf0*/  STL.64 [R1+0x178], R22 ;  /* 0x0001781601007387 */ /* 0x0003e20000100a00 */
[-C--:B0-----:R-:W-:Y:S02]  /*4d00*/  LEA R164, P2, R8, R6.reuse, 0x1 ;  /* 0x0000000608a47211 */ /* 0x081fe400078408ff */
[----:B-1----:R-:W-:Y:S02]  /*4d10*/  LEA R22, P4, R2, R6, 0x1 ;  /* 0x0000000602167211 */ /* 0x002fe400078808ff */
[-C--:B------:R-:W-:Y:S01]  /*4d20*/  LEA.HI.X.SX32 R165, R8, R0.reuse, 0x1, P2 ;  /* 0x0000000008a57211 */ /* 0x080fe200010f0eff */
[----:B------:R-:W-:Y:S01]  /*4d30*/  IMAD R8, R68, 0x2, R7 ;  /* 0x0000000244087824 */ /* 0x000fe200078e0207 */
[----:B------:R-:W-:Y:S02]  /*4d40*/  LEA.HI.X.SX32 R23, R2, R0, 0x1, P4 ;  /* 0x0000000002177211 */ /* 0x000fe400020f0eff */
[----:B------:R-:W-:Y:S01]  /*4d50*/  CS2R R68, SRZ ;  /* 0x0000000000447805 */ /* 0x000fe2000001ff00 */
[----:B------:R0:W-:Y:S01]  /*4d60*/  STL.64 [R1+0x170], R164 ;  /* 0x000170a401007387 */ /* 0x0001e20000100a00 */
[----:B---3--:R-:W-:-:S03]  /*4d70*/  IMAD R2, R72, 0x2, R8 ;  /* 0x0000000248027824 */ /* 0x008fc600078e0208 */
[----:B------:R1:W-:Y:S04]  /*4d80*/  STL.64 [R1+0x168], R22 ;  /* 0x0001681601007387 */ /* 0x0003e80000100a00 */
[----:B------:R2:W-:Y:S01]  /*4d90*/  STL.64 [R1+0x160], R14 ;  /* 0x0001600e01007387 */ /* 0x0005e20000100a00 */
[----:B0-----:R-:W-:-:S04]  /*4da0*/  LEA R164, P2, R5, R6, 0x1 ;  /* 0x0000000605a47211 */ /* 0x001fc800078408ff */
[----:B------:R-:W-:Y:S01]  /*4db0*/  LEA.HI.X.SX32 R165, R5, R0, 0x1, P2 ;  /* 0x0000000005a57211 */ /* 0x000fe200010f0eff */
[----:B------:R-:W-:Y:S01]  /*4dc0*/  IMAD R5, R73, 0x2, R2 ;  /* 0x0000000249057824 */ /* 0x000fe200078e0202 */
[CC--:B-1----:R-:W-:Y:S02]  /*4dd0*/  LEA R22, P4, R10.reuse, R6.reuse, 0x1 ;  /* 0x000000060a167211 */ /* 0x0c2fe400078808ff */
[----:B------:R-:W-:Y:S02]  /*4de0*/  CS2R R72, SRZ ;  /* 0x0000000000487805 */ /* 0x000fe4000001ff00 */
[C---:B--2---:R-:W-:Y:S01]  /*4df0*/  LEA R14, P5, R11.reuse, R6, 0x1 ;  /* 0x000000060b0e7211 */ /* 0x044fe200078a08ff */
[----:B------:R-:W-:Y:S01]  /*4e00*/  STL.64 [R1+0x158], R164 ;  /* 0x000158a401007387 */ /* 0x000fe20000100a00 */
[-C--:B------:R-:W-:Y:S01]  /*4e10*/  LEA.HI.X.SX32 R23, R10, R0.reuse, 0x1, P4 ;  /* 0x000000000a177211 */ /* 0x080fe200020f0eff */
[----:B------:R-:W-:Y:S01]  /*4e20*/  IMAD R10, R74, 0x2, R5 ;  /* 0x000000024a0a7824 */ /* 0x000fe200078e0205 */
[----:B------:R-:W-:-:S02]  /*4e30*/  LEA.HI.X.SX32 R15, R11, R0, 0x1, P5 ;  /* 0x000000000b0f7211 */ /* 0x000fc400028f0eff */
[----:B------:R-:W-:Y:S02]  /*4e40*/  CS2R R74, SRZ ;  /* 0x00000000004a7805 */ /* 0x000fe4000001ff00 */
[----:B------:R-:W-:Y:S02]  /*4e50*/  LEA R12, P5, R8, R6, 0x1 ;  /* 0x00000006080c7211 */ /* 0x000fe400078a08ff */
[----:B------:R-:W-:Y:S01]  /*4e60*/  LOP3.LUT R11, R4, 0x30, RZ, 0x3c, !PT ;  /* 0x00000030040b7812 */ /* 0x000fe200078e3cff */
[----:B------:R0:W-:Y:S01]  /*4e70*/  STL.64 [R1+0x148], R14 ;  /* 0x0001480e01007387 */ /* 0x0001e20000100a00 */
[----:B------:R-:W-:Y:S02]  /*4e80*/  LEA.HI.X.SX32 R13, R8, R0, 0x1, P5 ;  /* 0x00000000080d7211 */ /* 0x000fe400028f0eff */
[----:B------:R-:W-:Y:S01]  /*4e90*/  LOP3.LUT R8, R4, 0x60, RZ, 0x3c, !PT ;  /* 0x0000006004087812 */ /* 0x000fe200078e3cff */
[----:B------:R1:W-:Y:S01]  /*4ea0*/  STL.64 [R1+0x150], R22 ;  /* 0x0001501601007387 */ /* 0x0003e20000100a00 */
[----:B------:R-:W-:-:S03]  /*4eb0*/  IMAD.IADD R11, R162, 0x1, R11 ;  /* 0x00000001a20b7824 */ /* 0x000fc600078e020b */
[----:B------:R-:W-:Y:S01]  /*4ec0*/  IMAD.IADD R8, R162, 0x1, R8 ;  /* 0x00000001a2087824 */ /* 0x000fe200078e0208 */
[----:B0-----:R-:W-:-:S04]  /*4ed0*/  LEA R14, P4, R9, R6, 0x1 ;  /* 0x00000006090e7211 */ /* 0x001fc800078808ff */
[----:B------:R-:W-:Y:S02]  /*4ee0*/  LEA.HI.X.SX32 R15, R9, R0, 0x1, P4 ;  /* 0x00000000090f7211 */ /* 0x000fe400020f0eff */
[C---:B-1----:R-:W-:Y:S02]  /*4ef0*/  LEA R22, P2, R7.reuse, R6, 0x1 ;  /* 0x0000000607167211 */ /* 0x042fe400078408ff */
[----:B------:R-:W-:Y:S01]  /*4f00*/  LOP3.LUT R9, R4, 0x50, RZ, 0x3c, !PT ;  /* 0x0000005004097812 */ /* 0x000fe200078e3cff */
[----:B------:R0:W-:Y:S01]  /*4f10*/  STL.64 [R1+0x140], R14 ;  /* 0x0001400e01007387 */ /* 0x0001e20000100a00 */
[----:B------:R-:W-:-:S03]  /*4f20*/  LEA.HI.X.SX32 R23, R7, R0, 0x1, P2 ;  /* 0x0000000007177211 */ /* 0x000fc600010f0eff */
[----:B------:R1:W-:Y:S01]  /*4f30*/  STL.64 [R1+0x130], R12 ;  /* 0x0001300c01007387 */ /* 0x0003e20000100a00 */
[----:B------:R-:W-:-:S03]  /*4f40*/  IMAD.IADD R9, R162, 0x1, R9 ;  /* 0x00000001a2097824 */ /* 0x000fc600078e0209 */
[----:B------:R2:W-:Y:S01]  /*4f50*/  STL.64 [R1+0x138], R22 ;  /* 0x0001381601007387 */ /* 0x0005e20000100a00 */
[-C--:B0-----:R-:W-:Y:S02]  /*4f60*/  LEA R14, P4, R10, R6.reuse, 0x1 ;  /* 0x000000060a0e7211 */ /* 0x081fe400078808ff */
[-C--:B-1----:R-:W-:Y:S02]  /*4f70*/  LEA R12, P2, R2, R6.reuse, 0x1 ;  /* 0x00000006020c7211 */ /* 0x082fe400078408ff */
[----:B------:R-:W-:Y:S02]  /*4f80*/  LEA R6, P5, R5, R6, 0x1 ;  /* 0x0000000605067211 */ /* 0x000fe400078a08ff */
[-C--:B------:R-:W-:Y:S01]  /*4f90*/  LEA.HI.X.SX32 R15, R10, R0.reuse, 0x1, P4 ;  /* 0x000000000a0f7211 */ /* 0x080fe200020f0eff */
[----:B--2---:R-:W-:Y:S01]  /*4fa0*/  IMAD R22, R19, 0x3c, RZ ;  /* 0x0000003c13167824 */ /* 0x004fe200078e02ff */
[-C--:B------:R-:W-:Y:S01]  /*4fb0*/  LEA.HI.X.SX32 R13, R2, R0.reuse, 0x1, P2 ;  /* 0x00000000020d7211 */ /* 0x080fe200010f0eff */
[----:B------:R-:W-:Y:S01]  /*4fc0*/  IMAD.MOV.U32 R2, RZ, RZ, 0x3f800000 ;  /* 0x3f800000ff027424 */ /* 0x000fe200078e00ff */
[----:B------:R-:W-:Y:S01]  /*4fd0*/  LEA.HI.X.SX32 R7, R5, R0, 0x1, P5 ;  /* 0x0000000005077211 */ /* 0x000fe200028f0eff */
[----:B------:R0:W-:Y:S01]  /*4fe0*/  STL.64 [R1+0x118], R14 ;  /* 0x0001180e01007387 */ /* 0x0001e20000100a00 */
[----:B------:R-:W-:Y:S01]  /*4ff0*/  IMAD.MOV.U32 R0, RZ, RZ, -0x800000 ;  /* 0xff800000ff007424 */ /* 0x000fe200078e00ff */
[-C--:B------:R-:W-:Y:S01]  /*5000*/  IADD3 RZ, P4, R25, R152.reuse, RZ ;  /* 0x0000009819ff7210 */ /* 0x080fe20007f9e0ff */
[----:B------:R-:W-:Y:S01]  /*5010*/  IMAD R23, R19, 0x3d, RZ ;  /* 0x0000003d13177824 */ /* 0x000fe200078e02ff */
[----:B------:R1:W-:Y:S01]  /*5020*/  STL.64 [R1+0x128], R12 ;  /* 0x0001280c01007387 */ /* 0x0003e20000100a00 */
[----:B------:R-:W-:Y:S01]  /*5030*/  IMAD.MOV.U32 R5, RZ, RZ, 0x3f800000 ;  /* 0x3f800000ff057424 */ /* 0x000fe200078e00ff */
[----:B------:R-:W-:-:S02]  /*5040*/  IADD3 RZ, P2, R24, R152, RZ ;  /* 0x0000009818ff7210 */ /* 0x000fc40007f5e0ff */
[----:B------:R-:W-:Y:S01]  /*5050*/  CS2R R24, SRZ ;  /* 0x0000000000187805 */ /* 0x000fe2000001ff00 */
[----:B------:R2:W-:Y:S01]  /*5060*/  STL.64 [R1+0x120], R6 ;  /* 0x0001200601007387 */ /* 0x0005e20000100a00 */
[-C--:B------:R-:W-:Y:S02]  /*5070*/  LEA.HI.X.SX32 R157, R22, R153.reuse, 0x1, P1 ;  /* 0x00000099169d7211 */ /* 0x080fe400008f0eff */
[-C--:B------:R-:W-:Y:S01]  /*5080*/  LEA.HI.X.SX32 R155, R23, R153.reuse, 0x1, P6 ;  /* 0x00000099179b7211 */ /* 0x080fe200030f0eff */
[----:B------:R3:W-:Y:S01]  /*5090*/  STL [R1+0x114], R2 ;  /* 0x0001140201007387 */ /* 0x0007e20000100800 */
[-C--:B------:R-:W-:Y:S01]  /*50a0*/  LEA.HI.X.SX32 R23, R62, R153.reuse, 0x1, P4 ;  /* 0x000000993e177211 */ /* 0x080fe200020f0eff */
[----:B0-----:R-:W-:Y:S01]  /*50b0*/  IMAD.IADD R14, R162, 0x1, R4 ;  /* 0x00000001a20e7824 */ /* 0x001fe200078e0204 */
[----:B------:R-:W-:Y:S01]  /*50c0*/  LEA.HI.X.SX32 R21, R63, R153, 0x1, P2 ;  /* 0x000000993f157211 */ /* 0x000fe200010f0eff */
[----:B------:R0:W-:Y:S01]  /*50d0*/  STL [R1+0x2c], R0 ;  /* 0x00002c0001007387 */ /* 0x0001e20000100800 */
[----:B-1----:R-:W-:-:S02]  /*50e0*/  LOP3.LUT R13, R4, 0x10, RZ, 0x3c, !PT ;  /* 0x00000010040d7812 */ /* 0x002fc400078e3cff */
[----:B------:R-:W-:Y:S02]  /*50f0*/  CS2R R62, SRZ ;  /* 0x00000000003e7805 */ /* 0x000fe4000001ff00 */
[C---:B------:R-:W-:Y:S01]  /*5100*/  LOP3.LUT R12, R4.reuse, 0x20, RZ, 0x3c, !PT ;  /* 0x00000020040c7812 */ /* 0x040fe200078e3cff */
[----:B--2---:R-:W-:Y:S01]  /*5110*/  IMAD.MOV.U32 R6, RZ, RZ, -0x800000 ;  /* 0xff800000ff067424 */ /* 0x004fe200078e00ff */
[C---:B------:R-:W-:Y:S01]  /*5120*/  LOP3.LUT R10, R4.reuse, 0x40, RZ, 0x3c, !PT ;  /* 0x00000040040a7812 */ /* 0x040fe200078e3cff */
[----:B---3--:R-:W-:Y:S01]  /*5130*/  IMAD.MOV.U32 R2, RZ, RZ, RZ ;  /* 0x000000ffff027224 */ /* 0x008fe200078e00ff */
[----:B------:R-:W-:Y:S01]  /*5140*/  LOP3.LUT R7, R4, 0x70, RZ, 0x3c, !PT ;  /* 0x0000007004077812 */ /* 0x000fe200078e3cff */
[C---:B------:R-:W-:Y:S01]  /*5150*/  IMAD.IADD R13, R162.reuse, 0x1, R13 ;  /* 0x00000001a20d7824 */ /* 0x040fe200078e020d */
[----:B------:R1:W-:Y:S01]  /*5160*/  STL [R1+0x30], R6 ;  /* 0x0000300601007387 */ /* 0x0003e20000100800 */
[----:B------:R-:W-:Y:S01]  /*5170*/  LOP3.LUT R4, R3, 0x40, RZ, 0x3c, !PT ;  /* 0x0000004003047812 */ /* 0x000fe200078e3cff */
[----:B0-----:R-:W-:Y:S01]  /*5180*/  IMAD.MOV.U32 R0, RZ, RZ, RZ ;  /* 0x000000ffff007224 */ /* 0x001fe200078e00ff */
[----:B------:R-:W-:Y:S01]  /*5190*/  MOV R15, RZ ;  /* 0x000000ff000f7202 */ /* 0x000fe20000000f00 */
[----:B------:R0:W-:Y:S01]  /*51a0*/  STL [R1+0x110], R5 ;  /* 0x0001100501007387 */ /* 0x0001e20000100800 */
[----:B------:R-:W-:-:S02]  /*51b0*/  IMAD.IADD R12, R162, 0x1, R12 ;  /* 0x00000001a20c7824 */ /* 0x000fc400078e020c */
[C---:B------:R-:W-:Y:S01]  /*51c0*/  IMAD.IADD R10, R162.reuse, 0x1, R10 ;  /* 0x00000001a20a7824 */ /* 0x040fe200078e020a */
[----:B------:R2:W-:Y:S01]  /*51d0*/  STL [R1+0x64], R161 ;  /* 0x000064a101007387 */ /* 0x0005e20000100800 */
[C---:B------:R-:W-:Y:S02]  /*51e0*/  IMAD.IADD R7, R162.reuse, 0x1, R7 ;  /* 0x00000001a2077824 */ /* 0x040fe400078e0207 */
[C---:B-1----:R-:W-:Y:S01]  /*51f0*/  IMAD.IADD R6, R162.reuse, 0x1, R3 ;  /* 0x00000001a2067824 */ /* 0x042fe200078e0203 */
[----:B------:R2:W-:Y:S01]  /*5200*/  STL [R1+0x5c], R159 ;  /* 0x00005c9f01007387 */ /* 0x0005e20000100800 */
[----:B------:R-:W-:Y:S01]  /*5210*/  IMAD.IADD R4, R162, 0x1, R4 ;  /* 0x00000001a2047824 */ /* 0x000fe200078e0204 */
[C---:B0-----:R-:W-:Y:S02]  /*5220*/  LOP3.LUT R5, R3.reuse, 0x20, RZ, 0x3c, !PT ;  /* 0x0000002003057812 */ /* 0x041fe400078e3cff */
[----:B------:R2:W-:Y:S01]  /*5230*/  STL [R1+0x54], R157 ;  /* 0x0000549d01007387 */ /* 0x0005e20000100800 */
[----:B------:R-:W-:-:S02]  /*5240*/  LOP3.LUT R3, R3, 0x60, RZ, 0x3c, !PT ;  /* 0x0000006003037812 */ /* 0x000fc400078e3cff */
[C---:B------:R-:W-:Y:S01]  /*5250*/  IADD3 R5, R162.reuse, R5, RZ ;  /* 0x00000005a2057210 */ /* 0x040fe20007ffe0ff */
[----:B------:R2:W-:Y:S02]  /*5260*/  STL [R1+0x4c], R155 ;  /* 0x00004c9b01007387 */ /* 0x0005e40000100800 */
[----:B------:R-:W-:Y:S02]  /*5270*/  IMAD.IADD R3, R162, 0x1, R3 ;  /* 0x00000001a2037824 */ /* 0x000fe400078e0203 */
[----:B------:R2:W-:Y:S04]  /*5280*/  STL [R1+0x44], R23 ;  /* 0x0000441701007387 */ /* 0x0005e80000100800 */
[----:B------:R2:W-:Y:S02]  /*5290*/  STL [R1+0x3c], R21 ;  /* 0x00003c1501007387 */ /* 0x0005e40000100800 */
.L_x_1:
[----:B--2---:R-:W2:Y:S04]  /*52a0*/  LDL.64 R154, [R1+0x108] ;  /* 0x00010800019a7983 */ /* 0x004ea80000100a00 */
[----:B------:R-:W3:Y:S01]  /*52b0*/  LDL.64 R156, [R1+0x108] ;  /* 0x00010800019c7983 */ /* 0x000ee20000100a00 */
[----:B------:R-:W-:Y:S02]  /*52c0*/  IMAD R107, R19, 0x4a, RZ ;  /* 0x0000004a136b7824 */ /* 0x000fe400078e02ff */
[----:B-----5:R-:W-:Y:S01]  /*52d0*/  IMAD.WIDE R20, R15, 0x2, R152 ;  /* 0x000000020f147825 */ /* 0x020fe200078e0298 */
[----:B------:R-:W4:Y:S01]  /*52e0*/  LDL.64 R170, [R1+0x100] ;  /* 0x0001000001aa7983 */ /* 0x000f220000100a00 */
[C---:B------:R-:W-:Y:S02]  /*52f0*/  LEA R202, P1, R19.reuse, R152, 0x3 ;  /* 0x0000009813ca7211 */ /* 0x040fe400078218ff */
[----:B------:R-:W-:Y:S01]  /*5300*/  IMAD.SHL.U32 R18, R19, 0x4, RZ ;  /* 0x0000000413127824 */ /* 0x000fe200078e00ff */
[----:B------:R-:W4:Y:S04]  /*5310*/  LDL.64 R168, [R1+0xf8] ;  /* 0x0000f80001a87983 */ /* 0x000f280000100a00 */
[----:B------:R-:W4:Y:S01]  /*5320*/  LDL.64 R166, [R1+0xf0] ;  /* 0x0000f00001a67983 */ /* 0x000f220000100a00 */
[----:B------:R-:W-:-:S03]  /*5330*/  LEA.HI.X.SX32 R203, R18, R153, 0x1, P1 ;  /* 0x0000009912cb7211 */ /* 0x000fc600008f0eff */
[----:B------:R-:W4:Y:S01]  /*5340*/  LDL.64 R160, [R1+0xe8] ;  /* 0x0000e80001a07983 */ /* 0x000f220000100a00 */
[----:B------:R-:W-:-:S03]  /*5350*/  LEA R22, P1, R19, R152, 0x5 ;  /* 0x0000009813167211 */ /* 0x000fc600078228ff */
[----:B------:R-:W4:Y:S01]  /*5360*/  LDL.64 R194, [R1+0x100] ;  /* 0x0001000001c27983 */ /* 0x000f220000100a00 */
[----:B------:R-:W-:-:S03]  /*5370*/  LEA R164, P2, R19, R152, 0x6 ;  /* 0x0000009813a47211 */ /* 0x000fc600078430ff */
[----:B------:R-:W4:Y:S04]  /*5380*/  LDL.64 R188, [R1+0xf8] ;  /* 0x0000f80001bc7983 */ /* 0x000f280000100a00 */
[----:B------:R-:W4:Y:S04]  /*5390*/  LDL.64 R186, [R1+0xf0] ;  /* 0x0000f00001ba7983 */ /* 0x000f280000100a00 */
[----:B------:R-:W4:Y:S04]  /*53a0*/  LDL.64 R180, [R1+0xe8] ;  /* 0x0000e80001b47983 */ /* 0x000f280000100a00 */
[----:B------:R-:W4:Y:S04]  /*53b0*/  LDL.64 R172, [R1+0xe0] ;  /* 0x0000e00001ac7983 */ /* 0x000f280000100a00 */
[----:B------:R-:W4:Y:S01]  /*53c0*/  LDL.64 R158, [R1+0xe0] ;  /* 0x0000e000019e7983 */ /* 0x000f220000100a00 */
[----:B------:R-:W-:-:S02]  /*53d0*/  IMAD R163, R19, 0x4c, RZ ;  /* 0x0000004c13a37824 */ /* 0x000fc400078e02ff */
[C---:B------:R-:W-:Y:S01]  /*53e0*/  IMAD R176, R19.reuse, 0x4e, RZ ;  /* 0x0000004e13b07824 */ /* 0x040fe200078e02ff */
[----:B------:R0:W4:Y:S01]  /*53f0*/  LDG.E.U16 R206, desc[UR4][R20.64] ;  /* 0x0000000414ce7981 */ /* 0x000122000c1e1500 */
[C---:B------:R-:W-:Y:S02]  /*5400*/  IMAD R174, R19.reuse, 0x50, RZ ;  /* 0x0000005013ae7824 */ /* 0x040fe400078e02ff */
[C---:B------:R-:W-:Y:S01]  /*5410*/  IMAD R146, R19.reuse, 0x52, RZ ;  /* 0x0000005213927824 */ /* 0x040fe200078e02ff */
[----:B------:R-:W-:Y:S01]  /*5420*/  STL [R1+0x57c], R4 ;  /* 0x00057c0401007387 */ /* 0x000fe20000100800 */
[C---:B------:R-:W-:Y:S01]  /*5430*/  IMAD R108, R19.reuse, 0x54, RZ ;  /* 0x00000054136c7824 */ /* 0x040fe200078e02ff */
[CC--:B------:R-:W-:Y:S01]  /*5440*/  LEA R204, P0, R19.reuse, R152.reuse, 0x2 ;  /* 0x0000009813cc7211 */ /* 0x0c0fe200078010ff */
[C---:B------:R-:W-:Y:S01]  /*5450*/  IMAD.SHL.U32 R17, R19.reuse, 0x2, RZ ;  /* 0x0000000213117824 */ /* 0x040fe200078e00ff */
[----:B------:R-:W-:Y:S01]  /*5460*/  STL [R1+0x560], R3 ;  /* 0x0005600301007387 */ /* 0x000fe20000100800 */
[C---:B------:R-:W-:Y:S01]  /*5470*/  IMAD.SHL.U32 R90, R19.reuse, 0x40, RZ ;  /* 0x00000040135a7824 */ /* 0x040fe200078e00ff */
[C---:B------:R-:W-:Y:S01]  /*5480*/  LEA R148, P3, R19.reuse, R152, 0x7 ;  /* 0x0000009813947211 */ /* 0x040fe200078638ff */
[----:B0-----:R-:W-:-:S02]  /*5490*/  IMAD.SHL.U32 R20, R19, 0x10, RZ ;  /* 0x0000001013147824 */ /* 0x001fc400078e00ff */
[C---:B------:R-:W-:Y:S02]  /*54a0*/  IMAD R214, R19.reuse, 0x5a, RZ ;  /* 0x0000005a13d67824 */ /* 0x040fe400078e02ff */
[C---:B------:R-:W-:Y:S02]  /*54b0*/  IMAD R221, R19.reuse, 0x5c, RZ ;  /* 0x0000005c13dd7824 */ /* 0x040fe400078e02ff */
[C---:B------:R-:W-:Y:S02]  /*54c0*/  IMAD R226, R19.reuse, 0x5e, RZ ;  /* 0x0000005e13e27824 */ /* 0x040fe400078e02ff */
[C---:B------:R-:W-:Y:S02]  /*54d0*/  IMAD R212, R19.reuse, 0x62, RZ ;  /* 0x0000006213d47824 */ /* 0x040fe400078e02ff */
[C---:B------:R-:W-:Y:S02]  /*54e0*/  IMAD R220, R19.reuse, 0x64, RZ ;  /* 0x0000006413dc7824 */ /* 0x040fe400078e02ff */
[----:B------:R-:W-:-:S02]  /*54f0*/  IMAD R225, R19, 0x66, RZ ;  /* 0x0000006613e17824 */ /* 0x000fc400078e02ff */
        /* <DEDUP_REMOVED lines=8> */
[C---:B------:R-:W-:Y:S01]  /*5580*/  IMAD R162, R19.reuse, 0xa, RZ ;  /* 0x0000000a13a27824 */ /* 0x040fe200078e02ff */
[----:B------:R-:W-:Y:S01]  /*5590*/  UMOV UR59, 0x40000040 ;  /* 0x40000040003b7882 */ /* 0x000fe20000000000 */
[----:B------:R-:W-:Y:S01]  /*55a0*/  IMAD.SHL.U32 R21, R19, 0x20, RZ ;  /* 0x0000002013157824 */ /* 0x000fe200078e00ff */
[-C--:B------:R-:W-:Y:S01]  /*55b0*/  LEA.HI.X.SX32 R23, R20, R153.reuse, 0x1, P1 ;  /* 0x0000009914177211 */ /* 0x080fe200008f0eff */
[----:B------:R-:W-:Y:S01]  /*55c0*/  UIADD3.64 UR6, UR10, 0x2, URZ ;  /* 0x000000020a067897 */ /* 0x000fe2000fffe03f */
[----:B------:R-:W-:Y:S01]  /*55d0*/  MOV R217, UR51 ;  /* 0x0000003300d97c02 */ /* 0x000fe20008000f00 */
[----:B------:R-:W0:Y:S01]  /*55e0*/  LDC R242, c[0x0][0x238] ;  /* 0x00008e00fff27b82 */ /* 0x000e220000000800 */
[----:B------:R-:W-:Y:S01]  /*55f0*/  LEA.HI.X.SX32 R165, R21, R153, 0x1, P2 ;  /* 0x0000009915a57211 */ /* 0x000fe200010f0eff */
[----:B--2---:R-:W-:-:S02]  /*5600*/  IMAD.IADD R154, R107, 0x1, R152 ;  /* 0x000000016b9a7824 */ /* 0x004fc400078e0298 */
[----:B---3--:R-:W-:-:S03]  /*5610*/  IMAD.MOV.U32 R155, RZ, RZ, R157 ;  /* 0x000000ffff9b7224 */ /* 0x008fc600078e009d */
[----:B------:R1:W-:Y:S04]  /*5620*/  STL [R1+0x108], R154 ;  /* 0x0001089a01007387 */ /* 0x0003e80000100800 */
[----:B------:R-:W2:Y:S01]  /*5630*/  LDL.64 R156, [R1+0xc0] ;  /* 0x0000c000019c7983 */ /* 0x000ea20000100a00 */
[----:B------:R-:W-:Y:S01]  /*5640*/  IMAD.WIDE R20, R15, 0x2, R154 ;  /* 0x000000020f147825 */ /* 0x000fe200078e029a */
[----:B----4-:R-:W-:Y:S02]  /*5650*/  IADD3 R168, R176, R152, RZ ;  /* 0x00000098b0a87210 */ /* 0x010fe40007ffe0ff */
[----:B------:R-:W3:Y:S04]  /*5660*/  LDL.64 R200, [R1+0xd8] ;  /* 0x0000d80001c87983 */ /* 0x000ee80000100a00 */
[----:B-1----:R-:W4:Y:S01]  /*5670*/  LDL.64 R154, [R1+0xb8] ;  /* 0x0000b800019a7983 */ /* 0x002f220000100a00 */
[----:B------:R-:W-:-:S02]  /*5680*/  IMAD.IADD R170, R163, 0x1, R152 ;  /* 0x00000001a3aa7824 */ /* 0x000fc400078e0298 */
[--C-:B------:R-:W-:Y:S01]  /*5690*/  IMAD.IADD R166, R174, 0x1, R152.reuse ;  /* 0x00000001aea67824 */ /* 0x100fe200078e0298 */
[----:B------:R-:W3:Y:S01]  /*56a0*/  LDL.64 R198, [R1+0xd0] ;  /* 0x0000d00001c67983 */ /* 0x000ee20000100a00 */
[----:B------:R-:W-:-:S03]  /*56b0*/  IMAD.IADD R160, R146, 0x1, R152 ;  /* 0x0000000192a07824 */ /* 0x000fc600078e0298 */
[----:B------:R-:W3:Y:S04]  /*56c0*/  LDL.64 R196, [R1+0xc8] ;  /* 0x0000c80001c47983 */ /* 0x000ee80000100a00 */
[----:B------:R-:W3:Y:S04]  /*56d0*/  LDL.64 R190, [R1+0xd8] ;  /* 0x0000d80001be7983 */ /* 0x000ee80000100a00 */
[----:B------:R-:W3:Y:S04]  /*56e0*/  LDL.64 R182, [R1+0xd0] ;  /* 0x0000d00001b67983 */ /* 0x000ee80000100a00 */
[----:B------:R-:W3:Y:S04]  /*56f0*/  LDL.64 R178, [R1+0xc8] ;  /* 0x0000c80001b27983 */ /* 0x000ee80000100a00 */
[----:B------:R-:W-:Y:S01]  /*5700*/  STL [R1+0x100], R170 ;  /* 0x000100aa01007387 */ /* 0x000fe20000100800 */
[----:B------:R-:W-:-:S03]  /*5710*/  IMAD.IADD R158, R108, 0x1, R152 ;  /* 0x000000016c9e7824 */ /* 0x000fc600078e0298 */
[----:B------:R-:W-:Y:S01]  /*5720*/  STL [R1+0xf8], R168 ;  /* 0x0000f8a801007387 */ /* 0x000fe20000100800 */
[----:B------:R-:W-:-:S03]  /*5730*/  IMAD.MOV.U32 R159, RZ, RZ, R173 ;  /* 0x000000ffff9f7224 */ /* 0x000fc600078e00ad */
[----:B------:R-:W-:Y:S04]  /*5740*/  STL [R1+0xf0], R166 ;  /* 0x0000f0a601007387 */ /* 0x000fe80000100800 */
[----:B------:R-:W-:Y:S04]  /*5750*/  STL [R1+0xe8], R160 ;  /* 0x0000e8a001007387 */ /* 0x000fe80000100800 */
[----:B------:R1:W3:Y:S02]  /*5760*/  LDG.E.U16 R106, desc[UR4][R20.64] ;  /* 0x00000004146a7981 */ /* 0x0002e4000c1e1500 */
[----:B-1----:R-:W-:Y:S01]  /*5770*/  IMAD.WIDE R20, R15, 0x2, R158 ;  /* 0x000000020f147825 */ /* 0x002fe200078e029e */
[----:B------:R-:W-:Y:S01]  /*5780*/  LEA.HI.X.SX32 R205, R17, R153, 0x1, P0 ;  /* 0x0000009911cd7211 */ /* 0x000fe200000f0eff */
[----:B--2---:R-:W2:Y:S04]  /*5790*/  LDL.64 R156, [R1+0xc0] ;  /* 0x0000c000019c7983 */ /* 0x004ea80000100a00 */
[----:B------:R1:W-:Y:S04]  /*57a0*/  STL [R1+0xe0], R158 ;  /* 0x0000e09e01007387 */ /* 0x0003e80000100800 */
[----:B----4-:R-:W4:Y:S01]  /*57b0*/  LDL.64 R154, [R1+0xb8] ;  /* 0x0000b800019a7983 */ /* 0x010f220000100a00 */
[C---:B------:R-:W-:Y:S01]  /*57c0*/  IMAD.SHL.U32 R18, R19.reuse, 0x8, RZ ;  /* 0x0000000813127824 */ /* 0x040fe200078e00ff */
[----:B------:R-:W-:Y:S01]  /*57d0*/  LEA R88, P0, R19, R152, 0x4 ;  /* 0x0000009813587211 */ /* 0x000fe200078020ff */
[----:B------:R-:W-:-:S02]  /*57e0*/  IMAD.MOV.U32 R169, RZ, RZ, R189 ;  /* 0x000000ffffa97224 */ /* 0x000fc400078e00bd */
[----:B------:R-:W-:Y:S01]  /*57f0*/  IMAD.MOV.U32 R171, RZ, RZ, R195 ;  /* 0x000000ffffab7224 */ /* 0x000fe200078e00c3 */
[----:B-1----:R-:W4:Y:S01]  /*5800*/  LDL.64 R158, [R1+0x90] ;  /* 0x00009000019e7983 */ /* 0x002f220000100a00 */
[----:B------:R-:W-:Y:S01]  /*5810*/  LEA.HI.X.SX32 R89, R18, R153, 0x1, P0 ;  /* 0x0000009912597211 */ /* 0x000fe200000f0eff */
[----:B------:R-:W-:-:S04]  /*5820*/  IMAD.WIDE R22, R15, 0x2, R22 ;  /* 0x000000020f167825 */ /* 0x000fc800078e0216 */
[----:B------:R-:W-:Y:S02]  /*5830*/  IMAD.MOV.U32 R167, RZ, RZ, R187 ;  /* 0x000000ffffa77224 */ /* 0x000fe400078e00bb */
[----:B------:R-:W-:Y:S01]  /*5840*/  IMAD.MOV.U32 R161, RZ, RZ, R181 ;  /* 0x000000ffffa17224 */ /* 0x000fe200078e00b5 */
[----:B------:R-:W-:Y:S01]  /*5850*/  LEA.HI.X.SX32 R149, R90, R153, 0x1, P3 ;  /* 0x000000995a957211 */ /* 0x000fe200018f0eff */
[----:B------:R-:W-:Y:S01]  /*5860*/  IMAD.WIDE R88, R15, 0x2, R88 ;  /* 0x000000020f587825 */ /* 0x000fe200078e0258 */
[----:B------:R-:W4:Y:S04]  /*5870*/  LDG.E.U16 R185, desc[UR4][R22.64] ;  /* 0x0000000416b97981 */ /* 0x000f28000c1e1500 */
[----:B------:R1:W4:Y:S01]  /*5880*/  LDG.E.U16 R193, desc[UR4][R88.64] ;  /* 0x0000000458c17981 */ /* 0x000322000c1e1500 */
[----:B------:R-:W-:-:S02]  /*5890*/  IMAD R195, R19, 0x56, RZ ;  /* 0x0000005613c37824 */ /* 0x000fc400078e02ff */
[----:B---3--:R-:W-:Y:S01]  /*58a0*/  IMAD.IADD R178, R214, 0x1, R152 ;  /* 0x00000001d6b27824 */ /* 0x008fe200078e0298 */
[----:B------:R-:W3:Y:S01]  /*58b0*/  LDL.64 R188, [R1+0xb0] ;  /* 0x0000b00001bc7983 */ /* 0x000ee20000100a00 */
[----:B------:R-:W-:-:S03]  /*58c0*/  IMAD.WIDE R94, R15, 0x2, R170 ;  /* 0x000000020f5e7825 */ /* 0x000fc600078e02aa */
[----:B------:R-:W3:Y:S01]  /*58d0*/  LDL.64 R186, [R1+0xa8] ;  /* 0x0000a80001ba7983 */ /* 0x000ee20000100a00 */
[----:B-1----:R-:W-:-:S03]  /*58e0*/  IMAD.WIDE R88, R15, 0x2, R168 ;  /* 0x000000020f587825 */ /* 0x002fc600078e02a8 */
[----:B------:R-:W3:Y:S04]  /*58f0*/  LDL.64 R180, [R1+0xa0] ;  /* 0x0000a00001b47983 */ /* 0x000ee80000100a00 */
[----:B------:R1:W3:Y:S01]  /*5900*/  LDG.E.U16 R88, desc[UR4][R88.64] ;  /* 0x0000000458587981 */ /* 0x0002e2000c1e1500 */
[----:B------:R-:W-:Y:S02]  /*5910*/  IMAD.IADD R190, R195, 0x1, R152 ;  /* 0x00000001c3be7824 */ /* 0x000fe400078e0298 */
[C---:B------:R-:W-:Y:S01]  /*5920*/  IMAD.WIDE R90, R15.reuse, 0x2, R166 ;  /* 0x000000020f5a7825 */ /* 0x040fe200078e02a6 */
[----:B------:R-:W3:Y:S03]  /*5930*/  LDL.64 R172, [R1+0x98] ;  /* 0x0000980001ac7983 */ /* 0x000ee60000100a00 */
[----:B------:R-:W-:Y:S01]  /*5940*/  IMAD.WIDE R22, R15, 0x2, R160 ;  /* 0x000000020f167825 */ /* 0x000fe200078e02a0 */
[----:B------:R-:W3:Y:S03]  /*5950*/  LDL.64 R170, [R1+0xb0] ;  /* 0x0000b00001aa7983 */ /* 0x000ee60000100a00 */
[----:B-1----:R-:W-:Y:S01]  /*5960*/  IMAD R89, R19, 0x58, RZ ;  /* 0x0000005813597824 */ /* 0x002fe200078e02ff */
[----:B------:R-:W3:Y:S03]  /*5970*/  LDL.64 R168, [R1+0xa8] ;  /* 0x0000a80001a87983 */ /* 0x000ee60000100a00 */
[----:B------:R-:W-:Y:S01]  /*5980*/  IMAD.IADD R182, R89, 0x1, R152 ;  /* 0x0000000159b67824 */ /* 0x000fe200078e0298 */
[----:B------:R-:W3:Y:S01]  /*5990*/  LDL.64 R166, [R1+0xa0] ;  /* 0x0000a00001a67983 */ /* 0x000ee20000100a00 */
[----:B------:R-:W-:-:S03]  /*59a0*/  IMAD.MOV.U32 R179, RZ, RZ, R197 ;  /* 0x000000ffffb37224 */ /* 0x000fc600078e00c5 */
[----:B------:R-:W3:Y:S04]  /*59b0*/  LDL.64 R160, [R1+0x98] ;  /* 0x0000980001a07983 */ /* 0x000ee80000100a00 */
[----:B------:R-:W-:Y:S04]  /*59c0*/  STL [R1+0xd8], R190 ;  /* 0x0000d8be01007387 */ /* 0x000fe80000100800 */
[----:B------:R-:W-:Y:S04]  /*59d0*/  STL [R1+0xd0], R182 ;  /* 0x0000d0b601007387 */ /* 0x000fe80000100800 */
[----:B------:R1:W-:Y:S04]  /*59e0*/  STL [R1+0xc8], R178 ;  /* 0x0000c8b201007387 */ /* 0x0003e80000100800 */
[----:B------:R0:W3:Y:S04]  /*59f0*/  LDG.E.U16 R151, desc[UR4][R90.64] ;  /* 0x000000045a977981 */ /* 0x0000e8000c1e1500 */
[----:B------:R1:W3:Y:S04]  /*5a00*/  LDG.E.U16 R143, desc[UR4][R22.64] ;  /* 0x00000004168f7981 */ /* 0x0002e8000c1e1500 */
[----:B------:R1:W3:Y:S01]  /*5a10*/  LDG.E.U16 R131, desc[UR4][R20.64] ;  /* 0x0000000414837981 */ /* 0x0002e2000c1e1500 */
[----:B0-----:R-:W-:-:S03]  /*5a20*/  IMAD.WIDE R90, R15, 0x2, R178 ;  /* 0x000000020f5a7825 */ /* 0x001fc600078e02b2 */
[----:B------:R-:W3:Y:S01]  /*5a30*/  LDG.E.U16 R94, desc[UR4][R94.64] ;  /* 0x000000045e5e7981 */ /* 0x000ee2000c1e1500 */
[----:B------:R-:W-:Y:S02]  /*5a40*/  IMAD.MOV.U32 R183, RZ, RZ, R199 ;  /* 0x000000ffffb77224 */ /* 0x000fe400078e00c7 */
[----:B------:R-:W-:Y:S01]  /*5a50*/  IMAD R194, R19, 0x60, RZ ;  /* 0x0000006013c27824 */ /* 0x000fe200078e02ff */
[----:B------:R0:W3:Y:S01]  /*5a60*/  LDG.E.U16 R105, desc[UR4][R90.64] ;  /* 0x000000045a697981 */ /* 0x0000e2000c1e1500 */
[----:B--2---:R-:W-:-:S05]  /*5a70*/  IMAD.IADD R156, R221, 0x1, R152 ;  /* 0x00000001dd9c7824 */ /* 0x004fca00078e0298 */
[----:B------:R2:W-:Y:S01]  /*5a80*/  STL [R1+0xc0], R156 ;  /* 0x0000c09c01007387 */ /* 0x0005e20000100800 */
[----:B----4-:R-:W-:Y:S01]  /*5a90*/  IADD3 R154, R226, R152, RZ ;  /* 0x00000098e29a7210 */ /* 0x010fe20007ffe0ff */
[C---:B-1----:R-:W-:Y:S02]  /*5aa0*/  IMAD.WIDE R22, R15.reuse, 0x2, R156 ;  /* 0x000000020f167825 */ /* 0x042fe400078e029c */
[----:B------:R-:W4:Y:S02]  /*5ab0*/  LDL.64 R158, [R1+0x90] ;  /* 0x00009000019e7983 */ /* 0x000f240000100a00 */
[C---:B------:R-:W-:Y:S02]  /*5ac0*/  IMAD.WIDE R20, R15.reuse, 0x2, R154 ;  /* 0x000000020f147825 */ /* 0x040fe400078e029a */
[----:B------:R1:W-:Y:S04]  /*5ad0*/  STL [R1+0xb8], R154 ;  /* 0x0000b89a01007387 */ /* 0x0003e80000100800 */
[----:B------:R-:W4:Y:S04]  /*5ae0*/  LDL.64 R178, [R1+0x78] ;  /* 0x0000780001b27983 */ /* 0x000f280000100a00 */
[----:B--2---:R-:W2:Y:S04]  /*5af0*/  LDL.64 R156, [R1+0x70] ;  /* 0x00007000019c7983 */ /* 0x004ea80000100a00 */
[----:B-1----:R-:W2:Y:S01]  /*5b00*/  LDL.64 R154, [R1+0x68] ;  /* 0x00006800019a7983 */ /* 0x002ea20000100a00 */
[----:B------:R-:W-:-:S03]  /*5b10*/  IMAD.WIDE R112, R15, 0x2, R182 ;  /* 0x000000020f707825 */ /* 0x000fc600078e02b6 */
[----:B------:R-:W2:Y:S01]  /*5b20*/  LDL.64 R232, [R1+0x88] ;  /* 0x0000880001e87983 */ /* 0x000ea20000100a00 */
[----:B------:R-:W-:-:S03]  /*5b30*/  IMAD R182, R19, 0x68, RZ ;  /* 0x0000006813b67824 */ /* 0x000fc600078e02ff */
[----:B------:R-:W2:Y:S04]  /*5b40*/  LDL.64 R230, [R1+0x80] ;  /* 0x0000800001e67983 */ /* 0x000ea80000100a00 */
[----:B------:R-:W2:Y:S04]  /*5b50*/  LDL.64 R222, [R1+0x88] ;  /* 0x0000880001de7983 */ /* 0x000ea80000100a00 */
[----:B------:R-:W2:Y:S01]  /*5b60*/  LDL.64 R196, [R1+0x80] ;  /* 0x0000800001c47983 */ /* 0x000ea20000100a00 */
[----:B------:R-:W-:-:S03]  /*5b70*/  IMAD.MOV.U32 R191, RZ, RZ, R201 ;  /* 0x000000ffffbf7224 */ /* 0x000fc600078e00c9 */
[----:B------:R-:W2:Y:S01]  /*5b80*/  LDG.E.U16 R93, desc[UR4][R22.64] ;  /* 0x00000004165d7981 */ /* 0x000ea2000c1e1500 */
[----:B---3--:R-:W-:-:S03]  /*5b90*/  IMAD.IADD R170, R194, 0x1, R152 ;  /* 0x00000001c2aa7824 */ /* 0x008fc600078e0298 */
[----:B------:R-:W3:Y:S01]  /*5ba0*/  LDG.E.U16 R112, desc[UR4][R112.64] ;  /* 0x0000000470707981 */ /* 0x000ee2000c1e1500 */
[----:B------:R-:W-:-:S03]  /*5bb0*/  IMAD.IADD R168, R212, 0x1, R152 ;  /* 0x00000001d4a87824 */ /* 0x000fc600078e0298 */
[----:B------:R-:W-:Y:S01]  /*5bc0*/  STL [R1+0xb0], R170 ;  /* 0x0000b0aa01007387 */ /* 0x000fe20000100800 */
[----:B------:R-:W-:-:S03]  /*5bd0*/  IMAD.IADD R166, R220, 0x1, R152 ;  /* 0x00000001dca67824 */ /* 0x000fc600078e0298 */
[----:B------:R-:W-:Y:S01]  /*5be0*/  STL [R1+0xa8], R168 ;  /* 0x0000a8a801007387 */ /* 0x000fe20000100800 */
[----:B------:R-:W-:-:S03]  /*5bf0*/  IMAD.IADD R160, R225, 0x1, R152 ;  /* 0x00000001e1a07824 */ /* 0x000fc600078e0298 */
[----:B------:R1:W-:Y:S04]  /*5c00*/  STL [R1+0xa0], R166 ;  /* 0x0000a0a601007387 */ /* 0x0003e80000100800 */
[----:B------:R0:W-:Y:S01]  /*5c10*/  STL [R1+0x98], R160 ;  /* 0x000098a001007387 */ /* 0x0001e20000100800 */
[----:B----4-:R-:W-:-:S03]  /*5c20*/  IMAD.IADD R158, R182, 0x1, R152 ;  /* 0x00000001b69e7824 */ /* 0x010fc600078e0298 */
[----:B------:R4:W3:Y:S04]  /*5c30*/  LDG.E.U16 R23, desc[UR4][R20.64] ;  /* 0x0000000414177981 */ /* 0x0008e8000c1e1500 */
[----:B------:R-:W3:Y:S04]  /*5c40*/  LDL.64 R178, [R1+0x78] ;  /* 0x0000780001b27983 */ /* 0x000ee80000100a00 */
[----:B------:R4:W-:Y:S04]  /*5c50*/  STL [R1+0x90], R158 ;  /* 0x0000909e01007387 */ /* 0x0009e80000100800 */
[----:B--2---:R-:W2:Y:S04]  /*5c60*/  LDL.64 R156, [R1+0x70] ;  /* 0x00007000019c7983 */ /* 0x004ea80000100a00 */
[----:B------:R-:W2:Y:S01]  /*5c70*/  LDL.64 R154, [R1+0x68] ;  /* 0x00006800019a7983 */ /* 0x000ea20000100a00 */
[----:B------:R-:W-:-:S02]  /*5c80*/  IMAD.MOV.U32 R167, RZ, RZ, R181 ;  /* 0x000000ffffa77224 */ /* 0x000fc400078e00b5 */
[----:B------:R-:W-:Y:S01]  /*5c90*/  IMAD.MOV.U32 R169, RZ, RZ, R187 ;  /* 0x000000ffffa97224 */ /* 0x000fe200078e00bb */
[----:B------:R-:W2:Y:S01]  /*5ca0*/  LDL.64 R228, [R1+0x60] ;  /* 0x0000600001e47983 */ /* 0x000ea20000100a00 */
[----:B------:R-:W-:Y:S02]  /*5cb0*/  IMAD.MOV.U32 R161, RZ, RZ, R173 ;  /* 0x000000ffffa17224 */ /* 0x000fe400078e00ad */
[----:B------:R-:W-:Y:S01]  /*5cc0*/  IMAD.MOV.U32 R171, RZ, RZ, R189 ;  /* 0x000000ffffab7224 */ /* 0x000fe200078e00bd */
[----:B------:R-:W2:Y:S01]  /*5cd0*/  LDL.64 R186, [R1+0x48] ;  /* 0x0000480001ba7983 */ /* 0x000ea20000100a00 */
[----:B------:R-:W-:-:S03]  /*5ce0*/  IMAD.WIDE R96, R15, 0x2, R166 ;  /* 0x000000020f607825 */ /* 0x000fc600078e02a6 */
[----:B------:R-:W2:Y:S01]  /*5cf0*/  LDL.64 R188, [R1+0x50] ;  /* 0x0000500001bc7983 */ /* 0x000ea20000100a00 */
[----:B------:R-:W-:-:S03]  /*5d00*/  IMAD.WIDE R124, R15, 0x2, R190 ;  /* 0x000000020f7c7825 */ /* 0x000fc600078e02be */
[----:B-1----:R-:W2:Y:S01]  /*5d10*/  LDL.64 R166, [R1+0x50] ;  /* 0x0000500001a67983 */ /* 0x002ea20000100a00 */
[----:B------:R-:W-:-:S03]  /*5d20*/  IMAD.WIDE R98, R15, 0x2, R168 ;  /* 0x000000020f627825 */ /* 0x000fc600078e02a8 */
[----:B------:R-:W2:Y:S01]  /*5d30*/  LDL.64 R190, [R1+0x58] ;  /* 0x0000580001be7983 */ /* 0x000ea20000100a00 */
[----:B0-----:R-:W-:-:S03]  /*5d40*/  IMAD.WIDE R90, R15, 0x2, R160 ;  /* 0x000000020f5a7825 */ /* 0x001fc600078e02a0 */
[----:B------:R-:W2:Y:S01]  /*5d50*/  LDL.64 R168, [R1+0x58] ;  /* 0x0000580001a87983 */ /* 0x000ea20000100a00 */
[----:B----4-:R-:W-:-:S03]  /*5d60*/  IMAD.WIDE R20, R15, 0x2, R158 ;  /* 0x000000020f147825 */ /* 0x010fc600078e029e */
[----:B------:R-:W4:Y:S01]  /*5d70*/  LDL.64 R160, [R1+0x48] ;  /* 0x0000480001a07983 */ /* 0x000f220000100a00 */
[----:B------:R-:W-:-:S03]  /*5d80*/  IMAD R200, R19, 0x6a, RZ ;  /* 0x0000006a13c87824 */ /* 0x000fc600078e02ff */
[----:B------:R-:W4:Y:S01]  /*5d90*/  LDL.64 R172, [R1+0x40] ;  /* 0x0000400001ac7983 */ /* 0x000f220000100a00 */
[----:B------:R-:W-:-:S03]  /*5da0*/  IMAD.WIDE R100, R15, 0x2, R170 ;  /* 0x000000020f647825 */ /* 0x000fc600078e02aa */
[----:B------:R-:W4:Y:S01]  /*5db0*/  LDL.64 R158, [R1+0x40] ;  /* 0x00004000019e7983 */ /* 0x000f220000100a00 */
[----:B------:R-:W-:-:S03]  /*5dc0*/  IMAD R180, R19, 0x70, RZ ;  /* 0x0000007013b47824 */ /* 0x000fc600078e02ff */
[----:B------:R-:W4:Y:S01]  /*5dd0*/  LDL.64 R170, [R1+0x60] ;  /* 0x0000600001aa7983 */ /* 0x000f220000100a00 */
[----:B------:R-:W-:Y:S02]  /*5de0*/  IMAD R198, R19, 0x72, RZ ;  /* 0x0000007213c67824 */ /* 0x000fe400078e02ff */
[--C-:B------:R-:W-:Y:S01]  /*5df0*/  IMAD.IADD R222, R200, 0x1, R152.reuse ;  /* 0x00000001c8de7824 */ /* 0x100fe200078e0298 */
[----:B------:R-:W4:Y:S01]  /*5e00*/  LDG.E.U16 R111, desc[UR4][R20.64] ;  /* 0x00000004146f7981 */ /* 0x000f22000c1e1500 */
[----:B------:R-:W-:-:S03]  /*5e10*/  IMAD.IADD R196, R219, 0x1, R152 ;  /* 0x00000001dbc47824 */ /* 0x000fc600078e0298 */
[----:B------:R-:W-:Y:S04]  /*5e20*/  STL [R1+0x88], R222 ;  /* 0x000088de01007387 */ /* 0x000fe80000100800 */
[----:B------:R-:W-:Y:S04]  /*5e30*/  STL [R1+0x80], R196 ;  /* 0x000080c401007387 */ /* 0x000fe80000100800 */
[----:B------:R0:W4:Y:S01]  /*5e40*/  LDG.E.U16 R123, desc[UR4][R90.64] ;  /* 0x000000045a7b7981 */ /* 0x000122000c1e1500 */
[----:B------:R-:W-:Y:S02]  /*5e50*/  IMAD.MOV.U32 R223, RZ, RZ, R233 ;  /* 0x000000ffffdf7224 */ /* 0x000fe400078e00e9 */
[----:B------:R-:W-:Y:S01]  /*5e60*/  IMAD.MOV.U32 R197, RZ, RZ, R231 ;  /* 0x000000ffffc57224 */ /* 0x000fe200078e00e7 */
[----:B------:R1:W4:Y:S01]  /*5e70*/  LDG.E.U16 R130, desc[UR4][R96.64] ;  /* 0x0000000460827981 */ /* 0x000322000c1e1500 */
[----:B------:R-:W-:-:S03]  /*5e80*/  IMAD.WIDE R148, R15, 0x2, R148 ;  /* 0x000000020f947825 */ /* 0x000fc600078e0294 */
[----:B------:R1:W4:Y:S04]  /*5e90*/  LDG.E.U16 R150, desc[UR4][R100.64] ;  /* 0x0000000464967981 */ /* 0x000328000c1e1500 */
[----:B------:R1:W4:Y:S04]  /*5ea0*/  LDG.E.U16 R142, desc[UR4][R98.64] ;  /* 0x00000004628e7981 */ /* 0x000328000c1e1500 */
[----:B------:R-:W4:Y:S01]  /*5eb0*/  LDG.E.U16 R148, desc[UR4][R148.64] ;  /* 0x0000000494947981 */ /* 0x000f22000c1e1500 */
[----:B------:R-:W-:Y:S02]  /*5ec0*/  IMAD R18, R19, 0x41, RZ ;  /* 0x0000004113127824 */ /* 0x000fe400078e02ff */
[----:B------:R-:W-:Y:S01]  /*5ed0*/  IMAD.WIDE R204, R15, 0x2, R204 ;  /* 0x000000020fcc7825 */ /* 0x000fe200078e02cc */
[----:B------:R-:W4:Y:S01]  /*5ee0*/  LDG.E.U16 R124, desc[UR4][R124.64] ;  /* 0x000000047c7c7981 */ /* 0x000f22000c1e1500 */
[----:B---3--:R-:W-:-:S02]  /*5ef0*/  IADD3 R178, R224, R152, RZ ;  /* 0x00000098e0b27210 */ /* 0x008fc40007ffe0ff */
[----:B--2---:R-:W-:-:S03]  /*5f00*/  IMAD.IADD R156, R180, 0x1, R152 ;  /* 0x00000001b49c7824 */ /* 0x004fc600078e0298 */
[----:B------:R-:W-:Y:S01]  /*5f10*/  STL [R1+0x78], R178 ;  /* 0x000078b201007387 */ /* 0x000fe20000100800 */
[----:B------:R-:W-:-:S03]  /*5f20*/  IMAD.IADD R154, R198, 0x1, R152 ;  /* 0x00000001c69a7824 */ /* 0x000fc600078e0298 */
[----:B------:R2:W-:Y:S01]  /*5f30*/  STL [R1+0x70], R156 ;  /* 0x0000709c01007387 */ /* 0x0005e20000100800 */
[----:B0-----:R-:W-:-:S03]  /*5f40*/  IMAD.WIDE R90, R15, 0x2, R156 ;  /* 0x000000020f5a7825 */ /* 0x001fc600078e029c */
[----:B------:R0:W-:Y:S01]  /*5f50*/  STL [R1+0x68], R154 ;  /* 0x0000689a01007387 */ /* 0x0001e20000100800 */
[----:B------:R-:W-:-:S03]  /*5f60*/  IMAD.WIDE R20, R15, 0x2, R154 ;  /* 0x000000020f147825 */ /* 0x000fc600078e029a */
[----:B------:R-:W3:Y:S04]  /*5f70*/  LDG.E.U16 R149, desc[UR4][R90.64] ;  /* 0x000000045a957981 */ /* 0x000ee8000c1e1500 */
[----:B--2---:R-:W2:Y:S04]  /*5f80*/  LDL.64 R156, [R1+0x38] ;  /* 0x00003800019c7983 */ /* 0x004ea80000100a00 */
[----:B0-----:R-:W3:Y:S01]  /*5f90*/  LDL.64 R154, [R1+0x38] ;  /* 0x00003800019a7983 */ /* 0x001ee20000100a00 */
[----:B-1----:R-:W-:-:S03]  /*5fa0*/  IMAD.WIDE R96, R15, 0x2, R178 ;  /* 0x000000020f607825 */ /* 0x002fc600078e02b2 */
[----:B------:R-:W2:Y:S01]  /*5fb0*/  LDG.E.U16 R141, desc[UR4][R20.64] ;  /* 0x00000004148d7981 */ /* 0x000ea2000c1e1500 */
[----:B------:R-:W-:-:S03]  /*5fc0*/  IMAD.WIDE R100, R15, 0x2, R222 ;  /* 0x000000020f647825 */ /* 0x000fc600078e02de */
[----:B------:R0:W2:Y:S01]  /*5fd0*/  LDG.E.U16 R22, desc[UR4][R96.64] ;  /* 0x0000000460167981 */ /* 0x0000a2000c1e1500 */
[----:B------:R-:W-:Y:S02]  /*5fe0*/  IMAD R178, R19, 0x78, RZ ;  /* 0x0000007813b27824 */ /* 0x000fe400078e02ff */
[----:B------:R-:W-:Y:S01]  /*5ff0*/  IMAD.WIDE R98, R15, 0x2, R196 ;  /* 0x000000020f627825 */ /* 0x000fe200078e02c4 */
[----:B------:R-:W2:Y:S03]  /*6000*/  LDG.E.U16 R104, desc[UR4][R100.64] ;  /* 0x0000000464687981 */ /* 0x000ea6000c1e1500 */
[C---:B------:R-:W-:Y:S01]  /*6010*/  IMAD R223, R19.reuse, 0x76, RZ ;  /* 0x0000007613df7824 */ /* 0x040fe200078e02ff */
[----:B------:R1:W2:Y:S01]  /*6020*/  LDG.E.U16 R92, desc[UR4][R98.64] ;  /* 0x00000004625c7981 */ /* 0x0002a2000c1e1500 */
[----:B------:R-:W-:Y:S02]  /*6030*/  IMAD R196, R19, 0x7a, RZ ;  /* 0x0000007a13c47824 */ /* 0x000fe400078e02ff */
[----:B------:R-:W-:Y:S01]  /*6040*/  IMAD.MOV.U32 R167, RZ, RZ, R189 ;  /* 0x000000ffffa77224 */ /* 0x000fe200078e00bd */
[----:B------:R-:W2:Y:S01]  /*6050*/  LDG.E.U16 R204, desc[UR4][R204.64] ;  /* 0x00000004cccc7981 */ /* 0x000ea2000c1e1500 */
[----:B------:R-:W-:-:S02]  /*6060*/  IMAD.IADD R166, R178, 0x1, R152 ;  /* 0x00000001b2a67824 */ /* 0x000fc400078e0298 */
[----:B------:R-:W-:Y:S02]  /*6070*/  IMAD.MOV.U32 R169, RZ, RZ, R191 ;  /* 0x000000ffffa97224 */ /* 0x000fe400078e00bf */
[--C-:B------:R-:W-:Y:S02]  /*6080*/  IMAD.IADD R168, R223, 0x1, R152.reuse ;  /* 0x00000001dfa87824 */ /* 0x100fe400078e0298 */
[----:B----4-:R-:W-:Y:S02]  /*6090*/  IMAD.MOV.U32 R161, RZ, RZ, R187 ;  /* 0x000000ffffa17224 */ /* 0x010fe400078e00bb */
[--C-:B------:R-:W-:Y:S02]  /*60a0*/  IMAD.IADD R160, R196, 0x1, R152.reuse ;  /* 0x00000001c4a07824 */ /* 0x100fe400078e0298 */
[----:B------:R-:W-:Y:S02]  /*60b0*/  IMAD.MOV.U32 R159, RZ, RZ, R173 ;  /* 0x000000ffff9f7224 */ /* 0x000fe400078e00ad */
[----:B------:R-:W-:-:S02]  /*60c0*/  IMAD.IADD R158, R216, 0x1, R152 ;  /* 0x00000001d89e7824 */ /* 0x000fc400078e0298 */
[----:B0-----:R-:W-:-:S04]  /*60d0*/  IMAD.WIDE R96, R15, 0x2, R166 ;  /* 0x000000020f607825 */ /* 0x001fc800078e02a6 */
[C---:B-1----:R-:W-:Y:S01]  /*60e0*/  IMAD.WIDE R98, R15.reuse, 0x2, R168 ;  /* 0x000000020f627825 */ /* 0x042fe200078e02a8 */
[----:B------:R0:W4:Y:S03]  /*60f0*/  LDG.E.U16 R110, desc[UR4][R96.64] ;  /* 0x00000004606e7981 */ /* 0x000126000c1e1500 */
[----:B------:R-:W-:Y:S01]  /*6100*/  IMAD.MOV.U32 R171, RZ, RZ, R229 ;  /* 0x000000ffffab7224 */ /* 0x000fe200078e00e5 */
[----:B------:R1:W4:Y:S01]  /*6110*/  LDG.E.U16 R122, desc[UR4][R98.64] ;  /* 0x00000004627a7981 */ /* 0x000322000c1e1500 */
[----:B------:R-:W-:Y:S02]  /*6120*/  IMAD.IADD R170, R218, 0x1, R152 ;  /* 0x00000001daaa7824 */ /* 0x000fe400078e0298 */
[----:B------:R-:W-:-:S04]  /*6130*/  IMAD.WIDE R90, R15, 0x2, R160 ;  /* 0x000000020f5a7825 */ /* 0x000fc800078e02a0 */
[C---:B------:R-:W-:Y:S01]  /*6140*/  IMAD.WIDE R20, R15.reuse, 0x2, R158 ;  /* 0x000000020f147825 */ /* 0x040fe200078e029e */
[----:B------:R-:W4:Y:S03]  /*6150*/  LDG.E.U16 R103, desc[UR4][R90.64] ;  /* 0x000000045a677981 */ /* 0x000f26000c1e1500 */
[----:B------:R-:W-:-:S04]  /*6160*/  IMAD.WIDE R100, R15, 0x2, R170 ;  /* 0x000000020f647825 */ /* 0x000fc800078e02aa */
[C---:B0-----:R-:W-:Y:S01]  /*6170*/  IMAD R96, R19.reuse, 0x84, RZ ;  /* 0x0000008413607824 */ /* 0x041fe200078e02ff */
[----:B------:R0:W4:Y:S01]  /*6180*/  LDG.E.U16 R129, desc[UR4][R100.64] ;  /* 0x0000000464817981 */ /* 0x000122000c1e1500 */
[C---:B-1----:R-:W-:Y:S02]  /*6190*/  IMAD R98, R19.reuse, 0x82, RZ ;  /* 0x0000008213627824 */ /* 0x042fe400078e02ff */
[----:B------:R-:W-:Y:S01]  /*61a0*/  IMAD R222, R19, 0x7e, RZ ;  /* 0x0000007e13de7824 */ /* 0x000fe200078e02ff */
[----:B------:R1:W4:Y:S01]  /*61b0*/  LDG.E.U16 R91, desc[UR4][R20.64] ;  /* 0x00000004145b7981 */ /* 0x000322000c1e1500 */
[-C--:B------:R-:W-:Y:S02]  /*61c0*/  IADD3 R96, P1, R96, R152.reuse, RZ ;  /* 0x0000009860607210 */ /* 0x080fe40007f3e0ff */
[-C--:B------:R-:W-:Y:S02]  /*61d0*/  IADD3 R98, P0, R98, R152.reuse, RZ ;  /* 0x0000009862627210 */ /* 0x080fe40007f1e0ff */
[----:B0-----:R-:W-:Y:S01]  /*61e0*/  IADD3 R100, P2, R17, R152, RZ ;  /* 0x0000009811647210 */ /* 0x001fe20007f5e0ff */
[----:B-1----:R-:W-:-:S02]  /*61f0*/  IMAD R20, R19, 0x42, RZ ;  /* 0x0000004213147824 */ /* 0x002fc400078e02ff */
[C---:B------:R-:W-:Y:S01]  /*6200*/  IMAD R21, R19.reuse, 0x21, RZ ;  /* 0x0000002113157824 */ /* 0x040fe200078e02ff */
[-C--:B------:R-:W-:Y:S02]  /*6210*/  LEA.HI.X.SX32 R101, R19, R153.reuse, 0x1, P2 ;  /* 0x0000009913657211 */ /* 0x080fe400010f0eff */
[C---:B------:R-:W-:Y:S02]  /*6220*/  IADD3 R144, P3, R20.reuse, R152, RZ ;  /* 0x0000009814907210 */ /* 0x040fe40007f7e0ff */
[-C--:B------:R-:W-:Y:S02]  /*6230*/  LEA.HI.X.SX32 R97, R20, R153.reuse, 0x1, P1 ;  /* 0x0000009914617211 */ /* 0x080fe400008f0eff */
[-C--:B------:R-:W-:Y:S02]  /*6240*/  LEA.HI.X.SX32 R99, R18, R153.reuse, 0x1, P0 ;  /* 0x0000009912637211 */ /* 0x080fe400000f0eff */
[----:B------:R-:W-:Y:S01]  /*6250*/  LEA.HI.X.SX32 R145, R21, R153, 0x1, P3 ;  /* 0x0000009915917211 */ /* 0x000fe200018f0eff */
[----:B------:R-:W-:-:S04]  /*6260*/  IMAD.WIDE R96, R15, 0x2, R96 ;  /* 0x000000020f607825 */ /* 0x000fc800078e0260 */
[C---:B------:R-:W-:Y:S01]  /*6270*/  IMAD.WIDE R100, R15.reuse, 0x2, R100 ;  /* 0x000000020f647825 */ /* 0x040fe200078e0264 */
[----:B------:R0:W4:Y:S03]  /*6280*/  LDG.E.U16 R128, desc[UR4][R96.64] ;  /* 0x0000000460807981 */ /* 0x000126000c1e1500 */
[----:B------:R-:W-:Y:S01]  /*6290*/  IMAD.WIDE R98, R15, 0x2, R98 ;  /* 0x000000020f627825 */ /* 0x000fe200078e0262 */
[----:B------:R1:W4:Y:S03]  /*62a0*/  LDG.E.U16 R205, desc[UR4][R100.64] ;  /* 0x0000000464cd7981 */ /* 0x000326000c1e1500 */
[C---:B------:R-:W-:Y:S01]  /*62b0*/  IMAD R18, R19.reuse, 0x22, RZ ;  /* 0x0000002213127824 */ /* 0x040fe200078e02ff */
[----:B------:R1:W4:Y:S01]  /*62c0*/  LDG.E.U16 R140, desc[UR4][R98.64] ;  /* 0x00000004628c7981 */ /* 0x000322000c1e1500 */
[C---:B------:R-:W-:Y:S01]  /*62d0*/  IMAD R17, R19.reuse, 0x43, RZ ;  /* 0x0000004313117824 */ /* 0x040fe200078e02ff */
[-C--:B------:R-:W-:Y:S01]  /*62e0*/  IADD3 R114, P0, R114, R152.reuse, RZ ;  /* 0x0000009872727210 */ /* 0x080fe20007f1e0ff */
[C---:B0-----:R-:W-:Y:S01]  /*62f0*/  IMAD R96, R19.reuse, 0x8a, RZ ;  /* 0x0000008a13607824 */ /* 0x041fe200078e02ff */
[----:B-1----:R-:W-:Y:S01]  /*6300*/  IADD3 R100, P3, R18, R152, RZ ;  /* 0x0000009812647210 */ /* 0x002fe20007f7e0ff */
[----:B------:R-:W-:-:S02]  /*6310*/  IMAD R95, R19, 0x45, RZ ;  /* 0x00000045135f7824 */ /* 0x000fc400078e02ff */
[----:B------:R-:W-:Y:S01]  /*6320*/  IMAD R98, R19, 0x88, RZ ;  /* 0x0000008813627824 */ /* 0x000fe200078e02ff */
[-C--:B------:R-:W-:Y:S01]  /*6330*/  LEA.HI.X.SX32 R115, R17, R153.reuse, 0x1, P0 ;  /* 0x0000009911737211 */ /* 0x080fe200000f0eff */
[----:B------:R-:W-:Y:S01]  /*6340*/  IMAD R90, R19, 0x44, RZ ;  /* 0x00000044135a7824 */ /* 0x000fe200078e02ff */
[-C--:B------:R-:W-:Y:S02]  /*6350*/  IADD3 R96, P2, R96, R152.reuse, RZ ;  /* 0x0000009860607210 */ /* 0x080fe40007f5e0ff */
[-C--:B------:R-:W-:Y:S01]  /*6360*/  IADD3 R98, P1, R98, R152.reuse, RZ ;  /* 0x0000009862627210 */ /* 0x080fe20007f3e0ff */
[----:B------:R-:W-:Y:S01]  /*6370*/  IMAD.WIDE R114, R15, 0x2, R114 ;  /* 0x000000020f727825 */ /* 0x000fe200078e0272 */
[-C--:B------:R-:W-:Y:S02]  /*6380*/  LEA.HI.X.SX32 R97, R95, R153.reuse, 0x1, P2 ;  /* 0x000000995f617211 */ /* 0x080fe400010f0eff */
[CC--:B------:R-:W-:Y:S02]  /*6390*/  LEA.HI.X.SX32 R99, R90.reuse, R153.reuse, 0x1, P1 ;  /* 0x000000995a637211 */ /* 0x0c0fe400008f0eff */
[----:B------:R-:W-:Y:S01]  /*63a0*/  IADD3 R132, P4, R90, R152, RZ ;  /* 0x000000985a847210 */ /* 0x000fe20007f9e0ff */
[C---:B------:R-:W-:Y:S01]  /*63b0*/  IMAD.WIDE R96, R15.reuse, 0x2, R96 ;  /* 0x000000020f607825 */ /* 0x040fe200078e0260 */
[----:B------:R0:W4:Y:S03]  /*63c0*/  LDG.E.U16 R121, desc[UR4][R114.64] ;  /* 0x0000000472797981 */ /* 0x000126000c1e1500 */
[----:B------:R-:W-:Y:S01]  /*63d0*/  IMAD.WIDE R98, R15, 0x2, R98 ;  /* 0x000000020f627825 */ /* 0x000fe200078e0262 */
[----:B------:R-:W-:Y:S01]  /*63e0*/  LEA.HI.X.SX32 R133, R18, R153, 0x1, P4 ;  /* 0x0000009912857211 */ /* 0x000fe200020f0eff */
[----:B------:R1:W4:Y:S02]  /*63f0*/  LDG.E.U16 R102, desc[UR4][R96.64] ;  /* 0x0000000460667981 */ /* 0x000324000c1e1500 */
[----:B------:R-:W-:-:S02]  /*6400*/  IMAD R95, R19, 0x12, RZ ;  /* 0x00000012135f7824 */ /* 0x000fc400078e02ff */
[C---:B0-----:R-:W-:Y:S01]  /*6410*/  IMAD R114, R19.reuse, 0x8c, RZ ;  /* 0x0000008c13727824 */ /* 0x041fe200078e02ff */
[----:B------:R0:W4:Y:S01]  /*6420*/  LDG.E.U16 R109, desc[UR4][R98.64] ;  /* 0x00000004626d7981 */ /* 0x000122000c1e1500 */
[C---:B------:R-:W-:Y:S02]  /*6430*/  IMAD R17, R19.reuse, 0x24, RZ ;  /* 0x0000002413117824 */ /* 0x040fe400078e02ff */
[C---:B------:R-:W-:Y:S01]  /*6440*/  IMAD R18, R19.reuse, 0x46, RZ ;  /* 0x0000004613127824 */ /* 0x040fe200078e02ff */
[-C--:B------:R-:W-:Y:S01]  /*6450*/  IADD3 R114, P0, R114, R152.reuse, RZ ;  /* 0x0000009872727210 */ /* 0x080fe20007f1e0ff */
[C---:B------:R-:W-:Y:S02]  /*6460*/  IMAD R90, R19.reuse, 0x47, RZ ;  /* 0x00000047135a7824 */ /* 0x040fe400078e02ff */
[----:B-1----:R-:W-:Y:S01]  /*6470*/  IMAD R97, R19, 0x9, RZ ;  /* 0x0000000913617824 */ /* 0x002fe200078e02ff */
[-C--:B------:R-:W-:Y:S02]  /*6480*/  IADD3 R116, P4, R18, R152.reuse, RZ ;  /* 0x0000009812747210 */ /* 0x080fe40007f9e0ff */
[----:B0-----:R-:W-:-:S02]  /*6490*/  IADD3 R98, P2, R95, R152, RZ ;  /* 0x000000985f627210 */ /* 0x001fc40007f5e0ff */
[-C--:B------:R-:W-:Y:S02]  /*64a0*/  LEA.HI.X.SX32 R115, R18, R153.reuse, 0x1, P0 ;  /* 0x0000009912737211 */ /* 0x080fe400000f0eff */
[----:B------:R-:W-:Y:S01]  /*64b0*/  LEA.HI.X.SX32 R99, R97, R153, 0x1, P2 ;  /* 0x0000009961637211 */ /* 0x000fe200010f0eff */
[----:B------:R-:W-:-:S04]  /*64c0*/  IMAD.WIDE R114, R15, 0x2, R114 ;  /* 0x000000020f727825 */ /* 0x000fc800078e0272 */
[----:B------:R-:W-:-:S04]  /*64d0*/  IMAD.WIDE R98, R15, 0x2, R98 ;  /* 0x000000020f627825 */ /* 0x000fc800078e0262 */
[C---:B------:R-:W-:Y:S01]  /*64e0*/  IMAD R18, R19.reuse, 0x48, RZ ;  /* 0x0000004813127824 */ /* 0x040fe200078e02ff */
[----:B------:R0:W4:Y:S01]  /*64f0*/  LDG.E.U16 R192, desc[UR4][R98.64] ;  /* 0x0000000462c07981 */ /* 0x000122000c1e1500 */
[C---:B------:R-:W-:Y:S02]  /*6500*/  IMAD R113, R19.reuse, 0x4d, RZ ;  /* 0x0000004d13717824 */ /* 0x040fe400078e02ff */
[----:B0-----:R-:W-:-:S05]  /*6510*/  IMAD R98, R19, 0x96, RZ ;  /* 0x0000009613627824 */ /* 0x001fca00078e02ff */
[----:B------:R-:W-:Y:S01]  /*6520*/  IADD3 R98, P2, R98, R152, RZ ;  /* 0x0000009862627210 */ /* 0x000fe20007f5e0ff */
[----:B------:R-:W-:-:S06]  /*6530*/  IMAD.WIDE R144, R15, 0x2, R144 ;  /* 0x000000020f907825 */ /* 0x000fcc00078e0290 */
[----:B------:R-:W4:Y:S01]  /*6540*/  LDG.E.U16 R144, desc[UR4][R144.64] ;  /* 0x0000000490907981 */ /* 0x000f22000c1e1500 */
[----:B------:R-:W-:-:S06]  /*6550*/  IMAD.WIDE R132, R15, 0x2, R132 ;  /* 0x000000020f847825 */ /* 0x000fcc00078e0284 */
[----:B------:R-:W4:Y:S01]  /*6560*/  LDG.E.U16 R132, desc[UR4][R132.64] ;  /* 0x0000000484847981 */ /* 0x000f22000c1e1500 */
[----:B---3--:R-:W-:Y:S01]  /*6570*/  IADD3 R154, R222, R152, RZ ;  /* 0x00000098de9a7210 */ /* 0x008fe20007ffe0ff */
[----:B--2---:R-:W-:-:S04]  /*6580*/  IMAD.MOV.U32 R155, RZ, RZ, R157 ;  /* 0x000000ffff9b7224 */ /* 0x004fc800078e009d */
[----:B------:R-:W-:-:S06]  /*6590*/  IMAD.WIDE R20, R15, 0x2, R154 ;  /* 0x000000020f147825 */ /* 0x000fcc00078e029a */
[----:B------:R0:W2:Y:S02]  /*65a0*/  LDG.E.U16 R21, desc[UR4][R20.64] ;  /* 0x0000000414157981 */ /* 0x0000a4000c1e1500 */
[----:B0-----:R-:W-:-:S05]  /*65b0*/  IMAD R20, R19, 0x11, RZ ;  /* 0x0000001113147824 */ /* 0x001fca00078e02ff */
[----:B------:R-:W-:-:S03]  /*65c0*/  LEA.HI.X.SX32 R101, R20, R153, 0x1, P3 ;  /* 0x0000009914657211 */ /* 0x000fc600018f0eff */
[----:B------:R-:W-:-:S05]  /*65d0*/  IMAD.WIDE R100, R15, 0x2, R100 ;  /* 0x000000020f647825 */ /* 0x000fca00078e0264 */
[----:B------:R0:W3:Y:S01]  /*65e0*/  LDG.E.U16 R184, desc[UR4][R100.64] ;  /* 0x0000000464b87981 */ /* 0x0000e2000c1e1500 */
[----:B------:R-:W-:Y:S01]  /*65f0*/  IMAD R20, R19, 0x23, RZ ;  /* 0x0000002313147824 */ /* 0x000fe200078e02ff */
[----:B------:R-:W-:Y:S01]  /*6600*/  IADD3 R96, P3, R17, R152, RZ ;  /* 0x0000009811607210 */ /* 0x000fe20007f7e0ff */
[----:B0-----:R-:W-:-:S05]  /*6610*/  IMAD R100, R19, 0x8e, RZ ;  /* 0x0000008e13647824 */ /* 0x001fca00078e02ff */
[----:B------:R-:W-:Y:S02]  /*6620*/  IADD3 R100, P1, R100, R152, RZ ;  /* 0x0000009864647210 */ /* 0x000fe40007f3e0ff */
[-C--:B------:R-:W-:Y:S02]  /*6630*/  LEA.HI.X.SX32 R97, R95, R153.reuse, 0x1, P3 ;  /* 0x000000995f617211 */ /* 0x080fe400018f0eff */
[-C--:B------:R-:W-:Y:S02]  /*6640*/  LEA.HI.X.SX32 R101, R90, R153.reuse, 0x1, P1 ;  /* 0x000000995a657211 */ /* 0x080fe400008f0eff */
[----:B------:R-:W-:Y:S01]  /*6650*/  LEA.HI.X.SX32 R117, R20, R153, 0x1, P4 ;  /* 0x0000009914757211 */ /* 0x000fe200020f0eff */
[C---:B------:R-:W-:Y:S01]  /*6660*/  IMAD.WIDE R96, R15.reuse, 0x2, R96 ;  /* 0x000000020f607825 */ /* 0x040fe200078e0260 */
[----:B------:R0:W2:Y:S03]  /*6670*/  LDG.E.U16 R90, desc[UR4][R114.64] ;  /* 0x00000004725a7981 */ /* 0x0000a6000c1e1500 */
[C---:B------:R-:W-:Y:S01]  /*6680*/  IMAD.WIDE R100, R15.reuse, 0x2, R100 ;  /* 0x000000020f647825 */ /* 0x040fe200078e0264 */
[----:B------:R1:W2:Y:S03]  /*6690*/  LDG.E.U16 R183, desc[UR4][R96.64] ;  /* 0x0000000460b77981 */ /* 0x0002a6000c1e1500 */
[----:B------:R-:W-:Y:S01]  /*66a0*/  IMAD.WIDE R116, R15, 0x2, R116 ;  /* 0x000000020f747825 */ /* 0x000fe200078e0274 */
[----:B------:R1:W2:Y:S03]  /*66b0*/  LDG.E.U16 R20, desc[UR4][R100.64] ;  /* 0x0000000464147981 */ /* 0x0002a6000c1e1500 */
[C---:B0-----:R-:W-:Y:S01]  /*66c0*/  IMAD R114, R19.reuse, 0x90, RZ ;  /* 0x0000009013727824 */ /* 0x041fe200078e02ff */
[----:B------:R0:W2:Y:S01]  /*66d0*/  LDG.E.U16 R125, desc[UR4][R116.64] ;  /* 0x00000004747d7981 */ /* 0x0000a2000c1e1500 */
[----:B-1----:R-:W-:-:S02]  /*66e0*/  IMAD R96, R19, 0x9a, RZ ;  /* 0x0000009a13607824 */ /* 0x002fc400078e02ff */
[C---:B------:R-:W-:Y:S01]  /*66f0*/  IMAD R100, R19.reuse, 0x92, RZ ;  /* 0x0000009213647824 */ /* 0x040fe200078e02ff */
[-C--:B------:R-:W-:Y:S01]  /*6700*/  IADD3 R114, P0, R114, R152.reuse, RZ ;  /* 0x0000009872727210 */ /* 0x080fe20007f1e0ff */
[C---:B------:R-:W-:Y:S01]  /*6710*/  IMAD R95, R19.reuse, 0x49, RZ ;  /* 0x00000049135f7824 */ /* 0x040fe200078e02ff */
[-C--:B0-----:R-:W-:Y:S01]  /*6720*/  IADD3 R116, P4, R18, R152.reuse, RZ ;  /* 0x0000009812747210 */ /* 0x081fe20007f9e0ff */
[----:B------:R-:W-:Y:S01]  /*6730*/  IMAD R97, R19, 0x4b, RZ ;  /* 0x0000004b13617824 */ /* 0x000fe200078e02ff */
[-C--:B------:R-:W-:Y:S02]  /*6740*/  IADD3 R100, P1, R100, R152.reuse, RZ ;  /* 0x0000009864647210 */ /* 0x080fe40007f3e0ff */
[----:B------:R-:W-:Y:S02]  /*6750*/  IADD3 R96, P3, R96, R152, RZ ;  /* 0x0000009860607210 */ /* 0x000fe40007f7e0ff */
[-C--:B------:R-:W-:Y:S02]  /*6760*/  LEA.HI.X.SX32 R117, R17, R153.reuse, 0x1, P4 ;  /* 0x0000009911757211 */ /* 0x080fe400020f0eff */
[----:B------:R-:W-:-:S02]  /*6770*/  LEA.HI.X.SX32 R115, R18, R153, 0x1, P0 ;  /* 0x0000009912737211 */ /* 0x000fc400000f0eff */
[-C--:B------:R-:W-:Y:S02]  /*6780*/  LEA.HI.X.SX32 R101, R95, R153.reuse, 0x1, P1 ;  /* 0x000000995f657211 */ /* 0x080fe400008f0eff */
[-C--:B------:R-:W-:Y:S01]  /*6790*/  LEA.HI.X.SX32 R99, R97, R153.reuse, 0x1, P2 ;  /* 0x0000009961637211 */ /* 0x080fe200010f0eff */
[----:B------:R-:W-:Y:S01]  /*67a0*/  IMAD.WIDE R116, R15, 0x2, R116 ;  /* 0x000000020f747825 */ /* 0x000fe200078e0274 */
[----:B------:R-:W-:-:S03]  /*67b0*/  LEA.HI.X.SX32 R97, R113, R153, 0x1, P3 ;  /* 0x0000009971617211 */ /* 0x000fc600018f0eff */
[C---:B------:R-:W-:Y:S01]  /*67c0*/  IMAD.WIDE R114, R15.reuse, 0x2, R114 ;  /* 0x000000020f727825 */ /* 0x040fe200078e0272 */
[----:B------:R0:W2:Y:S03]  /*67d0*/  LDG.E.U16 R113, desc[UR4][R116.64] ;  /* 0x0000000474717981 */ /* 0x0000a6000c1e1500 */
[C---:B------:R-:W-:Y:S01]  /*67e0*/  IMAD.WIDE R100, R15.reuse, 0x2, R100 ;  /* 0x000000020f647825 */ /* 0x040fe200078e0264 */
[----:B------:R1:W4:Y:S03]  /*67f0*/  LDG.E.U16 R147, desc[UR4][R114.64] ;  /* 0x0000000472937981 */ /* 0x000326000c1e1500 */
[C---:B------:R-:W-:Y:S01]  /*6800*/  IMAD.WIDE R98, R15.reuse, 0x2, R98 ;  /* 0x000000020f627825 */ /* 0x040fe200078e0262 */
[----:B------:R-:W2:Y:S03]  /*6810*/  LDG.E.U16 R139, desc[UR4][R100.64] ;  /* 0x00000004648b7981 */ /* 0x000ea6000c1e1500 */
[----:B------:R-:W-:Y:S01]  /*6820*/  IMAD.WIDE R96, R15, 0x2, R96 ;  /* 0x000000020f607825 */ /* 0x000fe200078e0260 */
[----:B------:R1:W2:Y:S03]  /*6830*/  LDG.E.U16 R120, desc[UR4][R98.64] ;  /* 0x0000000462787981 */ /* 0x0002a6000c1e1500 */
[----:B0-----:R-:W-:-:S02]  /*6840*/  IMAD R116, R19, 0xa2, RZ ;  /* 0x000000a213747824 */ /* 0x001fc400078e02ff */
[C---:B-1----:R-:W-:Y:S01]  /*6850*/  IMAD R114, R19.reuse, 0xa6, RZ ;  /* 0x000000a613727824 */ /* 0x042fe200078e02ff */
[----:B------:R0:W2:Y:S01]  /*6860*/  LDG.E.U16 R101, desc[UR4][R96.64] ;  /* 0x0000000460657981 */ /* 0x0000a2000c1e1500 */
[C---:B------:R-:W-:Y:S01]  /*6870*/  IMAD R17, R19.reuse, 0x4f, RZ ;  /* 0x0000004f13117824 */ /* 0x040fe200078e02ff */
[-C--:B------:R-:W-:Y:S01]  /*6880*/  IADD3 R116, P1, R116, R152.reuse, RZ ;  /* 0x0000009874747210 */ /* 0x080fe20007f3e0ff */
[C---:B------:R-:W-:Y:S01]  /*6890*/  IMAD R98, R19.reuse, 0xaa, RZ ;  /* 0x000000aa13627824 */ /* 0x040fe200078e02ff */
[-C--:B------:R-:W-:Y:S01]  /*68a0*/  IADD3 R118, P0, R118, R152.reuse, RZ ;  /* 0x0000009876767210 */ /* 0x080fe20007f1e0ff */
[C---:B------:R-:W-:Y:S01]  /*68b0*/  IMAD R95, R19.reuse, 0x53, RZ ;  /* 0x00000053135f7824 */ /* 0x040fe200078e02ff */
[-C--:B------:R-:W-:Y:S01]  /*68c0*/  IADD3 R114, P2, R114, R152.reuse, RZ ;  /* 0x0000009872727210 */ /* 0x080fe20007f5e0ff */
[C---:B0-----:R-:W-:Y:S02]  /*68d0*/  IMAD R97, R19.reuse, 0x51, RZ ;  /* 0x0000005113617824 */ /* 0x041fe400078e02ff */
[C---:B------:R-:W-:Y:S01]  /*68e0*/  IMAD R96, R19.reuse, 0xae, RZ ;  /* 0x000000ae13607824 */ /* 0x040fe200078e02ff */
[----:B------:R-:W-:Y:S01]  /*68f0*/  IADD3 R98, P3, R98, R152, RZ ;  /* 0x0000009862627210 */ /* 0x000fe20007f7e0ff */
[----:B------:R-:W-:Y:S01]  /*6900*/  IMAD R18, R19, 0x55, RZ ;  /* 0x0000005513127824 */ /* 0x000fe200078e02ff */
[-C--:B------:R-:W-:Y:S01]  /*6910*/  LEA.HI.X.SX32 R117, R97, R153.reuse, 0x1, P1 ;  /* 0x0000009961757211 */ /* 0x080fe200008f0eff */
[----:B------:R-:W-:Y:S01]  /*6920*/  IMAD R100, R19, 0x57, RZ ;  /* 0x0000005713647824 */ /* 0x000fe200078e02ff */
[----:B------:R-:W-:-:S02]  /*6930*/  LEA.HI.X.SX32 R119, R17, R153, 0x1, P0 ;  /* 0x0000009911777211 */ /* 0x000fc400000f0eff */
[----:B------:R-:W-:Y:S02]  /*6940*/  IADD3 R96, P4, R96, R152, RZ ;  /* 0x0000009860607210 */ /* 0x000fe40007f9e0ff */
[-C--:B------:R-:W-:Y:S01]  /*6950*/  LEA.HI.X.SX32 R115, R95, R153.reuse, 0x1, P2 ;  /* 0x000000995f737211 */ /* 0x080fe200010f0eff */
[C---:B------:R-:W-:Y:S01]  /*6960*/  IMAD.WIDE R116, R15.reuse, 0x2, R116 ;  /* 0x000000020f747825 */ /* 0x040fe200078e0274 */
[-C--:B------:R-:W-:Y:S02]  /*6970*/  LEA.HI.X.SX32 R99, R18, R153.reuse, 0x1, P3 ;  /* 0x0000009912637211 */ /* 0x080fe400018f0eff */
[----:B------:R-:W-:Y:S01]  /*6980*/  LEA.HI.X.SX32 R97, R100, R153, 0x1, P4 ;  /* 0x0000009964617211 */ /* 0x000fe200020f0eff */
[C---:B------:R-:W-:Y:S01]  /*6990*/  IMAD.WIDE R118, R15.reuse, 0x2, R118 ;  /* 0x000000020f767825 */ /* 0x040fe200078e0276 */
[----:B------:R0:W2:Y:S03]  /*69a0*/  LDG.E.U16 R138, desc[UR4][R116.64] ;  /* 0x00000004748a7981 */ /* 0x0000a6000c1e1500 */
[C---:B------:R-:W-:Y:S01]  /*69b0*/  IMAD.WIDE R114, R15.reuse, 0x2, R114 ;  /* 0x000000020f727825 */ /* 0x040fe200078e0272 */
[----:B------:R-:W2:Y:S03]  /*69c0*/  LDG.E.U16 R18, desc[UR4][R118.64] ;  /* 0x0000000476127981 */ /* 0x000ea6000c1e1500 */
[----:B------:R-:W-:-:S04]  /*69d0*/  IMAD.WIDE R98, R15, 0x2, R98 ;  /* 0x000000020f627825 */ /* 0x000fc800078e0262 */
[----:B------:R-:W-:Y:S01]  /*69e0*/  IMAD.WIDE R96, R15, 0x2, R96 ;  /* 0x000000020f607825 */ /* 0x000fe200078e0260 */
[----:B------:R1:W2:Y:S03]  /*69f0*/  LDG.E.U16 R100, desc[UR4][R98.64] ;  /* 0x0000000462647981 */ /* 0x0002a6000c1e1500 */
[C---:B0-----:R-:W-:Y:S01]  /*6a00*/  IMAD R116, R19.reuse, 0xb2, RZ ;  /* 0x000000b213747824 */ /* 0x041fe200078e02ff */
[----:B------:R0:W2:Y:S04]  /*6a10*/  LDG.E.U16 R119, desc[UR4][R114.64] ;  /* 0x0000000472777981 */ /* 0x0000a8000c1e1500 */
[----:B------:R0:W2:Y:S01]  /*6a20*/  LDG.E.U16 R17, desc[UR4][R96.64] ;  /* 0x0000000460117981 */ /* 0x0000a2000c1e1500 */
[----:B------:R-:W-:Y:S01]  /*6a30*/  IADD3 R116, P1, R116, R152, RZ ;  /* 0x0000009874747210 */ /* 0x000fe20007f3e0ff */
[----:B-1----:R-:W-:-:S02]  /*6a40*/  IMAD R99, R19, 0x59, RZ ;  /* 0x0000005913637824 */ /* 0x002fc400078e02ff */
[C---:B0-----:R-:W-:Y:S02]  /*6a50*/  IMAD R114, R19.reuse, 0xb6, RZ ;  /* 0x000000b613727824 */ /* 0x041fe400078e02ff */
[C---:B------:R-:W-:Y:S02]  /*6a60*/  IMAD R98, R19.reuse, 0xba, RZ ;  /* 0x000000ba13627824 */ /* 0x040fe400078e02ff */
[C---:B------:R-:W-:Y:S01]  /*6a70*/  IMAD R97, R19.reuse, 0x5b, RZ ;  /* 0x0000005b13617824 */ /* 0x040fe200078e02ff */
[-C--:B------:R-:W-:Y:S01]  /*6a80*/  IADD3 R114, P2, R114, R152.reuse, RZ ;  /* 0x0000009872727210 */ /* 0x080fe20007f5e0ff */
[C---:B------:R-:W-:Y:S01]  /*6a90*/  IMAD R96, R19.reuse, 0xc2, RZ ;  /* 0x000000c213607824 */ /* 0x040fe200078e02ff */
[-C--:B------:R-:W-:Y:S01]  /*6aa0*/  IADD3 R126, P0, R126, R152.reuse, RZ ;  /* 0x000000987e7e7210 */ /* 0x080fe20007f1e0ff */
[----:B------:R-:W-:Y:S01]  /*6ab0*/  IMAD R95, R19, 0x5d, RZ ;  /* 0x0000005d135f7824 */ /* 0x000fe200078e02ff */
[-C--:B------:R-:W-:Y:S02]  /*6ac0*/  LEA.HI.X.SX32 R117, R99, R153.reuse, 0x1, P1 ;  /* 0x0000009963757211 */ /* 0x080fe400008f0eff */
[-C--:B------:R-:W-:Y:S01]  /*6ad0*/  IADD3 R98, P3, R98, R152.reuse, RZ ;  /* 0x0000009862627210 */ /* 0x080fe20007f7e0ff */
[----:B------:R-:W-:Y:S01]  /*6ae0*/  IMAD R118, R19, 0x61, RZ ;  /* 0x0000006113767824 */ /* 0x000fe200078e02ff */
[----:B------:R-:W-:Y:S01]  /*6af0*/  LEA.HI.X.SX32 R115, R97, R153, 0x1, P2 ;  /* 0x0000009961737211 */ /* 0x000fe200010f0eff */
[----:B------:R-:W-:Y:S01]  /*6b00*/  IMAD.WIDE R116, R15, 0x2, R116 ;  /* 0x000000020f747825 */ /* 0x000fe200078e0274 */
[----:B------:R-:W-:-:S02]  /*6b10*/  IADD3 R96, P4, R96, R152, RZ ;  /* 0x0000009860607210 */ /* 0x000fc40007f9e0ff */
[-C--:B------:R-:W-:Y:S02]  /*6b20*/  LEA.HI.X.SX32 R127, R89, R153.reuse, 0x1, P0 ;  /* 0x00000099597f7211 */ /* 0x080fe400000f0eff */
[-C--:B------:R-:W-:Y:S01]  /*6b30*/  LEA.HI.X.SX32 R99, R95, R153.reuse, 0x1, P3 ;  /* 0x000000995f637211 */ /* 0x080fe200018f0eff */
[C---:B------:R-:W-:Y:S01]  /*6b40*/  IMAD.WIDE R114, R15.reuse, 0x2, R114 ;  /* 0x000000020f727825 */ /* 0x040fe200078e0272 */
[----:B------:R-:W-:Y:S01]  /*6b50*/  LEA.HI.X.SX32 R97, R118, R153, 0x1, P4 ;  /* 0x0000009976617211 */ /* 0x000fe200020f0eff */
[----:B------:R0:W2:Y:S02]  /*6b60*/  LDG.E.U16 R137, desc[UR4][R116.64] ;  /* 0x0000000474897981 */ /* 0x0000a4000c1e1500 */
[C---:B------:R-:W-:Y:S02]  /*6b70*/  IMAD.WIDE R126, R15.reuse, 0x2, R126 ;  /* 0x000000020f7e7825 */ /* 0x040fe400078e027e */
[----:B------:R1:W2:Y:S02]  /*6b80*/  LDG.E.U16 R118, desc[UR4][R114.64] ;  /* 0x0000000472767981 */ /* 0x0002a4000c1e1500 */
[----:B------:R-:W-:-:S02]  /*6b90*/  IMAD.WIDE R98, R15, 0x2, R98 ;  /* 0x000000020f627825 */ /* 0x000fc400078e0262 */
[----:B------:R1:W3:Y:S02]  /*6ba0*/  LDG.E.U16 R145, desc[UR4][R126.64] ;  /* 0x000000047e917981 */ /* 0x0002e4000c1e1500 */
[----:B0-----:R-:W-:Y:S02]  /*6bb0*/  IMAD R116, R19, 0xc6, RZ ;  /* 0x000000c613747824 */ /* 0x001fe400078e02ff */
[----:B------:R-:W-:Y:S01]  /*6bc0*/  IMAD.WIDE R96, R15, 0x2, R96 ;  /* 0x000000020f607825 */ /* 0x000fe200078e0260 */
[----:B------:R0:W2:Y:S03]  /*6bd0*/  LDG.E.U16 R99, desc[UR4][R98.64] ;  /* 0x0000000462637981 */ /* 0x0000a6000c1e1500 */
[C---:B-1----:R-:W-:Y:S01]  /*6be0*/  IMAD R114, R19.reuse, 0xd6, RZ ;  /* 0x000000d613727824 */ /* 0x042fe200078e02ff */
[-C--:B------:R-:W-:Y:S01]  /*6bf0*/  IADD3 R116, P0, R116, R152.reuse, RZ ;  /* 0x0000009874747210 */ /* 0x080fe20007f1e0ff */
[C---:B------:R-:W-:Y:S01]  /*6c00*/  IMAD R89, R19.reuse, 0x63, RZ ;  /* 0x0000006313597824 */ /* 0x040fe200078e02ff */
[----:B------:R1:W2:Y:S01]  /*6c10*/  LDG.E.U16 R136, desc[UR4][R96.64] ;  /* 0x0000000460887981 */ /* 0x0002a2000c1e1500 */
[C---:B------:R-:W-:Y:S01]  /*6c20*/  IMAD R126, R19.reuse, 0xd2, RZ ;  /* 0x000000d2137e7824 */ /* 0x040fe200078e02ff */
[----:B------:R-:W-:Y:S01]  /*6c30*/  IADD3 R114, P3, R114, R152, RZ ;  /* 0x0000009872727210 */ /* 0x000fe20007f7e0ff */
[----:B------:R-:W-:-:S02]  /*6c40*/  IMAD R95, R19, 0x65, RZ ;  /* 0x00000065135f7824 */ /* 0x000fc400078e02ff */
[C---:B0-----:R-:W-:Y:S01]  /*6c50*/  IMAD R98, R19.reuse, 0x6b, RZ ;  /* 0x0000006b13627824 */ /* 0x041fe200078e02ff */
[-C--:B------:R-:W-:Y:S02]  /*6c60*/  IADD3 R134, P1, R134, R152.reuse, RZ ;  /* 0x0000009886867210 */ /* 0x080fe40007f3e0ff */
[-C--:B------:R-:W-:Y:S01]  /*6c70*/  IADD3 R126, P2, R126, R152.reuse, RZ ;  /* 0x000000987e7e7210 */ /* 0x080fe20007f5e0ff */
[----:B-1----:R-:W-:Y:S01]  /*6c80*/  IMAD R97, R19, 0x69, RZ ;  /* 0x0000006913617824 */ /* 0x002fe200078e02ff */
[-C--:B------:R-:W-:Y:S01]  /*6c90*/  LEA.HI.X.SX32 R117, R89, R153.reuse, 0x1, P0 ;  /* 0x0000009959757211 */ /* 0x080fe200000f0eff */
[----:B------:R-:W-:Y:S01]  /*6ca0*/  IMAD R96, R19, 0xda, RZ ;  /* 0x000000da13607824 */ /* 0x000fe200078e02ff */
[-C--:B------:R-:W-:Y:S02]  /*6cb0*/  LEA.HI.X.SX32 R115, R98, R153.reuse, 0x1, P3 ;  /* 0x0000009962737211 */ /* 0x080fe400018f0eff */
[-C--:B------:R-:W-:Y:S01]  /*6cc0*/  LEA.HI.X.SX32 R135, R95, R153.reuse, 0x1, P1 ;  /* 0x000000995f877211 */ /* 0x080fe200008f0eff */
[----:B------:R-:W-:Y:S01]  /*6cd0*/  IMAD R133, R19, 0x6d, RZ ;  /* 0x0000006d13857824 */ /* 0x000fe200078e02ff */
[-C--:B------:R-:W-:Y:S01]  /*6ce0*/  LEA.HI.X.SX32 R127, R97, R153.reuse, 0x1, P2 ;  /* 0x00000099617f7211 */ /* 0x080fe200010f0eff */
[C---:B------:R-:W-:Y:S01]  /*6cf0*/  IMAD.WIDE R116, R15.reuse, 0x2, R116 ;  /* 0x000000020f747825 */ /* 0x040fe200078e0274 */
[----:B------:R-:W-:Y:S01]  /*6d00*/  IADD3 R96, P4, R96, R152, RZ ;  /* 0x0000009860607210 */ /* 0x000fe20007f9e0ff */
[----:B------:R-:W-:Y:S02]  /*6d10*/  STL [R1+0x60], R170 ;  /* 0x000060aa01007387 */ /* 0x000fe40000100800 */
[----:B------:R-:W-:Y:S01]  /*6d20*/  IMAD.WIDE R114, R15, 0x2, R114 ;  /* 0x000000020f727825 */ /* 0x000fe200078e0272 */
[----:B------:R-:W-:Y:S01]  /*6d30*/  LEA.HI.X.SX32 R97, R133, R153, 0x1, P4 ;  /* 0x0000009985617211 */ /* 0x000fe200020f0eff */
[----:B------:R-:W-:Y:S02]  /*6d40*/  STL [R1+0x58], R168 ;  /* 0x000058a801007387 */ /* 0x000fe40000100800 */
[----:B------:R-:W-:-:S02]  /*6d50*/  IMAD.WIDE R134, R15, 0x2, R134 ;  /* 0x000000020f867825 */ /* 0x000fc400078e0286 */
[----:B------:R-:W-:Y:S02]  /*6d60*/  STL [R1+0x50], R166 ;  /* 0x000050a601007387 */ /* 0x000fe40000100800 */
[C---:B------:R-:W-:Y:S02]  /*6d70*/  IMAD.WIDE R126, R15.reuse, 0x2, R126 ;  /* 0x000000020f7e7825 */ /* 0x040fe400078e027e */
[----:B------:R-:W-:Y:S04]  /*6d80*/  STL [R1+0x48], R160 ;  /* 0x000048a001007387 */ /* 0x000fe80000100800 */
[----:B------:R-:W2:Y:S01]  /*6d90*/  LDG.E.U16 R117, desc[UR4][R116.64] ;  /* 0x0000000474757981 */ /* 0x000ea2000c1e1500 */
[----:B------:R-:W-:-:S03]  /*6da0*/  IMAD.WIDE R96, R15, 0x2, R96 ;  /* 0x000000020f607825 */ /* 0x000fc600078e0260 */
[----:B------:R-:W-:Y:S04]  /*6db0*/  STL [R1+0x40], R158 ;  /* 0x0000409e01007387 */ /* 0x000fe80000100800 */
[----:B------:R0:W-:Y:S04]  /*6dc0*/  STL [R1+0x38], R154 ;  /* 0x0000389a01007387 */ /* 0x0001e80000100800 */
[----:B------:R1:W2:Y:S04]  /*6dd0*/  LDG.E.U16 R116, desc[UR4][R114.64] ;  /* 0x0000000472747981 */ /* 0x0002a8000c1e1500 */
[----:B------:R-:W2:Y:S01]  /*6de0*/  LDG.E.U16 R98, desc[UR4][R134.64] ;  /* 0x0000000486627981 */ /* 0x000ea2000c1e1500 */
[----:B0-----:R-:W-:-:S02]  /*6df0*/  IMAD R154, R19, 0xf2, RZ ;  /* 0x000000f2139a7824 */ /* 0x001fc400078e02ff */
[C---:B------:R-:W-:Y:S01]  /*6e00*/  IMAD R95, R19.reuse, 0x73, RZ ;  /* 0x00000073135f7824 */ /* 0x040fe200078e02ff */
[----:B------:R-:W2:Y:S01]  /*6e10*/  LDG.E.U16 R97, desc[UR4][R96.64] ;  /* 0x0000000460617981 */ /* 0x000ea2000c1e1500 */
[C---:B-1----:R-:W-:Y:S02]  /*6e20*/  IMAD R114, R19.reuse, 0xe6, RZ ;  /* 0x000000e613727824 */ /* 0x042fe400078e02ff */
[C---:B------:R-:W-:Y:S01]  /*6e30*/  IMAD R158, R19.reuse, 0xe2, RZ ;  /* 0x000000e2139e7824 */ /* 0x040fe200078e02ff */
[----:B------:R0:W2:Y:S01]  /*6e40*/  LDG.E.U16 R135, desc[UR4][R126.64] ;  /* 0x000000047e877981 */ /* 0x0000a2000c1e1500 */
[C---:B------:R-:W-:Y:S01]  /*6e50*/  IMAD R156, R19.reuse, 0xea, RZ ;  /* 0x000000ea139c7824 */ /* 0x040fe200078e02ff */
[-C--:B------:R-:W-:Y:S01]  /*6e60*/  IADD3 R114, P1, R114, R152.reuse, RZ ;  /* 0x0000009872727210 */ /* 0x080fe20007f3e0ff */
[C---:B------:R-:W-:Y:S01]  /*6e70*/  IMAD R133, R19.reuse, 0x7b, RZ ;  /* 0x0000007b13857824 */ /* 0x040fe200078e02ff */
[----:B------:R-:W-:Y:S01]  /*6e80*/  IADD3 R154, P3, R154, R152, RZ ;  /* 0x000000989a9a7210 */ /* 0x000fe20007f7e0ff */
[----:B------:R-:W-:-:S02]  /*6e90*/  IMAD R89, R19, 0x71, RZ ;  /* 0x0000007113597824 */ /* 0x000fc400078e02ff */
[C---:B0-----:R-:W-:Y:S02]  /*6ea0*/  IMAD R126, R19.reuse, 0xf6, RZ ;  /* 0x000000f6137e7824 */ /* 0x041fe400078e02ff */
[C---:B------:R-:W-:Y:S01]  /*6eb0*/  IMAD R127, R19.reuse, 0x79, RZ ;  /* 0x00000079137f7824 */ /* 0x040fe200078e02ff */
[-C--:B------:R-:W-:Y:S02]  /*6ec0*/  IADD3 R158, P0, R158, R152.reuse, RZ ;  /* 0x000000989e9e7210 */ /* 0x080fe40007f1e0ff */
[-C--:B------:R-:W-:Y:S01]  /*6ed0*/  IADD3 R126, P4, R126, R152.reuse, RZ ;  /* 0x000000987e7e7210 */ /* 0x080fe20007f9e0ff */
[----:B------:R-:W-:Y:S01]  /*6ee0*/  IMAD R96, R19, 0x75, RZ ;  /* 0x0000007513607824 */ /* 0x000fe200078e02ff */
[-C--:B------:R-:W-:Y:S02]  /*6ef0*/  LEA.HI.X.SX32 R115, R95, R153.reuse, 0x1, P1 ;  /* 0x000000995f737211 */ /* 0x080fe400008f0eff */
[----:B------:R-:W-:Y:S02]  /*6f00*/  IADD3 R156, P2, R156, R152, RZ ;  /* 0x000000989c9c7210 */ /* 0x000fe40007f5e0ff */
[----:B------:R-:W-:-:S02]  /*6f10*/  LEA.HI.X.SX32 R155, R127, R153, 0x1, P3 ;  /* 0x000000997f9b7211 */ /* 0x000fc400018f0eff */
[-C--:B------:R-:W-:Y:S02]  /*6f20*/  LEA.HI.X.SX32 R127, R133, R153.reuse, 0x1, P4 ;  /* 0x00000099857f7211 */ /* 0x080fe400020f0eff */
[-C--:B------:R-:W-:Y:S01]  /*6f30*/  LEA.HI.X.SX32 R159, R89, R153.reuse, 0x1, P0 ;  /* 0x00000099599f7211 */ /* 0x080fe200000f0eff */
[----:B------:R-:W-:Y:S01]  /*6f40*/  IMAD.WIDE R114, R15, 0x2, R114 ;  /* 0x000000020f727825 */ /* 0x000fe200078e0272 */
[----:B------:R-:W-:-:S03]  /*6f50*/  LEA.HI.X.SX32 R157, R96, R153, 0x1, P2 ;  /* 0x00000099609d7211 */ /* 0x000fc600010f0eff */
[C---:B------:R-:W-:Y:S02]  /*6f60*/  IMAD.WIDE R164, R15.reuse, 0x2, R164 ;  /* 0x000000020fa47825 */ /* 0x040fe400078e02a4 */
[----:B------:R-:W2:Y:S02]  /*6f70*/  LDG.E.U16 R115, desc[UR4][R114.64] ;  /* 0x0000000472737981 */ /* 0x000ea4000c1e1500 */
[C---:B------:R-:W-:Y:S02]  /*6f80*/  IMAD.WIDE R126, R15.reuse, 0x2, R126 ;  /* 0x000000020f7e7825 */ /* 0x040fe400078e027e */
[----:B------:R-:W4:Y:S02]  /*6f90*/  LDG.E.U16 R164, desc[UR4][R164.64] ;  /* 0x00000004a4a47981 */ /* 0x000f24000c1e1500 */
[----:B------:R-:W-:-:S04]  /*6fa0*/  IMAD.WIDE R158, R15, 0x2, R158 ;  /* 0x000000020f9e7825 */ /* 0x000fc800078e029e */
[----:B------:R-:W-:Y:S01]  /*6fb0*/  IMAD.WIDE R154, R15, 0x2, R154 ;  /* 0x000000020f9a7825 */ /* 0x000fe200078e029a */
[----:B------:R0:W2:Y:S03]  /*6fc0*/  LDG.E.U16 R114, desc[UR4][R126.64] ;  /* 0x000000047e727981 */ /* 0x0000a6000c1e1500 */
[----:B------:R-:W-:Y:S01]  /*6fd0*/  IMAD R95, R19, 0x6, RZ ;  /* 0x00000006135f7824 */ /* 0x000fe200078e02ff */
[----:B------:R1:W2:Y:S01]  /*6fe0*/  LDG.E.U16 R134, desc[UR4][R158.64] ;  /* 0x000000049e867981 */ /* 0x0002a2000c1e1500 */
[----:B------:R-:W-:-:S03]  /*6ff0*/  IMAD.WIDE R156, R15, 0x2, R156 ;  /* 0x000000020f9c7825 */ /* 0x000fc600078e029c */
[----:B------:R1:W2:Y:S01]  /*7000*/  LDG.E.U16 R133, desc[UR4][R154.64] ;  /* 0x000000049a857981 */ /* 0x0002a2000c1e1500 */
[C---:B------:R-:W-:Y:S02]  /*7010*/  IMAD R170, R19.reuse, 0xe, RZ ;  /* 0x0000000e13aa7824 */ /* 0x040fe400078e02ff */
[C---:B------:R-:W-:Y:S01]  /*7020*/  IMAD R169, R19.reuse, 0xc, RZ ;  /* 0x0000000c13a97824 */ /* 0x040fe200078e02ff */
[----:B------:R1:W2:Y:S01]  /*7030*/  LDG.E.U16 R96, desc[UR4][R156.64] ;  /* 0x000000049c607981 */ /* 0x0002a2000c1e1500 */
[----:B0-----:R-:W-:Y:S01]  /*7040*/  IMAD R127, R19, 0x3, RZ ;  /* 0x00000003137f7824 */ /* 0x001fe200078e02ff */
[-C--:B-1----:R-:W-:Y:S01]  /*7050*/  IADD3 R158, P1, R95, R152.reuse, RZ ;  /* 0x000000985f9e7210 */ /* 0x082fe20007f3e0ff */
[C---:B------:R-:W-:Y:S01]  /*7060*/  IMAD R165, R19.reuse, 0x7, RZ ;  /* 0x0000000713a57824 */ /* 0x040fe200078e02ff */
[-C--:B------:R-:W-:Y:S01]  /*7070*/  IADD3 R126, P4, R170, R152.reuse, RZ ;  /* 0x00000098aa7e7210 */ /* 0x080fe20007f9e0ff */
[----:B------:R-:W-:Y:S01]  /*7080*/  IMAD R155, R19, 0x5, RZ ;  /* 0x00000005139b7824 */ /* 0x000fe200078e02ff */
[-C--:B------:R-:W-:Y:S01]  /*7090*/  IADD3 R154, P3, R169, R152.reuse, RZ ;  /* 0x00000098a99a7210 */ /* 0x080fe20007f7e0ff */
[----:B------:R-:W-:Y:S01]  /*70a0*/  IMAD R160, R19, 0xfa, RZ ;  /* 0x000000fa13a07824 */ /* 0x000fe200078e02ff */
[----:B------:R-:W-:-:S02]  /*70b0*/  IADD3 R156, P2, R162, R152, RZ ;  /* 0x00000098a29c7210 */ /* 0x000fc40007f5e0ff */
[-C--:B------:R-:W-:Y:S02]  /*70c0*/  LEA.HI.X.SX32 R159, R127, R153.reuse, 0x1, P1 ;  /* 0x000000997f9f7211 */ /* 0x080fe400008f0eff */
[-C--:B------:R-:W-:Y:S01]  /*70d0*/  LEA.HI.X.SX32 R127, R165, R153.reuse, 0x1, P4 ;  /* 0x00000099a57f7211 */ /* 0x080fe200020f0eff */
[----:B------:R-:W-:Y:S01]  /*70e0*/  IMAD R89, R19, 0x7d, RZ ;  /* 0x0000007d13597824 */ /* 0x000fe200078e02ff */
[-C--:B------:R-:W-:Y:S02]  /*70f0*/  LEA.HI.X.SX32 R157, R155, R153.reuse, 0x1, P2 ;  /* 0x000000999b9d7211 */ /* 0x080fe400010f0eff */
[----:B------:R-:W-:Y:S01]  /*7100*/  LEA.HI.X.SX32 R155, R95, R153, 0x1, P3 ;  /* 0x000000995f9b7211 */ /* 0x000fe200018f0eff */
[----:B------:R-:W-:Y:S01]  /*7110*/  IMAD.WIDE R202, R15, 0x2, R202 ;  /* 0x000000020fca7825 */ /* 0x000fe200078e02ca */
[----:B------:R-:W-:-:S03]  /*7120*/  IADD3 R160, P0, R160, R152, RZ ;  /* 0x00000098a0a07210 */ /* 0x000fc60007f1e0ff */
[----:B------:R-:W-:Y:S01]  /*7130*/  IMAD.WIDE R126, R15, 0x2, R126 ;  /* 0x000000020f7e7825 */ /* 0x000fe200078e027e */
[----:B------:R-:W-:Y:S01]  /*7140*/  LEA.HI.X.SX32 R161, R89, R153, 0x1, P0 ;  /* 0x0000009959a17211 */ /* 0x000fe200000f0eff */
[----:B------:R-:W2:Y:S02]  /*7150*/  LDG.E.U16 R202, desc[UR4][R202.64] ;  /* 0x00000004caca7981 */ /* 0x000ea4000c1e1500 */
[C---:B------:R-:W-:Y:S02]  /*7160*/  IMAD.WIDE R158, R15.reuse, 0x2, R158 ;  /* 0x000000020f9e7825 */ /* 0x040fe400078e029e */
[----:B------:R0:W2:Y:S02]  /*7170*/  LDG.E.U16 R197, desc[UR4][R126.64] ;  /* 0x000000047ec57981 */ /* 0x0000a4000c1e1500 */
[----:B------:R-:W-:-:S04]  /*7180*/  IMAD.WIDE R156, R15, 0x2, R156 ;  /* 0x000000020f9c7825 */ /* 0x000fc800078e029c */
[----:B------:R-:W-:Y:S01]  /*7190*/  IMAD.WIDE R154, R15, 0x2, R154 ;  /* 0x000000020f9a7825 */ /* 0x000fe200078e029a */
[----:B------:R1:W2:Y:S03]  /*71a0*/  LDG.E.U16 R203, desc[UR4][R158.64] ;  /* 0x000000049ecb7981 */ /* 0x0002a6000c1e1500 */
[C---:B------:R-:W-:Y:S01]  /*71b0*/  IMAD R168, R19.reuse, 0x16, RZ ;  /* 0x0000001613a87824 */ /* 0x040fe200078e02ff */
[----:B------:R1:W2:Y:S01]  /*71c0*/  LDG.E.U16 R201, desc[UR4][R156.64] ;  /* 0x000000049cc97981 */ /* 0x0002a2000c1e1500 */
[C---:B------:R-:W-:Y:S02]  /*71d0*/  IMAD R165, R19.reuse, 0x18, RZ ;  /* 0x0000001813a57824 */ /* 0x040fe400078e02ff */
[C---:B------:R-:W-:Y:S01]  /*71e0*/  IMAD R166, R19.reuse, 0x1a, RZ ;  /* 0x0000001a13a67824 */ /* 0x040fe200078e02ff */
[----:B------:R1:W2:Y:S01]  /*71f0*/  LDG.E.U16 R199, desc[UR4][R154.64] ;  /* 0x000000049ac77981 */ /* 0x0002a2000c1e1500 */
[----:B0-----:R-:W-:Y:S01]  /*7200*/  IMAD R127, R19, 0xb, RZ ;  /* 0x0000000b137f7824 */ /* 0x001fe200078e02ff */
[-C--:B-1----:R-:W-:Y:S01]  /*7210*/  IADD3 R158, P1, R168, R152.reuse, RZ ;  /* 0x00000098a89e7210 */ /* 0x082fe20007f3e0ff */
[----:B------:R-:W-:Y:S01]  /*7220*/  IMAD.WIDE R160, R15, 0x2, R160 ;  /* 0x000000020fa07825 */ /* 0x000fe200078e02a0 */
[----:B------:R-:W-:-:S03]  /*7230*/  IADD3 R156, P2, R165, R152, RZ ;  /* 0x00000098a59c7210 */ /* 0x000fc60007f5e0ff */
[C---:B------:R-:W-:Y:S02]  /*7240*/  IMAD R89, R19.reuse, 0x1c, RZ ;  /* 0x0000001c13597824 */ /* 0x040fe400078e02ff */
[C---:B------:R-:W-:Y:S01]  /*7250*/  IMAD R167, R19.reuse, 0x14, RZ ;  /* 0x0000001413a77824 */ /* 0x040fe200078e02ff */
[-C--:B------:R-:W-:Y:S01]  /*7260*/  IADD3 R154, P3, R166, R152.reuse, RZ ;  /* 0x00000098a69a7210 */ /* 0x080fe20007f7e0ff */
[----:B------:R-:W-:Y:S01]  /*7270*/  IMAD R155, R19, 0xd, RZ ;  /* 0x0000000d139b7824 */ /* 0x000fe200078e02ff */
[-C--:B------:R-:W-:Y:S01]  /*7280*/  LEA.HI.X.SX32 R159, R127, R153.reuse, 0x1, P1 ;  /* 0x000000997f9f7211 */ /* 0x080fe200008f0eff */
[----:B------:R0:W2:Y:S01]  /*7290*/  LDG.E.U16 R95, desc[UR4][R160.64] ;  /* 0x00000004a05f7981 */ /* 0x0000a2000c1e1500 */
[----:B------:R-:W-:Y:S02]  /*72a0*/  IADD3 R126, P4, R89, R152, RZ ;  /* 0x00000098597e7210 */ /* 0x000fe40007f9e0ff */
[-C--:B------:R-:W-:Y:S02]  /*72b0*/  LEA.HI.X.SX32 R157, R169, R153.reuse, 0x1, P2 ;  /* 0x00000099a99d7211 */ /* 0x080fe400010f0eff */
[-C--:B------:R-:W-:Y:S01]  /*72c0*/  LEA.HI.X.SX32 R155, R155, R153.reuse, 0x1, P3 ;  /* 0x000000999b9b7211 */ /* 0x080fe200018f0eff */
[----:B------:R-:W-:Y:S01]  /*72d0*/  IMAD.WIDE R158, R15, 0x2, R158 ;  /* 0x000000020f9e7825 */ /* 0x000fe200078e029e */
[----:B------:R-:W-:-:S02]  /*72e0*/  LEA.HI.X.SX32 R127, R170, R153, 0x1, P4 ;  /* 0x00000099aa7f7211 */ /* 0x000fc400020f0eff */
[----:B0-----:R-:W-:Y:S01]  /*72f0*/  IADD3 R160, P0, R167, R152, RZ ;  /* 0x00000098a7a07210 */ /* 0x001fe20007f1e0ff */
[C---:B------:R-:W-:Y:S01]  /*7300*/  IMAD.WIDE R156, R15.reuse, 0x2, R156 ;  /* 0x000000020f9c7825 */ /* 0x040fe200078e029c */
[----:B------:R0:W2:Y:S02]  /*7310*/  LDG.E.U16 R190, desc[UR4][R158.64] ;  /* 0x000000049ebe7981 */ /* 0x0000a4000c1e1500 */
        /* <DEDUP_REMOVED lines=9> */
[----:B------:R-:W-:-:S02]  /*73b0*/  IMAD R162, R19, 0x1e, RZ ;  /* 0x0000001e13a27824 */ /* 0x000fc400078e02ff */
[C---:B-1----:R-:W-:Y:S02]  /*73c0*/  IMAD R156, R19.reuse, 0x28, RZ ;  /* 0x00000028139c7824 */ /* 0x042fe400078e02ff */
[C---:B------:R-:W-:Y:S01]  /*73d0*/  IMAD R154, R19.reuse, 0x2a, RZ ;  /* 0x0000002a139a7824 */ /* 0x040fe200078e02ff */
[-C--:B------:R-:W-:Y:S01]  /*73e0*/  IADD3 R158, P1, R158, R152.reuse, RZ ;  /* 0x000000989e9e7210 */ /* 0x080fe20007f3e0ff */
[C---:B------:R-:W-:Y:S01]  /*73f0*/  IMAD R155, R19.reuse, 0x13, RZ ;  /* 0x00000013139b7824 */ /* 0x040fe200078e02ff */
[-C--:B------:R-:W-:Y:S01]  /*7400*/  IADD3 R156, P2, R156, R152.reuse, RZ ;  /* 0x000000989c9c7210 */ /* 0x080fe20007f5e0ff */
[C---:B------:R-:W-:Y:S01]  /*7410*/  IMAD R127, R19.reuse, 0xf, RZ ;  /* 0x0000000f137f7824 */ /* 0x040fe200078e02ff */
[-C--:B0-----:R-:W-:Y:S01]  /*7420*/  IADD3 R160, P0, R162, R152.reuse, RZ ;  /* 0x00000098a2a07210 */ /* 0x081fe20007f1e0ff */
[C---:B------:R-:W-:Y:S01]  /*7430*/  IMAD R126, R19.reuse, 0x2c, RZ ;  /* 0x0000002c137e7824 */ /* 0x040fe200078e02ff */
[----:B------:R-:W-:Y:S01]  /*7440*/  IADD3 R154, P3, R154, R152, RZ ;  /* 0x000000989a9a7210 */ /* 0x000fe20007f7e0ff */
[----:B------:R-:W-:Y:S01]  /*7450*/  IMAD R169, R19, 0x15, RZ ;  /* 0x0000001513a97824 */ /* 0x000fe200078e02ff */
[----:B------:R-:W-:-:S02]  /*7460*/  LEA.HI.X.SX32 R159, R155, R153, 0x1, P1 ;  /* 0x000000999b9f7211 */ /* 0x000fc400008f0eff */
[----:B------:R-:W-:Y:S02]  /*7470*/  IADD3 R126, P4, R126, R152, RZ ;  /* 0x000000987e7e7210 */ /* 0x000fe40007f9e0ff */
[-C--:B------:R-:W-:Y:S02]  /*7480*/  LEA.HI.X.SX32 R161, R127, R153.reuse, 0x1, P0 ;  /* 0x000000997fa17211 */ /* 0x080fe400000f0eff */
[-C--:B------:R-:W-:Y:S02]  /*7490*/  LEA.HI.X.SX32 R157, R167, R153.reuse, 0x1, P2 ;  /* 0x00000099a79d7211 */ /* 0x080fe400010f0eff */
[-C--:B------:R-:W-:Y:S01]  /*74a0*/  LEA.HI.X.SX32 R155, R169, R153.reuse, 0x1, P3 ;  /* 0x00000099a99b7211 */ /* 0x080fe200018f0eff */
[----:B------:R-:W-:Y:S01]  /*74b0*/  IMAD.WIDE R158, R15, 0x2, R158 ;  /* 0x000000020f9e7825 */ /* 0x000fe200078e029e */
[----:B------:R-:W-:-:S03]  /*74c0*/  LEA.HI.X.SX32 R127, R168, R153, 0x1, P4 ;  /* 0x00000099a87f7211 */ /* 0x000fc600020f0eff */
[C---:B------:R-:W-:Y:S01]  /*74d0*/  IMAD.WIDE R160, R15.reuse, 0x2, R160 ;  /* 0x000000020fa07825 */ /* 0x040fe200078e02a0 */
[----:B------:R0:W2:Y:S03]  /*74e0*/  LDG.E.U16 R181, desc[UR4][R158.64] ;  /* 0x000000049eb57981 */ /* 0x0000a6000c1e1500 */
        /* <DEDUP_REMOVED lines=9> */
[C---:B------:R-:W-:Y:S02]  /*7580*/  IMAD R156, R19.reuse, 0x32, RZ ;  /* 0x00000032139c7824 */ /* 0x040fe400078e02ff */
[C---:B------:R-:W-:Y:S01]  /*7590*/  IMAD R154, R19.reuse, 0x34, RZ ;  /* 0x00000034139a7824 */ /* 0x040fe200078e02ff */
[-C--:B------:R-:W-:Y:S01]  /*75a0*/  IADD3 R158, P1, R158, R152.reuse, RZ ;  /* 0x000000989e9e7210 */ /* 0x080fe20007f3e0ff */
[C---:B------:R-:W-:Y:S01]  /*75b0*/  IMAD R155, R19.reuse, 0x19, RZ ;  /* 0x00000019139b7824 */ /* 0x040fe200078e02ff */
[-C--:B------:R-:W-:Y:S01]  /*75c0*/  IADD3 R160, P0, R160, R152.reuse, RZ ;  /* 0x00000098a0a07210 */ /* 0x080fe20007f1e0ff */
[C---:B0-----:R-:W-:Y:S01]  /*75d0*/  IMAD R127, R19.reuse, 0x17, RZ ;  /* 0x00000017137f7824 */ /* 0x041fe200078e02ff */
[-C--:B------:R-:W-:Y:S01]  /*75e0*/  IADD3 R156, P2, R156, R152.reuse, RZ ;  /* 0x000000989c9c7210 */ /* 0x080fe20007f5e0ff */
[C---:B------:R-:W-:Y:S01]  /*75f0*/  IMAD R126, R19.reuse, 0x36, RZ ;  /* 0x00000036137e7824 */ /* 0x040fe200078e02ff */
[----:B------:R-:W-:Y:S01]  /*7600*/  IADD3 R154, P3, R154, R152, RZ ;  /* 0x000000989a9a7210 */ /* 0x000fe20007f7e0ff */
[----:B------:R-:W-:Y:S01]  /*7610*/  IMAD R167, R19, 0x1b, RZ ;  /* 0x0000001b13a77824 */ /* 0x000fe200078e02ff */
[----:B------:R-:W-:-:S02]  /*7620*/  LEA.HI.X.SX32 R159, R165, R153, 0x1, P1 ;  /* 0x00000099a59f7211 */ /* 0x000fc400008f0eff */
[-C--:B------:R-:W-:Y:S02]  /*7630*/  LEA.HI.X.SX32 R161, R127, R153.reuse, 0x1, P0 ;  /* 0x000000997fa17211 */ /* 0x080fe400000f0eff */
[-C--:B------:R-:W-:Y:S02]  /*7640*/  LEA.HI.X.SX32 R157, R155, R153.reuse, 0x1, P2 ;  /* 0x000000999b9d7211 */ /* 0x080fe400010f0eff */
[----:B------:R-:W-:Y:S02]  /*7650*/  IADD3 R126, P4, R126, R152, RZ ;  /* 0x000000987e7e7210 */ /* 0x000fe40007f9e0ff */
[-C--:B------:R-:W-:Y:S01]  /*7660*/  LEA.HI.X.SX32 R155, R166, R153.reuse, 0x1, P3 ;  /* 0x00000099a69b7211 */ /* 0x080fe200018f0eff */
[----:B------:R-:W-:Y:S01]  /*7670*/  IMAD.WIDE R158, R15, 0x2, R158 ;  /* 0x000000020f9e7825 */ /* 0x000fe200078e029e */
[----:B------:R-:W-:-:S03]  /*7680*/  LEA.HI.X.SX32 R127, R167, R153, 0x1, P4 ;  /* 0x00000099a77f7211 */ /* 0x000fc600020f0eff */
[C---:B------:R-:W-:Y:S01]  /*7690*/  IMAD.WIDE R160, R15.reuse, 0x2, R160 ;  /* 0x000000020fa07825 */ /* 0x040fe200078e02a0 */
[----:B------:R0:W3:Y:S03]  /*76a0*/  LDG.E.U16 R172, desc[UR4][R158.64] ;  /* 0x000000049eac7981 */ /* 0x0000e6000c1e1500 */
        /* <DEDUP_REMOVED lines=14> */
[----:B0-----:R-:W-:Y:S01]  /*7790*/  IMAD R127, R19, 0x1f, RZ ;  /* 0x0000001f137f7824 */ /* 0x001fe200078e02ff */
[-C--:B------:R-:W-:Y:S02]  /*77a0*/  IADD3 R156, P3, R156, R152.reuse, RZ ;  /* 0x000000989c9c7210 */ /* 0x080fe40007f7e0ff */
[----:B------:R-:W-:Y:S02]  /*77b0*/  IADD3 R154, P4, R154, R152, RZ ;  /* 0x000000989a9a7210 */ /* 0x000fe40007f9e0ff */
[----:B------:R-:W-:-:S02]  /*77c0*/  LEA.HI.X.SX32 R159, R155, R153, 0x1, P2 ;  /* 0x000000999b9f7211 */ /* 0x000fc400010f0eff */
[-C--:B------:R-:W-:Y:S02]  /*77d0*/  LEA.HI.X.SX32 R161, R89, R153.reuse, 0x1, P1 ;  /* 0x0000009959a17211 */ /* 0x080fe400008f0eff */
[-C--:B------:R-:W-:Y:S02]  /*77e0*/  LEA.HI.X.SX32 R157, R162, R153.reuse, 0x1, P3 ;  /* 0x00000099a29d7211 */ /* 0x080fe400018f0eff */
[----:B------:R-:W-:Y:S01]  /*77f0*/  LEA.HI.X.SX32 R155, R127, R153, 0x1, P4 ;  /* 0x000000997f9b7211 */ /* 0x000fe200020f0eff */
[----:B------:R-:W-:-:S04]  /*7800*/  IMAD.WIDE R158, R15, 0x2, R158 ;  /* 0x000000020f9e7825 */ /* 0x000fc800078e029e */
[----:B------:R-:W-:Y:S01]  /*7810*/  IMAD R126, R19, 0x94, RZ ;  /* 0x00000094137e7824 */ /* 0x000fe200078e02ff */
[----:B------:R0:W2:Y:S01]  /*7820*/  LDG.E.U16 R167, desc[UR4][R158.64] ;  /* 0x000000049ea77981 */ /* 0x0000a2000c1e1500 */
[----:B------:R-:W-:-:S04]  /*7830*/  IMAD.WIDE R160, R15, 0x2, R160 ;  /* 0x000000020fa07825 */ /* 0x000fc800078e02a0 */
[----:B------:R-:W-:-:S04]  /*7840*/  IMAD.WIDE R156, R15, 0x2, R156 ;  /* 0x000000020f9c7825 */ /* 0x000fc800078e029c */
[----:B------:R-:W-:Y:S01]  /*7850*/  IMAD.WIDE R154, R15, 0x2, R154 ;  /* 0x000000020f9a7825 */ /* 0x000fe200078e029a */
[----:B------:R-:W-:Y:S01]  /*7860*/  IADD3 R126, P0, R126, R152, RZ ;  /* 0x000000987e7e7210 */ /* 0x000fe20007f1e0ff */
[----:B------:R1:W2:Y:S02]  /*7870*/  LDG.E.U16 R168, desc[UR4][R160.64] ;  /* 0x00000004a0a87981 */ /* 0x0002a4000c1e1500 */
[C---:B------:R-:W-:Y:S02]  /*7880*/  IMAD R162, R19.reuse, 0x98, RZ ;  /* 0x0000009813a27824 */ /* 0x040fe400078e02ff */
[----:B------:R1:W2:Y:S01]  /*7890*/  LDG.E.U16 R166, desc[UR4][R156.64] ;  /* 0x000000049ca67981 */ /* 0x0002a2000c1e1500 */
[----:B0-----:R-:W-:-:S03]  /*78a0*/  IMAD R158, R19, 0xa0, RZ ;  /* 0x000000a0139e7824 */ /* 0x001fc600078e02ff */
[----:B------:R0:W2:Y:S01]  /*78b0*/  LDG.E.U16 R165, desc[UR4][R154.64] ;  /* 0x000000049aa57981 */ /* 0x0000a2000c1e1500 */
[----:B-1----:R-:W-:Y:S01]  /*78c0*/  IMAD R160, R19, 0x9c, RZ ;  /* 0x0000009c13a07824 */ /* 0x002fe200078e02ff */
[----:B------:R-:W-:Y:S01]  /*78d0*/  LEA.HI.X.SX32 R127, R107, R153, 0x1, P0 ;  /* 0x000000996b7f7211 */ /* 0x000fe200000f0eff */
[C---:B------:R-:W-:Y:S01]  /*78e0*/  IMAD R156, R19.reuse, 0xa4, RZ ;  /* 0x000000a4139c7824 */ /* 0x040fe200078e02ff */
[-C--:B------:R-:W-:Y:S01]  /*78f0*/  IADD3 R162, P0, R162, R152.reuse, RZ ;  /* 0x00000098a2a27210 */ /* 0x080fe20007f1e0ff */
[----:B0-----:R-:W-:Y:S01]  /*7900*/  IMAD R154, R19, 0xa8, RZ ;  /* 0x000000a8139a7824 */ /* 0x001fe200078e02ff */
[-C--:B------:R-:W-:Y:S02]  /*7910*/  IADD3 R158, P2, R158, R152.reuse, RZ ;  /* 0x000000989e9e7210 */ /* 0x080fe40007f5e0ff */
[-C--:B------:R-:W-:Y:S02]  /*7920*/  IADD3 R160, P1, R160, R152.reuse, RZ ;  /* 0x00000098a0a07210 */ /* 0x080fe40007f3e0ff */
[----:B------:R-:W-:-:S02]  /*7930*/  IADD3 R156, P3, R156, R152, RZ ;  /* 0x000000989c9c7210 */ /* 0x000fc40007f7e0ff */
[----:B------:R-:W-:Y:S02]  /*7940*/  IADD3 R154, P4, R154, R152, RZ ;  /* 0x000000989a9a7210 */ /* 0x000fe40007f9e0ff */
[-C--:B------:R-:W-:Y:S02]  /*7950*/  LEA.HI.X.SX32 R163, R163, R153.reuse, 0x1, P0 ;  /* 0x00000099a3a37211 */ /* 0x080fe400000f0eff */
[-C--:B------:R-:W-:Y:S02]  /*7960*/  LEA.HI.X.SX32 R159, R174, R153.reuse, 0x1, P2 ;  /* 0x00000099ae9f7211 */ /* 0x080fe400010f0eff */
[-C--:B------:R-:W-:Y:S02]  /*7970*/  LEA.HI.X.SX32 R161, R176, R153.reuse, 0x1, P1 ;  /* 0x00000099b0a17211 */ /* 0x080fe400008f0eff */
[-C--:B------:R-:W-:Y:S02]  /*7980*/  LEA.HI.X.SX32 R157, R146, R153.reuse, 0x1, P3 ;  /* 0x00000099929d7211 */ /* 0x080fe400018f0eff */
[----:B------:R-:W-:Y:S01]  /*7990*/  LEA.HI.X.SX32 R155, R108, R153, 0x1, P4 ;  /* 0x000000996c9b7211 */ /* 0x000fe200020f0eff */
[----:B------:R-:W-:-:S04]  /*79a0*/  IMAD.WIDE R126, R15, 0x2, R126 ;  /* 0x000000020f7e7825 */ /* 0x000fc800078e027e */
[C---:B------:R-:W-:Y:S02]  /*79b0*/  IMAD.WIDE R162, R15.reuse, 0x2, R162 ;  /* 0x000000020fa27825 */ /* 0x040fe400078e02a2 */
[----:B------:R-:W2:Y:S02]  /*79c0*/  LDG.E.U16 R127, desc[UR4][R126.64] ;  /* 0x000000047e7f7981 */ /* 0x000ea4000c1e1500 */
[C---:B------:R-:W-:Y:S02]  /*79d0*/  IMAD.WIDE R158, R15.reuse, 0x2, R158 ;  /* 0x000000020f9e7825 */ /* 0x040fe400078e029e */
[----:B------:R0:W2:Y:S02]  /*79e0*/  LDG.E.U16 R108, desc[UR4][R162.64] ;  /* 0x00000004a26c7981 */ /* 0x0000a4000c1e1500 */
[C---:B------:R-:W-:Y:S02]  /*79f0*/  IMAD.WIDE R160, R15.reuse, 0x2, R160 ;  /* 0x000000020fa07825 */ /* 0x040fe400078e02a0 */
[----:B------:R1:W2:Y:S02]  /*7a00*/  LDG.E.U16 R146, desc[UR4][R158.64] ;  /* 0x000000049e927981 */ /* 0x0002a4000c1e1500 */
[----:B------:R-:W-:-:S02]  /*7a10*/  IMAD.WIDE R156, R15, 0x2, R156 ;  /* 0x000000020f9c7825 */ /* 0x000fc400078e029c */
[----:B------:R1:W2:Y:S02]  /*7a20*/  LDG.E.U16 R89, desc[UR4][R160.64] ;  /* 0x00000004a0597981 */ /* 0x0002a4000c1e1500 */
[----:B------:R-:W-:Y:S02]  /*7a30*/  IMAD.WIDE R154, R15, 0x2, R154 ;  /* 0x000000020f9a7825 */ /* 0x000fe400078e029a */
[----:B------:R4:W2:Y:S02]  /*7a40*/  LDG.E.U16 R126, desc[UR4][R156.64] ;  /* 0x000000049c7e7981 */ /* 0x0008a4000c1e1500 */
[C---:B0-----:R-:W-:Y:S02]  /*7a50*/  IMAD R162, R19.reuse, 0xd0, RZ ;  /* 0x000000d013a27824 */ /* 0x041fe400078e02ff */
[C---:B-1----:R-:W-:Y:S01]  /*7a60*/  IMAD R158, R19.reuse, 0xf0, RZ ;  /* 0x000000f0139e7824 */ /* 0x042fe200078e02ff */
[----:B------:R0:W2:Y:S01]  /*7a70*/  LDG.E.U16 R107, desc[UR4][R154.64] ;  /* 0x000000049a6b7981 */ /* 0x0000a2000c1e1500 */
[----:B------:R-:W-:-:S02]  /*7a80*/  IMAD R160, R19, 0xe0, RZ ;  /* 0x000000e013a07824 */ /* 0x000fc400078e02ff */
[C---:B----4-:R-:W-:Y:S01]  /*7a90*/  IMAD R156, R19.reuse, 0xac, RZ ;  /* 0x000000ac139c7824 */ /* 0x050fe200078e02ff */
[-C--:B------:R-:W-:Y:S01]  /*7aa0*/  IADD3 R162, P2, R162, R152.reuse, RZ ;  /* 0x00000098a2a27210 */ /* 0x080fe20007f5e0ff */
[----:B0-----:R-:W-:Y:S01]  /*7ab0*/  IMAD R154, R19, 0xc0, RZ ;  /* 0x000000c0139a7824 */ /* 0x001fe200078e02ff */
[-C--:B------:R-:W-:Y:S02]  /*7ac0*/  IADD3 R158, P4, R158, R152.reuse, RZ ;  /* 0x000000989e9e7210 */ /* 0x080fe40007f9e0ff */
[-C--:B------:R-:W-:Y:S02]  /*7ad0*/  IADD3 R156, P0, R156, R152.reuse, RZ ;  /* 0x000000989c9c7210 */ /* 0x080fe40007f1e0ff */
[-C--:B------:R-:W-:Y:S02]  /*7ae0*/  IADD3 R160, P3, R160, R152.reuse, RZ ;  /* 0x00000098a0a07210 */ /* 0x080fe40007f7e0ff */
[----:B------:R-:W-:Y:S02]  /*7af0*/  IADD3 R154, P1, R154, R152, RZ ;  /* 0x000000989a9a7210 */ /* 0x000fe40007f3e0ff */
[----:B------:R-:W-:-:S02]  /*7b00*/  LEA.HI.X.SX32 R163, R182, R153, 0x1, P2 ;  /* 0x00000099b6a37211 */ /* 0x000fc400010f0eff */
[-C--:B------:R-:W-:Y:S02]  /*7b10*/  LEA.HI.X.SX32 R159, R178, R153.reuse, 0x1, P4 ;  /* 0x00000099b29f7211 */ /* 0x080fe400020f0eff */
[-C--:B------:R-:W-:Y:S02]  /*7b20*/  LEA.HI.X.SX32 R157, R195, R153.reuse, 0x1, P0 ;  /* 0x00000099c39d7211 */ /* 0x080fe400000f0eff */
[-C--:B------:R-:W-:Y:S02]  /*7b30*/  LEA.HI.X.SX32 R161, R180, R153.reuse, 0x1, P3 ;  /* 0x00000099b4a17211 */ /* 0x080fe400018f0eff */
[----:B------:R-:W-:Y:S01]  /*7b40*/  LEA.HI.X.SX32 R155, R194, R153, 0x1, P1 ;  /* 0x00000099c29b7211 */ /* 0x000fe200008f0eff */
[----:B------:R-:W-:-:S04]  /*7b50*/  IMAD.WIDE R162, R15, 0x2, R162 ;  /* 0x000000020fa27825 */ /* 0x000fc800078e02a2 */
[C---:B------:R-:W-:Y:S01]  /*7b60*/  IMAD.WIDE R158, R15.reuse, 0x2, R158 ;  /* 0x000000020f9e7825 */ /* 0x040fe200078e029e */
[----:B------:R-:W4:Y:S03]  /*7b70*/  LDG.E.U16 R178, desc[UR4][R162.64] ;  /* 0x00000004a2b27981 */ /* 0x000f26000c1e1500 */
[C---:B------:R-:W-:Y:S01]  /*7b80*/  IMAD.WIDE R156, R15.reuse, 0x2, R156 ;  /* 0x000000020f9c7825 */ /* 0x040fe200078e029c */
[----:B------:R0:W4:Y:S03]  /*7b90*/  LDG.E.U16 R182, desc[UR4][R158.64] ;  /* 0x000000049eb67981 */ /* 0x000126000c1e1500 */
[C---:B------:R-:W-:Y:S01]  /*7ba0*/  IMAD.WIDE R160, R15.reuse, 0x2, R160 ;  /* 0x000000020fa07825 */ /* 0x040fe200078e02a0 */
[----:B------:R1:W4:Y:S03]  /*7bb0*/  LDG.E.U16 R174, desc[UR4][R156.64] ;  /* 0x000000049cae7981 */ /* 0x000326000c1e1500 */
[----:B------:R-:W-:Y:S01]  /*7bc0*/  IMAD.WIDE R154, R15, 0x2, R154 ;  /* 0x000000020f9a7825 */ /* 0x000fe200078e029a */
[----:B------:R1:W4:Y:S03]  /*7bd0*/  LDG.E.U16 R180, desc[UR4][R160.64] ;  /* 0x00000004a0b47981 */ /* 0x000326000c1e1500 */
[C---:B0-----:R-:W-:Y:S01]  /*7be0*/  IMAD R158, R19.reuse, 0xc4, RZ ;  /* 0x000000c4139e7824 */ /* 0x041fe200078e02ff */
[----:B------:R0:W4:Y:S01]  /*7bf0*/  LDG.E.U16 R176, desc[UR4][R154.64] ;  /* 0x000000049ab07981 */ /* 0x000122000c1e1500 */
[----:B------:R-:W-:-:S02]  /*7c00*/  IMAD R162, R19, 0xd4, RZ ;  /* 0x000000d413a27824 */ /* 0x000fc400078e02ff */
[C---:B-1----:R-:W-:Y:S02]  /*7c10*/  IMAD R156, R19.reuse, 0xf4, RZ ;  /* 0x000000f4139c7824 */ /* 0x042fe400078e02ff */
[C---:B------:R-:W-:Y:S01]  /*7c20*/  IMAD R160, R19.reuse, 0xe4, RZ ;  /* 0x000000e413a07824 */ /* 0x040fe200078e02ff */
[-C--:B------:R-:W-:Y:S01]  /*7c30*/  IADD3 R158, P1, R158, R152.reuse, RZ ;  /* 0x000000989e9e7210 */ /* 0x080fe20007f3e0ff */
[----:B0-----:R-:W-:Y:S01]  /*7c40*/  IMAD R154, R19, 0xb4, RZ ;  /* 0x000000b4139a7824 */ /* 0x001fe200078e02ff */
[-C--:B------:R-:W-:Y:S02]  /*7c50*/  IADD3 R162, P2, R162, R152.reuse, RZ ;  /* 0x00000098a2a27210 */ /* 0x080fe40007f5e0ff */
[-C--:B------:R-:W-:Y:S02]  /*7c60*/  IADD3 R160, P3, R160, R152.reuse, RZ ;  /* 0x00000098a0a07210 */ /* 0x080fe40007f7e0ff */
[-C--:B------:R-:W-:Y:S02]  /*7c70*/  IADD3 R156, P4, R156, R152.reuse, RZ ;  /* 0x000000989c9c7210 */ /* 0x080fe40007f9e0ff */
[----:B------:R-:W-:-:S02]  /*7c80*/  IADD3 R154, P0, R154, R152, RZ ;  /* 0x000000989a9a7210 */ /* 0x000fc40007f1e0ff */
[-C--:B------:R-:W-:Y:S02]  /*7c90*/  LEA.HI.X.SX32 R159, R212, R153.reuse, 0x1, P1 ;  /* 0x00000099d49f7211 */ /* 0x080fe400008f0eff */
[-C--:B------:R-:W-:Y:S02]  /*7ca0*/  LEA.HI.X.SX32 R163, R200, R153.reuse, 0x1, P2 ;  /* 0x00000099c8a37211 */ /* 0x080fe400010f0eff */
[-C--:B------:R-:W-:Y:S02]  /*7cb0*/  LEA.HI.X.SX32 R161, R198, R153.reuse, 0x1, P3 ;  /* 0x00000099c6a17211 */ /* 0x080fe400018f0eff */
[-C--:B------:R-:W-:Y:S02]  /*7cc0*/  LEA.HI.X.SX32 R157, R196, R153.reuse, 0x1, P4 ;  /* 0x00000099c49d7211 */ /* 0x080fe400020f0eff */
[----:B------:R-:W-:Y:S01]  /*7cd0*/  LEA.HI.X.SX32 R155, R214, R153, 0x1, P0 ;  /* 0x00000099d69b7211 */ /* 0x000fe200000f0eff */
[----:B------:R-:W-:-:S04]  /*7ce0*/  IMAD.WIDE R158, R15, 0x2, R158 ;  /* 0x000000020f9e7825 */ /* 0x000fc800078e029e */
[C---:B------:R-:W-:Y:S01]  /*7cf0*/  IMAD.WIDE R162, R15.reuse, 0x2, R162 ;  /* 0x000000020fa27825 */ /* 0x040fe200078e02a2 */
[----:B------:R0:W4:Y:S03]  /*7d00*/  LDG.E.U16 R195, desc[UR4][R158.64] ;  /* 0x000000049ec37981 */ /* 0x000126000c1e1500 */
        /* <DEDUP_REMOVED lines=8> */
[----:B-1----:R-:W-:-:S02]  /*7d90*/  IMAD R162, R19, 0xd8, RZ ;  /* 0x000000d813a27824 */ /* 0x002fc400078e02ff */
[C---:B------:R-:W-:Y:S02]  /*7da0*/  IMAD R160, R19.reuse, 0xe8, RZ ;  /* 0x000000e813a07824 */ /* 0x040fe400078e02ff */
        /* <DEDUP_REMOVED lines=49> */
[C---:B---3--:R-:W-:Y:S02]  /*80c0*/  IMAD R160, R19.reuse, 0xee, RZ ;  /* 0x000000ee13a07824 */ /* 0x048fe400078e02ff */
[C---:B------:R-:W-:Y:S01]  /*80d0*/  IMAD R156, R19.reuse, 0xfe, RZ ;  /* 0x000000fe139c7824 */ /* 0x040fe200078e02ff */
[-C--:B------:R-:W-:Y:S01]  /*80e0*/  IADD3 R158, P1, R158, R152.reuse, RZ ;  /* 0x000000989e9e7210 */ /* 0x080fe20007f3e0ff */
[C---:B------:R-:W-:Y:S02]  /*80f0*/  IMAD R157, R19.reuse, 0x67, RZ ;  /* 0x00000067139d7824 */ /* 0x040fe400078e02ff */
[C---:B0-----:R-:W-:Y:S01]  /*8100*/  IMAD R154, R19.reuse, 0xbe, RZ ;  /* 0x000000be139a7824 */ /* 0x041fe200078e02ff */
[-C--:B------:R-:W-:Y:S01]  /*8110*/  IADD3 R162, P2, R162, R152.reuse, RZ ;  /* 0x00000098a2a27210 */ /* 0x080fe20007f5e0ff */
[C---:B------:R-:W-:Y:S01]  /*8120*/  IMAD R161, R19.reuse, 0x6f, RZ ;  /* 0x0000006f13a17824 */ /* 0x040fe200078e02ff */
[-C--:B------:R-:W-:Y:S01]  /*8130*/  IADD3 R160, P3, R160, R152.reuse, RZ ;  /* 0x00000098a0a07210 */ /* 0x080fe20007f7e0ff */
[C---:B------:R-:W-:Y:S01]  /*8140*/  IMAD R225, R19.reuse, 0x77, RZ ;  /* 0x0000007713e17824 */ /* 0x040fe200078e02ff */
[-C--:B------:R-:W-:Y:S01]  /*8150*/  IADD3 R156, P4, R156, R152.reuse, RZ ;  /* 0x000000989c9c7210 */ /* 0x080fe20007f9e0ff */
[C---:B------:R-:W-:Y:S01]  /*8160*/  IMAD R226, R19.reuse, 0x7f, RZ ;  /* 0x0000007f13e27824 */ /* 0x040fe200078e02ff */
[----:B------:R-:W-:Y:S01]  /*8170*/  IADD3 R154, P0, R154, R152, RZ ;  /* 0x000000989a9a7210 */ /* 0x000fe20007f1e0ff */
[----:B------:R-:W-:Y:S01]  /*8180*/  IMAD R155, R19, 0x5f, RZ ;  /* 0x0000005f139b7824 */ /* 0x000fe200078e02ff */
[----:B------:R-:W-:-:S02]  /*8190*/  LEA.HI.X.SX32 R159, R157, R153, 0x1, P1 ;  /* 0x000000999d9f7211 */ /* 0x000fc400008f0eff */
[-C--:B------:R-:W-:Y:S02]  /*81a0*/  LEA.HI.X.SX32 R163, R161, R153.reuse, 0x1, P2 ;  /* 0x00000099a1a37211 */ /* 0x080fe400010f0eff */
[-C--:B------:R-:W-:Y:S02]  /*81b0*/  LEA.HI.X.SX32 R161, R225, R153.reuse, 0x1, P3 ;  /* 0x00000099e1a17211 */ /* 0x080fe400018f0eff */
[-C--:B------:R-:W-:Y:S02]  /*81c0*/  LEA.HI.X.SX32 R157, R226, R153.reuse, 0x1, P4 ;  /* 0x00000099e29d7211 */ /* 0x080fe400020f0eff */
[----:B------:R-:W-:Y:S01]  /*81d0*/  LEA.HI.X.SX32 R155, R155, R153, 0x1, P0 ;  /* 0x000000999b9b7211 */ /* 0x000fe200000f0eff */
[----:B------:R-:W-:-:S04]  /*81e0*/  IMAD.WIDE R158, R15, 0x2, R158 ;  /* 0x000000020f9e7825 */ /* 0x000fc800078e029e */
[C---:B------:R-:W-:Y:S02]  /*81f0*/  IMAD.WIDE R162, R15.reuse, 0x2, R162 ;  /* 0x000000020fa27825 */ /* 0x040fe400078e02a2 */
[----:B------:R-:W3:Y:S02]  /*8200*/  LDG.E.U16 R158, desc[UR4][R158.64] ;  /* 0x000000049e9e7981 */ /* 0x000ee4000c1e1500 */
[C---:B------:R-:W-:Y:S02]  /*8210*/  IMAD.WIDE R160, R15.reuse, 0x2, R160 ;  /* 0x000000020fa07825 */ /* 0x040fe400078e02a0 */
[----:B------:R-:W3:Y:S02]  /*8220*/  LDG.E.U16 R162, desc[UR4][R162.64] ;  /* 0x00000004a2a27981 */ /* 0x000ee4000c1e1500 */
[C---:B------:R-:W-:Y:S02]  /*8230*/  IMAD.WIDE R156, R15.reuse, 0x2, R156 ;  /* 0x000000020f9c7825 */ /* 0x040fe400078e029c */
[----:B------:R-:W3:Y:S02]  /*8240*/  LDG.E.U16 R160, desc[UR4][R160.64] ;  /* 0x00000004a0a07981 */ /* 0x000ee4000c1e1500 */
[----:B------:R-:W-:-:S02]  /*8250*/  IMAD.WIDE R154, R15, 0x2, R154 ;  /* 0x000000020f9a7825 */ /* 0x000fc400078e029a */
[----:B------:R-:W3:Y:S04]  /*8260*/  LDG.E.U16 R156, desc[UR4][R156.64] ;  /* 0x000000049c9c7981 */ /* 0x000ee8000c1e1500 */
[----:B------:R-:W3:Y:S01]  /*8270*/  LDG.E.U16 R225, desc[UR4][R154.64] ;  /* 0x000000049ae17981 */ /* 0x000ee2000c1e1500 */
[----:B------:R-:W-:Y:S06]  /*8280*/  BAR.SYNC.DEFER_BLOCKING 0x0 ;  /* 0x0000000000007b1d */ /* 0x000fec0000010000 */
[----:B------:R-:W0:Y:S01]  /*8290*/  S2R R4, SR_CgaCtaId ;  /* 0x0000000000047919 */ /* 0x000e220000008800 */
[----:B------:R-:W-:Y:S04]  /*82a0*/  STS.U16 [R14], R206 ;  /* 0x000000ce0e007388 */ /* 0x000fe80000000400 */
        /* <DEDUP_REMOVED lines=9> */
[----:B--2---:R-:W-:Y:S04]  /*8340*/  STS.U16 [R14+0x2800], R146 ;  /* 0x002800920e007388 */ /* 0x004fe80000000400 */
[----:B------:R-:W-:Y:S04]  /*8350*/  STS.U16 [R14+0x2c00], R145 ;  /* 0x002c00910e007388 */ /* 0x000fe80000000400 */
[----:B----4-:R-:W-:Y:S04]  /*8360*/  STS.U16 [R14+0x3400], R178 ;  /* 0x003400b20e007388 */ /* 0x010fe80000000400 */
        /* <DEDUP_REMOVED lines=104> */
[----:B------:R-:W-:Y:S04]  /*89f0*/  STS.U16 [R7+0x1780], R23 ;  /* 0x0017801707007388 */ /* 0x000fe80000000400 */
[----:B------:R2:W-:Y:S04]  /*8a00*/  STS.U16 [R7+0x1b80], R22 ;  /* 0x001b801607007388 */ /* 0x0005e80000000400 */
[----:B------:R-:W-:Y:S04]  /*8a10*/  STS.U16 [R7+0x1f80], R21 ;  /* 0x001f801507007388 */ /* 0x000fe80000000400 */
[----:B------:R-:W-:Y:S04]  /*8a20*/  STS.U16 [R7+0x2380], R20 ;  /* 0x0023801407007388 */ /* 0x000fe80000000400 */
[----:B------:R-:W-:Y:S04]  /*8a30*/  STS.U16 [R7+0x2780], R18 ;  /* 0x0027801207007388 */ /* 0x000fe80000000400 */
[----:B------:R-:W-:Y:S04]  /*8a40*/  STS.U16 [R7+0x2b80], R17 ;  /* 0x002b801107007388 */ /* 0x000fe80000000400 */
[----:B---3--:R-:W-:Y:S04]  /*8a50*/  STS.U16 [R7+0x2f80], R225 ;  /* 0x002f80e107007388 */ /* 0x008fe80000000400 */
[----:B------:R-:W-:Y:S04]  /*8a60*/  STS.U16 [R7+0x3380], R158 ;  /* 0x0033809e07007388 */ /* 0x000fe80000000400 */
[----:B------:R-:W-:Y:S04]  /*8a70*/  STS.U16 [R7+0x3780], R162 ;  /* 0x003780a207007388 */ /* 0x000fe80000000400 */
[----:B------:R-:W-:Y:S04]  /*8a80*/  STS.U16 [R7+0x3b80], R160 ;  /* 0x003b80a007007388 */ /* 0x000fe80000000400 */
[----:B------:R3:W-:Y:S01]  /*8a90*/  STS.U16 [R7+0x3f80], R156 ;  /* 0x003f809c07007388 */ /* 0x0007e20000000400 */
[----:B------:R4:W-:Y:S06]  /*8aa0*/  MEMBAR.ALL.CTA ;  /* 0x0000000000007992 */ /* 0x0009ec0000008000 */
[----:B----4-:R-:W4:Y:S01]  /*8ab0*/  FENCE.VIEW.ASYNC.S ;  /* 0x00000000000073c6 */ /* 0x010f220000000000 */
[----:B------:R-:W-:-:S04]  /*8ac0*/  MOV R3, 0x400 ;  /* 0x0000040000037802 */ /* 0x000fc80000000f00 */
[----:B0-----:R-:W-:-:S04]  /*8ad0*/  LEA R3, R4, R3, 0x18 ;  /* 0x0000000304037211 */ /* 0x001fc800078ec0ff */
[----:B------:R-:W-:Y:S01]  /*8ae0*/  SHF.R.U32.HI R3, RZ, 0x4, R3 ;  /* 0x00000004ff037819 */ /* 0x000fe20000011603 */
[----:B----4-:R-:W-:Y:S03]  /*8af0*/  BAR.SYNC.DEFER_BLOCKING 0x0 ;  /* 0x0000000000007b1d */ /* 0x010fe60000010000 */
[----:B------:R-:W-:-:S04]  /*8b00*/  SGXT.U32 R3, R3, 0xe ;  /* 0x0000000e0303781a */ /* 0x000fc80000000000 */
[----:B------:R-:W-:Y:S01]  /*8b10*/  R2UR UR58, R3 ;  /* 0x00000000033a72ca */ /* 0x000fe200000e0000 */
[----:B-1----:R-:W-:-:S12]  /*8b20*/  WARPGROUP.ARRIVE ;  /* 0x00000000000079c5 */ /* 0x002fd80000000000 */
[----:B------:R-:W-:Y:S01]  /*8b30*/  HGMMA.64x64x16.F32.BF16 R120, gdesc[UR56].tnspA, RZ, !UPT ;  /* 0x20e00000387879f0 */ /* 0x000fe2000c7018ff */
[----:B------:R-:W-:Y:S02]  /*8b40*/  MOV R154, UR5 ;  /* 0x00000005009a7c02 */ /* 0x000fe40008000f00 */
[----:B------:R-:W-:Y:S01]  /*8b50*/  MOV R155, UR4 ;  /* 0x00000004009b7c02 */ /* 0x000fe20008000f00 */
[----:B------:R-:W-:Y:S02]  /*8b60*/  UIADD3.64 UR4, UR8, 0x80, URZ ;  /* 0x0000008008047897 */ /* 0x000fe4000fffe03f */
[----:B------:R-:W-:Y:S01]  /*8b70*/  HGMMA.64x64x16.F32.BF16 R120, gdesc[UR8].tnspA, R120 ;  /* 0x20e00000087879f0 */ /* 0x000fe20008701878 */
[----:B------:R-:W-:Y:S01]  /*8b80*/  MOV R215, UR50 ;  /* 0x0000003200d77c02 */ /* 0x000fe20008000f00 */
[----:B------:R-:W-:Y:S01]  /*8b90*/  UIADD3.64 UR50, UR10, 0x4, URZ ;  /* 0x000000040a327897 */ /* 0x000fe2000fffe03f */
[----:B------:R-:W-:Y:S02]  /*8ba0*/  MOV R213, UR49 ;  /* 0x0000003100d57c02 */ /* 0x000fe40008000f00 */
[----:B------:R-:W-:Y:S01]  /*8bb0*/  MOV R211, UR48 ;  /* 0x0000003000d37c02 */ /* 0x000fe20008000f00 */
[----:B------:R-:W-:Y:S01]  /*8bc0*/  UIADD3.64 UR48, UR8, 0x100, URZ ;  /* 0x0000010008307897 */ /* 0x000fe2000fffe03f */
[----:B------:R-:W-:Y:S01]  /*8bd0*/  HGMMA.64x64x16.F32.BF16 R120, gdesc[UR4].tnspA, R120 ;  /* 0x20e00000047879f0 */ /* 0x000fe20008701878 */
[----:B------:R-:W-:-:S02]  /*8be0*/  MOV R210, UR55 ;  /* 0x0000003700d27c02 */ /* 0x000fc40008000f00 */
[----:B------:R-:W-:Y:S01]  /*8bf0*/  MOV R209, UR54 ;  /* 0x0000003600d17c02 */ /* 0x000fe20008000f00 */
[----:B------:R-:W-:Y:S01]  /*8c00*/  UIADD3.64 UR54, UR10, 0x3fe, URZ ;  /* 0x000003fe0a367897 */ /* 0x000fe2000fffe03f */
[----:B------:R-:W-:Y:S02]  /*8c10*/  MOV R208, UR53 ;  /* 0x0000003500d07c02 */ /* 0x000fe40008000f00 */
[----:B------:R-:W-:Y:S01]  /*8c20*/  MOV R207, UR52 ;  /* 0x0000003400cf7c02 */ /* 0x000fe20008000f00 */
[----:B------:R-:W-:Y:S01]  /*8c30*/  UIADD3.64 UR52, UR8, 0x180, URZ ;  /* 0x0000018008347897 */ /* 0x000fe2000fffe03f */
[----:B------:R-:W-:Y:S08]  /*8c40*/  HGMMA.64x64x16.F32.BF16 R120, gdesc[UR48].tnspA, R120 ;  /* 0x20e00000307879f0 */ /* 0x000ff00008701878 */
[----:B------:R-:W-:Y:S04]  /*8c50*/  HGMMA.64x64x16.F32.BF16 R120, gdesc[UR52].tnspA, R120 ;  /* 0x20e00000347879f0 */ /* 0x000fe80008701878 */
[----:B------:R-:W-:Y:S04]  /*8c60*/  HGMMA.64x64x16.F32.BF16 R120, gdesc[UR12].tnspA, R120 ;  /* 0x20e000000c7879f0 */ /* 0x000fe80008701878 */
[----:B------:R-:W-:Y:S04]  /*8c70*/  HGMMA.64x64x16.F32.BF16 R120, gdesc[UR16].tnspA, R120 ;  /* 0x20e00000107879f0 */ /* 0x000fe80008701878 */
[----:B------:R-:W-:Y:S04]  /*8c80*/  HGMMA.64x64x16.F32.BF16 R120, gdesc[UR20].tnspA, R120 ;  /* 0x20e00000147879f0 */ /* 0x000fe80008701878 */
[----:B------:R-:W-:Y:S04]  /*8c90*/  HGMMA.64x64x16.F32.BF16 R120, gdesc[UR24].tnspA, R120 ;  /* 0x20e00000187879f0 */ /* 0x000fe80008701878 */
[----:B------:R-:W-:Y:S04]  /*8ca0*/  HGMMA.64x64x16.F32.BF16 R120, gdesc[UR28].tnspA, R120 ;  /* 0x20e000001c7879f0 */ /* 0x000fe80008701878 */
[----:B------:R-:W-:Y:S04]  /*8cb0*/  HGMMA.64x64x16.F32.BF16 R120, gdesc[UR32].tnspA, R120 ;  /* 0x20e00000207879f0 */ /* 0x000fe80008701878 */
[----:B------:R-:W-:Y:S04]  /*8cc0*/  HGMMA.64x64x16.F32.BF16 R120, gdesc[UR36].tnspA, R120 ;  /* 0x20e00000247879f0 */ /* 0x000fe80008701878 */
[----:B------:R-:W-:Y:S01]  /*8cd0*/  HGMMA.64x64x16.F32.BF16 R120, gdesc[UR40].tnspA, R120 ;  /* 0x20e00000287879f0 */ /* 0x000fe20008701878 */
[----:B------:R-:W-:Y:S01]  /*8ce0*/  UMOV UR58, UR48 ;  /* 0x00000030003a7c82 */ /* 0x000fe20008000000 */
[----:B------:R-:W-:Y:S01]  /*8cf0*/  UMOV UR59, UR49 ;  /* 0x00000031003b7c82 */ /* 0x000fe20008000000 */
[----:B------:R-:W-:-:S02]  /*8d00*/  R2UR UR51, R217 ;  /* 0x00000000d93372ca */ /* 0x000fc400000e0000 */
[----:B------:R-:W-:Y:S02]  /*8d10*/  R2UR UR50, R215 ;  /* 0x00000000d73272ca */ /* 0x000fe400000e0000 */
[----:B------:R-:W-:Y:S02]  /*8d20*/  R2UR UR49, R213 ;  /* 0x00000000d53172ca */ /* 0x000fe400000e0000 */
[----:B------:R-:W-:Y:S01]  /*8d30*/  R2UR UR48, R211 ;  /* 0x00000000d33072ca */ /* 0x000fe200000e0000 */
[----:B------:R-:W-:Y:S01]  /*8d40*/  HGMMA.64x64x16.F32.BF16 R120, gdesc[UR44].tnspA, R120 ;  /* 0x20e000002c7879f0 */ /* 0x000fe20008701878 */
[----:B------:R-:W-:Y:S01]  /*8d50*/  UMOV UR6, UR4 ;  /* 0x0000000400067c82 */ /* 0x000fe20008000000 */
[----:B------:R-:W-:Y:S01]  /*8d60*/  UMOV UR7, UR5 ;  /* 0x0000000500077c82 */ /* 0x000fe20008000000 */
[----:B------:R-:W-:Y:S01]  /*8d70*/  UMOV UR4, UR52 ;  /* 0x0000003400047c82 */ /* 0x000fe20008000000 */
[----:B------:R-:W-:Y:S01]  /*8d80*/  UMOV UR5, UR53 ;  /* 0x0000003500057c82 */ /* 0x000fe20008000000 */
[----:B------:R-:W-:-:S02]  /*8d90*/  R2UR UR55, R210 ;  /* 0x00000000d23772ca */ /* 0x000fc400000e0000 */
[----:B------:R-:W-:Y:S02]  /*8da0*/  R2UR UR54, R209 ;  /* 0x00000000d13672ca */ /* 0x000fe400000e0000 */
[----:B------:R-:W-:Y:S02]  /*8db0*/  R2UR UR53, R208 ;  /* 0x00000000d03572ca */ /* 0x000fe400000e0000 */
[----:B------:R-:W-:Y:S01]  /*8dc0*/  R2UR UR52, R207 ;  /* 0x00000000cf3472ca */ /* 0x000fe200000e0000 */
[----:B------:R-:W-:Y:S06]  /*8dd0*/  HGMMA.64x64x16.F32.BF16 R120, gdesc[UR48].tnspA, R120 ;  /* 0x20e00000307879f0 */ /* 0x000fec0008701878 */
[----:B--2---:R-:W-:-:S02]  /*8de0*/  MOV R22, UR55 ;  /* 0x0000003700167c02 */ /* 0x004fc40008000f00 */
[----:B------:R-:W-:Y:S02]  /*8df0*/  MOV R23, UR54 ;  /* 0x0000003600177c02 */ /* 0x000fe40008000f00 */
[----:B---3--:R-:W-:Y:S02]  /*8e00*/  MOV R156, UR53 ;  /* 0x00000035009c7c02 */ /* 0x008fe40008000f00 */
[----:B------:R-:W-:Y:S01]  /*8e10*/  MOV R157, UR52 ;  /* 0x00000034009d7c02 */ /* 0x000fe20008000f00 */
[----:B------:R-:W-:Y:S01]  /*8e20*/  HGMMA.64x64x16.F32.BF16 R120, gdesc[UR52].tnspA, R120 ;  /* 0x20e00000347879f0 */ /* 0x000fe20008701878 */
[----:B------:R-:W-:Y:S01]  /*8e30*/  UIADD3.64 UR54, UR10, 0x1fe, URZ ;  /* 0x000001fe0a367897 */ /* 0x000fe2000fffe03f */
[----:B------:R-:W-:Y:S01]  /*8e40*/  UMOV UR52, UR56 ;  /* 0x0000003800347c82 */ /* 0x000fe20008000000 */
[----:B------:R-:W-:-:S07]  /*8e50*/  UMOV UR53, UR57 ;  /* 0x0000003900357c82 */ /* 0x000fce0008000000 */
[----:B------:R-:W-:Y:S01]  /*8e60*/  HGMMA.64x64x16.F32.BF16 R88, gdesc[UR52].tnspA, RZ, !UPT ;  /* 0x20e00000345879f0 */ /* 0x000fe2000c7018ff */
[----:B------:R-:W-:Y:S02]  /*8e70*/  MOV R17, UR51 ;  /* 0x0000003300117c02 */ /* 0x000fe40008000f00 */
[----:B------:R-:W-:Y:S01]  /*8e80*/  MOV R18, UR50 ;  /* 0x0000003200127c02 */ /* 0x000fe20008000f00 */
[----:B------:R-:W-:Y:S01]  /*8e90*/  UIADD3.64 UR50, UR10, 0x200, URZ ;  /* 0x000002000a327897 */ /* 0x000fe2000fffe03f */
[----:B------:R-:W-:Y:S01]  /*8ea0*/  MOV R20, UR49 ;  /* 0x0000003100147c02 */ /* 0x000fe20008000f00 */
[----:B------:R-:W-:Y:S01]  /*8eb0*/  UMOV UR49, UR9 ;  /* 0x0000000900317c82 */ /* 0x000fe20008000000 */
[----:B------:R-:W-:Y:S01]  /*8ec0*/  MOV R21, UR48 ;  /* 0x0000003000157c02 */ /* 0x000fe20008000f00 */
[----:B------:R-:W-:Y:S01]  /*8ed0*/  UMOV UR48, UR8 ;  /* 0x0000000800307c82 */ /* 0x000fe20008000000 */
[----:B------:R-:W-:-:S04]  /*8ee0*/  UIADD3.64 UR54, UR10, 0x202, URZ ;  /* 0x000002020a367897 */ /* 0x000fc8000fffe03f */
[----:B------:R-:W-:Y:S01]  /*8ef0*/  HGMMA.64x64x16.F32.BF16 R88, gdesc[UR48].tnspA, R88 ;  /* 0x20e00000305879f0 */ /* 0x000fe20008701858 */
[----:B------:R-:W-:Y:S01]  /*8f00*/  UMOV UR52, UR6 ;  /* 0x0000000600347c82 */ /* 0x000fe20008000000 */
[----:B------:R-:W-:Y:S01]  /*8f10*/  UMOV UR53, UR7 ;  /* 0x0000000700357c82 */ /* 0x000fe20008000000 */
[----:B------:R-:W-:Y:S02]  /*8f20*/  UIADD3.64 UR50, UR10, 0x204, URZ ;  /* 0x000002040a327897 */ /* 0x000fe4000fffe03f */
[----:B------:R-:W-:Y:S01]  /*8f30*/  HGMMA.64x64x16.F32.BF16 R88, gdesc[UR52].tnspA, R88 ;  /* 0x20e00000345879f0 */ /* 0x000fe20008701858 */
[----:B------:R-:W-:Y:S01]  /*8f40*/  UMOV UR48, UR58 ;  /* 0x0000003a00307c82 */ /* 0x000fe20008000000 */
[----:B------:R-:W-:Y:S01]  /*8f50*/  UMOV UR49, UR59 ;  /* 0x0000003b00317c82 */ /* 0x000fe20008000000 */
[----:B------:R-:W-:-:S04]  /*8f60*/  UIADD3.64 UR6, UR10, 0x5fe, URZ ;  /* 0x000005fe0a067897 */ /* 0x000fc8000fffe03f */
[----:B------:R-:W-:Y:S01]  /*8f70*/  HGMMA.64x64x16.F32.BF16 R88, gdesc[UR48].tnspA, R88 ;  /* 0x20e00000305879f0 */ /* 0x000fe20008701858 */
        /* <DEDUP_REMOVED lines=36> */
[----:B------:R-:W-:Y:S01]  /*91c0*/  UIADD3.64 UR54, UR10, 0xe02, URZ ;  /* 0x00000e020a367897 */ /* 0x000fe2000fffe03f */
[----:B------:R-:W-:Y:S01]  /*91d0*/  STL [R1+0x534], R19 ;  /* 0x0005341301007387 */ /* 0x000fe20000100800 */
[----:B------:R-:W-:Y:S01]  /*91e0*/  HGMMA.64x64x16.F32.BF16 R88, gdesc[UR48].tnspA, R88 ;  /* 0x20e00000305879f0 */ /* 0x000fe20008701858 */
[----:B------:R-:W-:Y:S02]  /*91f0*/  R2UR UR49, R20 ;  /* 0x00000000143172ca */ /* 0x000fe400000e0000 */
[----:B------:R-:W-:Y:S01]  /*9200*/  R2UR UR48, R21 ;  /* 0x00000000153072ca */ /* 0x000fe200000e0000 */
[----:B------:R-:W-:Y:S04]  /*9210*/  STL [R1+0x53c], R152 ;  /* 0x00053c9801007387 */ /* 0x000fe80000100800 */
[----:B------:R-:W-:Y:S04]  /*9220*/  STL [R1+0x538], R153 ;  /* 0x0005389901007387 */ /* 0x000fe80000100800 */
[----:B------:R-:W-:Y:S02]  /*9230*/  STL [R1+0x540], R15 ;  /* 0x0005400f01007387 */ /* 0x000fe40000100800 */
[----:B------:R-:W-:-:S02]  /*9240*/  UMOV UR53, UR49 ;  /* 0x0000003100357c82 */ /* 0x000fc40008000000 */
[----:B------:R-:W-:Y:S01]  /*9250*/  STL [R1+0x544], R14 ;  /* 0x0005440e01007387 */ /* 0x000fe20000100800 */
[----:B------:R-:W-:-:S03]  /*9260*/  UMOV UR52, UR48 ;  /* 0x0000003000347c82 */ /* 0x000fc60008000000 */
[----:B------:R-:W-:Y:S04]  /*9270*/  STL [R1+0x548], R13 ;  /* 0x0005480d01007387 */ /* 0x000fe80000100800 */
[----:B------:R-:W-:Y:S04]  /*9280*/  STL [R1+0x54c], R12 ;  /* 0x00054c0c01007387 */ /* 0x000fe80000100800 */
[----:B------:R-:W-:Y:S04]  /*9290*/  STL [R1+0x550], R11 ;  /* 0x0005500b01007387 */ /* 0x000fe80000100800 */
[----:B------:R0:W-:Y:S04]  /*92a0*/  STL [R1+0x554], R10 ;  /* 0x0005540a01007387 */ /* 0x0001e80000100800 */
[----:B------:R-:W-:Y:S04]  /*92b0*/  STL [R1+0x558], R9 ;  /* 0x0005580901007387 */ /* 0x000fe80000100800 */
[----:B------:R1:W-:Y:S04]  /*92c0*/  STL [R1+0x55c], R8 ;  /* 0x00055c0801007387 */ /* 0x0003e80000100800 */
[----:B------:R-:W-:Y:S04]  /*92d0*/  STL [R1+0x564], R7 ;  /* 0x0005640701007387 */ /* 0x000fe80000100800 */
[----:B0-----:R-:W2:Y:S04]  /*92e0*/  LDL.64 R10, [R1+0x508] ;  /* 0x00050800010a7983 */ /* 0x001ea80000100a00 */
[----:B------:R-:W3:Y:S04]  /*92f0*/  LDL.64 R172, [R1+0x510] ;  /* 0x0005100001ac7983 */ /* 0x000ee80000100a00 */
[----:B------:R-:W4:Y:S04]  /*9300*/  LDL.64 R180, [R1+0x500] ;  /* 0x0005000001b47983 */ /* 0x000f280000100a00 */
[----:B-1----:R-:W4:Y:S04]  /*9310*/  LDL.64 R8, [R1+0x4e0] ;  /* 0x0004e00001087983 */ /* 0x002f280000100a00 */
[----:B------:R-:W4:Y:S01]  /*9320*/  LDL.64 R174, [R1+0x518] ;  /* 0x0005180001ae7983 */ /* 0x000f220000100a00 */
[----:B------:R-:W-:Y:S01]  /*9330*/  UIADD3.64 UR6, UR10, 0xe04, URZ ;  /* 0x00000e040a067897 */ /* 0x000fe2000fffe03f */
[----:B------:R-:W0:Y:S01]  /*9340*/  S2R R3, SR_TID.X ;  /* 0x0000000000037919 */ /* 0x000e220000002100 */
[----:B------:R-:W-:-:S02]  /*9350*/  R2UR UR51, R17 ;  /* 0x00000000113372ca */ /* 0x000fc400000e0000 */
[----:B------:R-:W-:Y:S01]  /*9360*/  R2UR UR50, R18 ;  /* 0x00000000123272ca */ /* 0x000fe200000e0000 */
[----:B------:R-:W4:Y:S01]  /*9370*/  LDL.64 R14, [R1+0x4e8] ;  /* 0x0004e800010e7983 */ /* 0x000f220000100a00 */
[----:B------:R-:W-:Y:S01]  /*9380*/  HGMMA.64x64x16.F32.BF16 R88, gdesc[UR52].tnspA, R88 ;  /* 0x20e00000345879f0 */ /* 0x000fe20008701858 */
[----:B------:R-:W-:Y:S02]  /*9390*/  R2UR UR53, R156 ;  /* 0x000000009c3572ca */ /* 0x000fe400000e0000 */
[----:B------:R-:W4:Y:S01]  /*93a0*/  LDL.64 R178, [R1+0x4f8] ;  /* 0x0004f80001b27983 */ /* 0x000f220000100a00 */
[----:B------:R-:W-:-:S03]  /*93b0*/  R2UR UR52, R157 ;  /* 0x000000009d3472ca */ /* 0x000fc600000e0000 */
[----:B------:R-:W4:Y:S04]  /*93c0*/  LDL.64 R152, [R1+0x4f0] ;  /* 0x0004f00001987983 */ /* 0x000f280000100a00 */
[----:B------:R-:W4:Y:S03]  /*93d0*/  LDL.64 R12, [R1+0x4d8] ;  /* 0x0004d800010c7983 */ /* 0x000f260000100a00 */
[----:B------:R-:W-:-:S03]  /*93e0*/  UMOV UR5, UR53 ;  /* 0x0000003500057c82 */ /* 0x000fc60008000000 */
[----:B------:R-:W-:Y:S02]  /*93f0*/  UMOV UR4, UR52 ;  /* 0x0000003400047c82 */ /* 0x000fe40008000000 */
[----:B------:R-:W-:Y:S01]  /*9400*/  HGMMA.64x64x16.F32.BF16 R88, gdesc[UR4].tnspA, R88, gsb0 ;  /* 0x20e00000045879f0 */ /* 0x000fe20008001858 */
[----:B------:R-:W-:Y:S02]  /*9410*/  R2UR UR4, R155 ;  /* 0x000000009b0472ca */ /* 0x000fe400000e0000 */
[----:B0-----:R-:W-:-:S05]  /*9420*/  LOP3.LUT R155, R3, 0x3, RZ, 0xc0, !PT ;  /* 0x00000003039b7812 */ /* 0x001fca00078ec0ff */
[----:B------:R-:W-:Y:S01]  /*9430*/  IMAD R155, R155, 0x2, R0 ;  /* 0x000000029b9b7824 */ /* 0x000fe200078e0200 */
[----:B------:R-:W-:Y:S02]  /*9440*/  R2UR UR5, R154 ;  /* 0x000000009a0572ca */ /* 0x000fe400000e0000 */
[C---:B------:R-:W-:Y:S02]  /*9450*/  LOP3.LUT R154, R16.reuse, 0x8, RZ, 0xfc, !PT ;  /* 0x00000008109a7812 */ /* 0x040fe400078efcff */
[C---:B------:R-:W-:Y:S02]  /*9460*/  LOP3.LUT R17, R155.reuse, 0x70, RZ, 0xfc, !PT ;  /* 0x000000709b117812 */ /* 0x040fe400078efcff */
[----:B------:R-:W-:Y:S02]  /*9470*/  LOP3.LUT R18, R155, 0x71, RZ, 0xfc, !PT ;  /* 0x000000719b127812 */ /* 0x000fe400078efcff */
[-C--:B------:R-:W-:Y:S02]  /*9480*/  ISETP.GE.AND P1, PT, R16, R17.reuse, PT ;  /* 0x000000111000720c */ /* 0x080fe40003f26270 */
[----:B------:R-:W-:-:S02]  /*9490*/  ISETP.GE.AND P5, PT, R154, R17, PT ;  /* 0x000000119a00720c */ /* 0x000fc40003fa6270 */
[C---:B------:R-:W-:Y:S02]  /*94a0*/  LOP3.LUT R17, R155.reuse, 0x79, RZ, 0xfc, !PT ;  /* 0x000000799b117812 */ /* 0x040fe400078efcff */
[-C--:B------:R-:W-:Y:S02]  /*94b0*/  ISETP.GE.AND P2, PT, R16, R18.reuse, PT ;  /* 0x000000121000720c */ /* 0x080fe40003f46270 */
[----:B------:R-:W-:Y:S02]  /*94c0*/  ISETP.GE.AND P4, PT, R154, R18, PT ;  /* 0x000000129a00720c */ /* 0x000fe40003f86270 */
[----:B------:R-:W-:Y:S02]  /*94d0*/  LOP3.LUT R18, R155, 0x78, RZ, 0xfc, !PT ;  /* 0x000000789b127812 */ /* 0x000fe400078efcff */
[-C--:B------:R-:W-:Y:S02]  /*94e0*/  ISETP.GE.AND P6, PT, R16, R17.reuse, PT ;  /* 0x000000111000720c */ /* 0x080fe40003fc6270 */
[----:B------:R-:W-:-:S02]  /*94f0*/  ISETP.GE.AND P0, PT, R154, R17, PT ;  /* 0x000000119a00720c */ /* 0x000fc40003f06270 */
[----:B------:R-:W-:Y:S02]  /*9500*/  LOP3.LUT R17, R155, 0x60, RZ, 0xfc, !PT ;  /* 0x000000609b117812 */ /* 0x000fe400078efcff */
[----:B------:R-:W-:Y:S02]  /*9510*/  SEL R162, RZ, 0x7fff8, P1 ;  /* 0x0007fff8ffa27807 */ /* 0x000fe40000800000 */
[-C--:B------:R-:W-:Y:S02]  /*9520*/  ISETP.GE.AND P3, PT, R16, R18.reuse, PT ;  /* 0x000000121000720c */ /* 0x080fe40003f66270 */
[----:B------:R-:W-:Y:S02]  /*9530*/  ISETP.GE.AND P1, PT, R154, R18, PT ;  /* 0x000000129a00720c */ /* 0x000fe40003f26270 */
[----:B------:R-:W-:Y:S02]  /*9540*/  SEL R156, RZ, 0x1fffe, P5 ;  /* 0x0001fffeff9c7807 */ /* 0x000fe40002800000 */
[----:B------:R-:W-:-:S02]  /*9550*/  SEL R159, RZ, 0x4, P2 ;  /* 0x00000004ff9f7807 */ /* 0x000fc40001000000 */
[-C--:B------:R-:W-:Y:S02]  /*9560*/  ISETP.GE.AND P5, PT, R16, R17.reuse, PT ;  /* 0x000000111000720c */ /* 0x080fe40003fa6270 */
[----:B------:R-:W-:Y:S02]  /*9570*/  ISETP.GE.AND P2, PT, R154, R17, PT ;  /* 0x000000119a00720c */ /* 0x000fe40003f46270 */
[C---:B------:R-:W-:Y:S02]  /*9580*/  LOP3.LUT R18, R155.reuse, 0x61, RZ, 0xfc, !PT ;  /* 0x000000619b127812 */ /* 0x040fe400078efcff */
[----:B------:R-:W-:Y:S02]  /*9590*/  LOP3.LUT R17, R155, 0x69, RZ, 0xfc, !PT ;  /* 0x000000699b117812 */ /* 0x000fe400078efcff */
[----:B------:R-:W-:Y:S02]  /*95a0*/  SEL R167, RZ, 0x1, P4 ;  /* 0x00000001ffa77807 */ /* 0x000fe40002000000 */
[----:B------:R-:W-:-:S02]  /*95b0*/  SEL R161, RZ, 0x4, P6 ;  /* 0x00000004ffa17807 */ /* 0x000fc40003000000 */
[-C--:B------:R-:W-:Y:S02]  /*95c0*/  ISETP.GE.AND P4, PT, R16, R18.reuse, PT ;  /* 0x000000121000720c */ /* 0x080fe40003f86270 */
[----:B------:R-:W-:Y:S02]  /*95d0*/  ISETP.GE.AND P6, PT, R154, R18, PT ;  /* 0x000000129a00720c */ /* 0x000fe40003fc6270 */
[----:B------:R-:W-:Y:S02]  /*95e0*/  SEL R164, RZ, 0x7fff8, P3 ;  /* 0x0007fff8ffa47807 */ /* 0x000fe40001800000 */
[----:B------:R-:W-:Y:S02]  /*95f0*/  SEL R168, RZ, 0x1fffe, P1 ;  /* 0x0001fffeffa87807 */ /* 0x000fe40000800000 */
[----:B------:R-:W-:Y:S02]  /*9600*/  LOP3.LUT R18, R155, 0x68, RZ, 0xfc, !PT ;  /* 0x000000689b127812 */ /* 0x000fe400078efcff */
[----:B------:R-:W-:-:S02]  /*9610*/  ISETP.GE.AND P3, PT, R16, R17, PT ;  /* 0x000000111000720c */ /* 0x000fc40003f66270 */
[C---:B------:R-:W-:Y:S01]  /*9620*/  ISETP.GE.AND P1, PT, R154.reuse, R17, PT ;  /* 0x000000119a00720c */ /* 0x040fe20003f26270 */
[----:B------:R-:W-:Y:S01]  /*9630*/  VIADD R17, R155, 0x9 ;  /* 0x000000099b117836 */ /* 0x000fe20000000000 */
[----:B------:R-:W-:Y:S02]  /*9640*/  SEL R163, RZ, 0x1fffe, P2 ;  /* 0x0001fffeffa37807 */ /* 0x000fe40001000000 */
[----:B------:R-:W-:Y:S02]  /*9650*/  ISETP.GE.AND P2, PT, R154, R18, PT ;  /* 0x000000129a00720c */ /* 0x000fe40003f46270 */
[----:B------:R-:W-:Y:S02]  /*9660*/  SEL R157, RZ, 0x4, P4 ;  /* 0x00000004ff9d7807 */ /* 0x000fe40002000000 */
[----:B------:R-:W-:Y:S01]  /*9670*/  SEL R166, RZ, 0x1, P6 ;  /* 0x00000001ffa67807 */ /* 0x000fe20003000000 */
[----:B------:R-:W-:Y:S02]  /*9680*/  WARPGROUP.DEPBAR.LE gsb0, 0x0 ;  /* 0x00008000000079c5 */ /* 0x000fe40000010000 */
[----:B------:R-:W-:-:S02]  /*9690*/  SEL R160, RZ, 0x7fff8, P5 ;  /* 0x0007fff8ffa07807 */ /* 0x000fc40002800000 */
[-C--:B------:R-:W-:Y:S02]  /*96a0*/  ISETP.GE.AND P4, PT, R16, R17.reuse, PT ;  /* 0x000000111000720c */ /* 0x080fe40003f86270 */
[----:B------:R-:W-:Y:S01]  /*96b0*/  ISETP.GE.AND P6, PT, R154, R17, PT ;  /* 0x000000119a00720c */ /* 0x000fe20003fc6270 */
[----:B------:R-:W-:Y:S01]  /*96c0*/  VIADD R17, R155, 0x10 ;  /* 0x000000109b117836 */ /* 0x000fe20000000000 */
[----:B------:R-:W-:Y:S01]  /*96d0*/  ISETP.GE.AND P5, PT, R16, R18, PT ;  /* 0x000000121000720c */ /* 0x000fe20003fa6270 */
[-C--:B------:R-:W-:Y:S01]  /*96e0*/  FMUL R121, R121, R242.reuse ;  /* 0x000000f279797220 */ /* 0x080fe20000400000 */
[----:B------:R-:W-:Y:S01]  /*96f0*/  SEL R158, RZ, 0x4, P3 ;  /* 0x00000004ff9e7807 */ /* 0x000fe20001800000 */
[----:B------:R-:W-:Y:S01]  /*9700*/  FMUL R18, R122, R242 ;  /* 0x000000f27a127220 */ /* 0x000fe20000400000 */
[----:B------:R-:W-:Y:S01]  /*9710*/  SEL R170, RZ, 0x1fffe, P2 ;  /* 0x0001fffeffaa7807 */ /* 0x000fe20001000000 */
[----:B------:R-:W-:Y:S01]  /*9720*/  VIADD R20, R155, 0x8 ;  /* 0x000000089b147836 */ /* 0x000fe20000000000 */
[----:B------:R-:W-:-:S02]  /*9730*/  ISETP.GT.AND P3, PT, R16, R155, PT ;  /* 0x0000009b1000720c */ /* 0x000fc40003f64270 */
[----:B------:R-:W-:Y:S02]  /*9740*/  ISETP.GE.AND P2, PT, R154, R155, PT ;  /* 0x0000009b9a00720c */ /* 0x000fe40003f46270 */
[----:B------:R-:W-:Y:S02]  /*9750*/  SEL R165, RZ, 0x1, P1 ;  /* 0x00000001ffa57807 */ /* 0x000fe40000800000 */
[----:B------:R-:W-:Y:S01]  /*9760*/  SEL R169, RZ, 0x7fff8, P5 ;  /* 0x0007fff8ffa97807 */ /* 0x000fe20002800000 */
[-C--:B------:R-:W-:Y:S01]  /*9770*/  FMUL R123, R123, R242.reuse ;  /* 0x000000f27b7b7220 */ /* 0x080fe20000400000 */
[----:B------:R-:W-:Y:S01]  /*9780*/  R2UR UR55, R22 ;  /* 0x00000000163772ca */ /* 0x000fe200000e0000 */
[----:B------:R-:W-:Y:S01]  /*9790*/  FMUL R22, R124, R242 ;  /* 0x000000f27c167220 */ /* 0x000fe20000400000 */
[-C--:B------:R-:W-:Y:S02]  /*97a0*/  ISETP.GE.AND P1, PT, R16, R17.reuse, PT ;  /* 0x000000111000720c */ /* 0x080fe40003f26270 */
[----:B------:R-:W-:Y:S01]  /*97b0*/  ISETP.GE.AND P5, PT, R154, R17, PT ;  /* 0x000000119a00720c */ /* 0x000fe20003fa6270 */
[----:B------:R-:W-:Y:S01]  /*97c0*/  VIADD R21, R155, 0x11 ;  /* 0x000000119b157836 */ /* 0x000fe20000000000 */
[----:B------:R-:W-:-:S02]  /*97d0*/  FSEL R17, R121, -INF , P3 ;  /* 0xff80000079117808 */ /* 0x000fc40001800000 */
[----:B------:R-:W-:Y:S01]  /*97e0*/  FSEL R18, R18, -INF , P2 ;  /* 0xff80000012127808 */ /* 0x000fe20001000000 */
[----:B------:R-:W-:Y:S01]  /*97f0*/  FMUL R125, R125, R242 ;  /* 0x000000f27d7d7220 */ /* 0x000fe20000400000 */
[----:B------:R-:W-:Y:S02]  /*9800*/  ISETP.GT.AND P3, PT, R154, R155, PT ;  /* 0x0000009b9a00720c */ /* 0x000fe40003f64270 */
[----:B------:R-:W-:Y:S02]  /*9810*/  ISETP.GE.AND P2, PT, R16, R20, PT ;  /* 0x000000141000720c */ /* 0x000fe40003f46270 */
[----:B------:R-:W-:Y:S02]  /*9820*/  FSEL R20, R123, -INF , P3 ;  /* 0xff8000007b147808 */ /* 0x000fe40001800000 */
[----:B------:R-:W-:Y:S01]  /*9830*/  FSEL R22, R22, -INF , P2 ;  /* 0xff80000016167808 */ /* 0x000fe20001000000 */
[-C--:B------:R-:W-:Y:S01]  /*9840*/  FMUL R120, R120, R242.reuse ;  /* 0x000000f278787220 */ /* 0x080fe20000400000 */
[----:B------:R-:W-:Y:S01]  /*9850*/  R2UR UR54, R23 ;  /* 0x00000000173672ca */ /* 0x000fe200000e0000 */
[-C--:B------:R-:W-:Y:S01]  /*9860*/  FMUL R23, R126, R242.reuse ;  /* 0x000000f27e177220 */ /* 0x080fe20000400000 */
[-C--:B------:R-:W-:Y:S01]  /*9870*/  ISETP.GE.AND P3, PT, R16, R21.reuse, PT ;  /* 0x000000151000720c */ /* 0x080fe20003f66270 */
[-C--:B------:R-:W-:Y:S01]  /*9880*/  FMUL R121, R127, R242.reuse ;  /* 0x000000f27f797220 */ /* 0x080fe20000400000 */
[----:B------:R-:W-:Y:S01]  /*9890*/  ISETP.GE.AND P2, PT, R154, R21, PT ;  /* 0x000000159a00720c */ /* 0x000fe20003f46270 */
[----:B------:R-:W-:Y:S01]  /*98a0*/  VIADD R122, R155, 0x18 ;  /* 0x000000189b7a7836 */ /* 0x000fe20000000000 */
[----:B------:R-:W-:Y:S01]  /*98b0*/  FSEL R21, R125, -INF , P4 ;  /* 0xff8000007d157808 */ /* 0x000fe20002000000 */
[-C--:B------:R-:W-:Y:S01]  /*98c0*/  FMUL R123, R128, R242.reuse ;  /* 0x000000f2807b7220 */ /* 0x080fe20000400000 */
[----:B------:R-:W-:Y:S01]  /*98d0*/  ISETP.GE.AND P4, PT, R16, R155, PT ;  /* 0x0000009b1000720c */ /* 0x000fe20003f86270 */
[----:B------:R-:W-:Y:S01]  /*98e0*/  FMUL R129, R129, R242 ;  /* 0x000000f281817220 */ /* 0x000fe20000400000 */
[----:B------:R-:W-:Y:S01]  /*98f0*/  VIADD R124, R155, 0x19 ;  /* 0x000000199b7c7836 */ /* 0x000fe20000000000 */
[----:B------:R-:W-:-:S02]  /*9900*/  FSEL R121, R121, -INF , P6 ;  /* 0xff80000079797808 */ /* 0x000fc40003000000 */
[----:B------:R-:W-:Y:S02]  /*9910*/  FSEL R120, R120, -INF , P4 ;  /* 0xff80000078787808 */ /* 0x000fe40002000000 */
[----:B------:R-:W-:Y:S02]  /*9920*/  FSEL R23, R23, -INF , P4 ;  /* 0xff80000017177808 */ /* 0x000fe40002000000 */
[-C--:B------:R-:W-:Y:S02]  /*9930*/  ISETP.GE.AND P4, PT, R16, R122.reuse, PT ;  /* 0x0000007a1000720c */ /* 0x080fe40003f86270 */
[----:B------:R-:W-:Y:S02]  /*9940*/  ISETP.GE.AND P6, PT, R154, R122, PT ;  /* 0x0000007a9a00720c */ /* 0x000fe40003fc6270 */
[----:B------:R-:W-:Y:S02]  /*9950*/  FSEL R123, R123, -INF , P1 ;  /* 0xff8000007b7b7808 */ /* 0x000fe40000800000 */
[----:B------:R-:W-:Y:S01]  /*9960*/  FSEL R122, R129, -INF , P3 ;  /* 0xff800000817a7808 */ /* 0x000fe20001800000 */
[----:B------:R-:W-:Y:S01]  /*9970*/  FMUL R127, R131, R242 ;  /* 0x000000f2837f7220 */ /* 0x000fe20000400000 */
[----:B------:R-:W-:-:S02]  /*9980*/  ISETP.GE.AND P1, PT, R16, R124, PT ;  /* 0x0000007c1000720c */ /* 0x000fc40003f26270 */
[----:B------:R-:W-:Y:S01]  /*9990*/  ISETP.GE.AND P3, PT, R154, R124, PT ;  /* 0x0000007c9a00720c */ /* 0x000fe20003f66270 */
[-C--:B------:R-:W-:Y:S01]  /*99a0*/  FMUL R124, R130, R242.reuse ;  /* 0x000000f2827c7220 */ /* 0x080fe20000400000 */
[----:B------:R-:W-:Y:S02]  /*99b0*/  VIADD R125, R155, 0x20 ;  /* 0x000000209b7d7836 */ /* 0x000fe40000000000 */
[-C--:B------:R-:W-:Y:S01]  /*99c0*/  FMUL R126, R132, R242.reuse ;  /* 0x000000f2847e7220 */ /* 0x080fe20000400000 */
[----:B------:R-:W-:Y:S01]  /*99d0*/  FMUL R133, R133, R242 ;  /* 0x000000f285857220 */ /* 0x000fe20000400000 */
[----:B------:R-:W-:Y:S01]  /*99e0*/  VIADD R128, R155, 0x21 ;  /* 0x000000219b807836 */ /* 0x000fe20000000000 */
[----:B------:R-:W-:Y:S02]  /*99f0*/  FSEL R124, R124, -INF , P5 ;  /* 0xff8000007c7c7808 */ /* 0x000fe40002800000 */
[----:B------:R-:W-:Y:S02]  /*9a00*/  FSEL R127, R127, -INF , P2 ;  /* 0xff8000007f7f7808 */ /* 0x000fe40001000000 */
[----:B------:R-:W-:-:S02]  /*9a10*/  ISETP.GE.AND P5, PT, R16, R125, PT ;  /* 0x0000007d1000720c */ /* 0x000fc40003fa6270 */
[----:B------:R-:W-:Y:S02]  /*9a20*/  ISETP.GE.AND P2, PT, R154, R125, PT ;  /* 0x0000007d9a00720c */ /* 0x000fe40003f46270 */
[----:B------:R-:W-:Y:S02]  /*9a30*/  FSEL R126, R126, -INF , P4 ;  /* 0xff8000007e7e7808 */ /* 0x000fe40002000000 */
[----:B------:R-:W-:Y:S01]  /*9a40*/  FSEL R125, R133, -INF , P1 ;  /* 0xff800000857d7808 */ /* 0x000fe20000800000 */
[----:B------:R-:W-:Y:S01]  /*9a50*/  FMUL R131, R135, R242 ;  /* 0x000000f287837220 */ /* 0x000fe20000400000 */
[-C--:B------:R-:W-:Y:S02]  /*9a60*/  ISETP.GE.AND P4, PT, R16, R128.reuse, PT ;  /* 0x000000801000720c */ /* 0x080fe40003f86270 */
[----:B------:R-:W-:Y:S01]  /*9a70*/  ISETP.GE.AND P1, PT, R154, R128, PT ;  /* 0x000000809a00720c */ /* 0x000fe20003f26270 */
[----:B------:R-:W-:Y:S01]  /*9a80*/  FMUL R128, R134, R242 ;  /* 0x000000f286807220 */ /* 0x000fe20000400000 */
[----:B------:R-:W-:-:S02]  /*9a90*/  VIADD R129, R155, 0x28 ;  /* 0x000000289b817836 */ /* 0x000fc40000000000 */
[-C--:B------:R-:W-:Y:S01]  /*9aa0*/  FMUL R136, R136, R242.reuse ;  /* 0x000000f288887220 */ /* 0x080fe20000400000 */
[----:B------:R-:W-:Y:S01]  /*9ab0*/  FMUL R130, R137, R242 ;  /* 0x000000f289827220 */ /* 0x000fe20000400000 */
[----:B------:R-:W-:Y:S01]  /*9ac0*/  VIADD R132, R155, 0x29 ;  /* 0x000000299b847836 */ /* 0x000fe20000000000 */
[----:B------:R-:W-:Y:S02]  /*9ad0*/  FSEL R128, R128, -INF , P6 ;  /* 0xff80000080807808 */ /* 0x000fe40003000000 */
[----:B------:R-:W-:Y:S02]  /*9ae0*/  FSEL R131, R131, -INF , P3 ;  /* 0xff80000083837808 */ /* 0x000fe40001800000 */
[-C--:B------:R-:W-:Y:S02]  /*9af0*/  ISETP.GE.AND P6, PT, R16, R129.reuse, PT ;  /* 0x000000811000720c */ /* 0x080fe40003fc6270 */
[----:B------:R-:W-:Y:S02]  /*9b00*/  ISETP.GE.AND P3, PT, R154, R129, PT ;  /* 0x000000819a00720c */ /* 0x000fe40003f66270 */
[----:B------:R-:W-:-:S02]  /*9b10*/  FSEL R129, R136, -INF , P5 ;  /* 0xff80000088817808 */ /* 0x000fc40002800000 */
[----:B------:R-:W-:Y:S01]  /*9b20*/  FSEL R130, R130, -INF , P4 ;  /* 0xff80000082827808 */ /* 0x000fe20002000000 */
[----:B------:R-:W-:Y:S01]  /*9b30*/  FMUL R135, R139, R242 ;  /* 0x000000f28b877220 */ /* 0x000fe20000400000 */
[-C--:B------:R-:W-:Y:S02]  /*9b40*/  ISETP.GE.AND P5, PT, R16, R132.reuse, PT ;  /* 0x000000841000720c */ /* 0x080fe40003fa6270 */
[----:B------:R-:W-:Y:S01]  /*9b50*/  ISETP.GE.AND P4, PT, R154, R132, PT ;  /* 0x000000849a00720c */ /* 0x000fe20003f86270 */
[-C--:B------:R-:W-:Y:S01]  /*9b60*/  FMUL R132, R138, R242.reuse ;  /* 0x000000f28a847220 */ /* 0x080fe20000400000 */
[----:B------:R-:W-:Y:S02]  /*9b70*/  VIADD R133, R155, 0x30 ;  /* 0x000000309b857836 */ /* 0x000fe40000000000 */
[-C--:B------:R-:W-:Y:S01]  /*9b80*/  FMUL R140, R140, R242.reuse ;  /* 0x000000f28c8c7220 */ /* 0x080fe20000400000 */
[----:B------:R-:W-:Y:S01]  /*9b90*/  FMUL R134, R141, R242 ;  /* 0x000000f28d867220 */ /* 0x000fe20000400000 */
[----:B------:R-:W-:Y:S01]  /*9ba0*/  VIADD R136, R155, 0x31 ;  /* 0x000000319b887836 */ /* 0x000fe20000000000 */
[----:B------:R-:W-:-:S02]  /*9bb0*/  FSEL R132, R132, -INF , P2 ;  /* 0xff80000084847808 */ /* 0x000fc40001000000 */
        /* <DEDUP_REMOVED lines=9> */
[----:B------:R-:W-:Y:S01]  /*9c50*/  IADD3 R138, R155, 0x38, RZ ;  /* 0x000000389b8a7810 */ /* 0x000fe20007ffe0ff */
        /* <DEDUP_REMOVED lines=12> */
[-C--:B------:R-:W-:Y:S01]  /*9d20*/  FMUL R140, R146, R242.reuse ;  /* 0x000000f2928c7220 */ /* 0x080fe20000400000 */
[----:B------:R-:W-:Y:S01]  /*9d30*/  LOP3.LUT R142, R155, 0x59, RZ, 0xfc, !PT ;  /* 0x000000599b8e7812 */ /* 0x000fe200078efcff */
[----:B------:R-:W-:Y:S01]  /*9d40*/  FMUL R148, R148, R242 ;  /* 0x000000f294947220 */ /* 0x000fe20000400000 */
[----:B------:R-:W-:-:S02]  /*9d50*/  FSEL R141, R141, -INF , P5 ;  /* 0xff8000008d8d7808 */ /* 0x000fc40002800000 */
[----:B------:R-:W-:Y:S02]  /*9d60*/  FSEL R140, R140, -INF , P1 ;  /* 0xff8000008c8c7808 */ /* 0x000fe40000800000 */
[-C--:B------:R-:W-:Y:S02]  /*9d70*/  ISETP.GE.AND P1, PT, R154, R142.reuse, PT ;  /* 0x0000008e9a00720c */ /* 0x080fe40003f26270 */
[----:B------:R-:W-:Y:S02]  /*9d80*/  ISETP.GE.AND P5, PT, R16, R142, PT ;  /* 0x0000008e1000720c */ /* 0x000fe40003fa6270 */
[----:B------:R-:W-:Y:S02]  /*9d90*/  FSEL R142, R148, -INF , P3 ;  /* 0xff800000948e7808 */ /* 0x000fe40001800000 */
[----:B------:R-:W-:Y:S01]  /*9da0*/  SEL R148, RZ, 0x1, P0 ;  /* 0x00000001ff947807 */ /* 0x000fe20000000000 */
[----:B------:R-:W-:-:S04]  /*9db0*/  IMAD.IADD R165, R165, 0x1, R170 ;  /* 0x00000001a5a57824 */ /* 0x000fc800078e02aa */
[----:B------:R-:W-:Y:S02]  /*9dc0*/  IMAD.IADD R148, R148, 0x1, R168 ;  /* 0x0000000194947824 */ /* 0x000fe400078e02a8 */
[-C--:B------:R-:W-:Y:S01]  /*9dd0*/  FMUL R143, R149, R242.reuse ;  /* 0x000000f2958f7220 */ /* 0x080fe20000400000 */
[----:B------:R-:W-:Y:S02]  /*9de0*/  IMAD.IADD R156, R167, 0x1, R156 ;  /* 0x00000001a79c7824 */ /* 0x000fe400078e029c */
[-C--:B------:R-:W-:Y:S01]  /*9df0*/  FMUL R145, R151, R242.reuse ;  /* 0x000000f297917220 */ /* 0x080fe20000400000 */
[----:B------:R-:W-:Y:S01]  /*9e00*/  LOP3.LUT R165, R165, 0x3, RZ, 0xc0, !PT ;  /* 0x00000003a5a57812 */ /* 0x000fe200078ec0ff */
[----:B------:R-:W-:Y:S01]  /*9e10*/  FMUL R150, R150, R242 ;  /* 0x000000f296967220 */ /* 0x000fe20000400000 */
[----:B------:R-:W-:Y:S02]  /*9e20*/  LOP3.LUT R148, R148, 0x3, RZ, 0xc0, !PT ;  /* 0x0000000394947812 */ /* 0x000fe400078ec0ff */
[----:B------:R-:W-:-:S02]  /*9e30*/  LOP3.LUT R144, R155, 0x50, RZ, 0xfc, !PT ;  /* 0x000000509b907812 */ /* 0x000fc400078efcff */
[C---:B------:R-:W-:Y:S02]  /*9e40*/  LOP3.LUT R147, R155.reuse, 0x41, RZ, 0xfc, !PT ;  /* 0x000000419b937812 */ /* 0x040fe400078efcff */
[----:B------:R-:W-:Y:S01]  /*9e50*/  LOP3.LUT R146, R155, 0x40, RZ, 0xfc, !PT ;  /* 0x000000409b927812 */ /* 0x000fe200078efcff */
[----:B------:R-:W-:Y:S01]  /*9e60*/  FMUL R89, R89, R242 ;  /* 0x000000f259597220 */ /* 0x000fe20000400000 */
[----:B------:R-:W-:Y:S01]  /*9e70*/  FSEL R143, R143, -INF , P2 ;  /* 0xff8000008f8f7808 */ /* 0x000fe20001000000 */
[----:B------:R-:W-:Y:S01]  /*9e80*/  IMAD.IADD R163, R166, 0x1, R163 ;  /* 0x00000001a6a37824 */ /* 0x000fe200078e02a3 */
[----:B------:R-:W-:Y:S02]  /*9e90*/  LOP3.LUT R156, R156, 0x3, RZ, 0xc0, !PT ;  /* 0x000000039c9c7812 */ /* 0x000fe400078ec0ff */
[----:B------:R-:W-:Y:S02]  /*9ea0*/  IADD3 R148, R148, R164, R161 ;  /* 0x000000a494947210 */ /* 0x000fe40007ffe0a1 */
[----:B------:R-:W-:Y:S01]  /*9eb0*/  IADD3 R158, R165, R169, R158 ;  /* 0x000000a9a59e7210 */ /* 0x000fe20007ffe09e */
[----:B------:R-:W-:Y:S01]  /*9ec0*/  FMUL R88, R88, R242 ;  /* 0x000000f258587220 */ /* 0x000fe20000400000 */
[----:B------:R-:W-:-:S02]  /*9ed0*/  ISETP.GE.AND P3, PT, R154, R144, PT ;  /* 0x000000909a00720c */ /* 0x000fc40003f66270 */
[----:B------:R-:W-:Y:S02]  /*9ee0*/  ISETP.GE.AND P2, PT, R16, R144, PT ;  /* 0x000000901000720c */ /* 0x000fe40003f46270 */
[----:B------:R-:W-:Y:S02]  /*9ef0*/  FSEL R145, R145, -INF , P6 ;  /* 0xff80000091917808 */ /* 0x000fe40003000000 */
[----:B------:R-:W-:Y:S02]  /*9f00*/  FSEL R144, R150, -INF , P4 ;  /* 0xff80000096907808 */ /* 0x000fe40002000000 */
[C---:B------:R-:W-:Y:S02]  /*9f10*/  ISETP.GE.AND P6, PT, R16.reuse, R147, PT ;  /* 0x000000931000720c */ /* 0x040fe40003fc6270 */
[----:B------:R-:W-:Y:S01]  /*9f20*/  ISETP.GE.AND P4, PT, R16, R146, PT ;  /* 0x000000921000720c */ /* 0x000fe20003f86270 */
[----:B------:R-:W-:Y:S01]  /*9f30*/  IMAD.SHL.U32 R158, R158, 0x100, RZ ;  /* 0x000001009e9e7824 */ /* 0x000fe200078e00ff */
[----:B------:R-:W-:-:S02]  /*9f40*/  IADD3 R156, R156, R162, R159 ;  /* 0x000000a29c9c7210 */ /* 0x000fc40007ffe09f */
[----:B------:R-:W-:Y:S01]  /*9f50*/  LOP3.LUT R148, R148, 0xf, RZ, 0xc0, !PT ;  /* 0x0000000f94947812 */ /* 0x000fe200078ec0ff */
[-C--:B------:R-:W-:Y:S01]  /*9f60*/  FMUL R90, R90, R242.reuse ;  /* 0x000000f25a5a7220 */ /* 0x080fe20000400000 */
[----:B------:R-:W-:Y:S01]  /*9f70*/  FSEL R89, R89, -INF , P6 ;  /* 0xff80000059597808 */ /* 0x000fe20003000000 */
[----:B------:R-:W-:Y:S01]  /*9f80*/  FMUL R91, R91, R242 ;  /* 0x000000f25b5b7220 */ /* 0x000fe20000400000 */
[----:B------:R-:W-:Y:S02]  /*9f90*/  LOP3.LUT R163, R163, 0x3, RZ, 0xc0, !PT ;  /* 0x00000003a3a37812 */ /* 0x000fe400078ec0ff */
[----:B------:R-:W-:Y:S02]  /*9fa0*/  FSEL R88, R88, -INF , P4 ;  /* 0xff80000058587808 */ /* 0x000fe40002000000 */
[----:B------:R-:W-:Y:S01]  /*9fb0*/  ISETP.GE.AND P6, PT, R154, R146, PT ;  /* 0x000000929a00720c */ /* 0x000fe20003fc6270 */
[----:B------:R-:W-:Y:S01]  /*9fc0*/  IMAD R148, R156, 0x10, R148 ;  /* 0x000000109c947824 */ /* 0x000fe200078e0294 */
[----:B------:R-:W-:-:S02]  /*9fd0*/  ISETP.GE.AND P4, PT, R154, R147, PT ;  /* 0x000000939a00720c */ /* 0x000fc40003f86270 */
[C---:B------:R-:W-:Y:S02]  /*9fe0*/  LOP3.LUT R146, R155.reuse, 0x48, RZ, 0xfc, !PT ;  /* 0x000000489b927812 */ /* 0x040fe400078efcff */
[----:B------:R-:W-:Y:S01]  /*9ff0*/  LOP3.LUT R147, R155, 0x49, RZ, 0xfc, !PT ;  /* 0x000000499b937812 */ /* 0x000fe200078efcff */
[----:B------:R-:W-:Y:S01]  /*a000*/  FMUL R92, R92, R242 ;  /* 0x000000f25c5c7220 */ /* 0x000fe20000400000 */
[----:B------:R-:W-:Y:S02]  /*a010*/  IADD3 R157, R163, R160, R157 ;  /* 0x000000a0a39d7210 */ /* 0x000fe40007ffe09d */
[----:B------:R-:W-:Y:S01]  /*a020*/  LOP3.LUT R158, R158, 0xf00, RZ, 0xe2, !PT ;  /* 0x00000f009e9e7812 */ /* 0x000fe200078ee2ff */
[----:B------:R-:W-:Y:S01]  /*a030*/  FMUL R149, R93, R242 ;  /* 0x000000f25d957220 */ /* 0x000fe20000400000 */
[----:B------:R-:W-:Y:S02]  /*a040*/  FSEL R90, R90, -INF , P6 ;  /* 0xff8000005a5a7808 */ /* 0x000fe40003000000 */
[----:B------:R-:W-:-:S02]  /*a050*/  ISETP.GE.AND P6, PT, R16, R146, PT ;  /* 0x000000921000720c */ /* 0x000fc40003fc6270 */
[----:B------:R-:W-:Y:S02]  /*a060*/  FSEL R91, R91, -INF , P4 ;  /* 0xff8000005b5b7808 */ /* 0x000fe40002000000 */
[-C--:B------:R-:W-:Y:S01]  /*a070*/  ISETP.GE.AND P4, PT, R16, R147.reuse, PT ;  /* 0x000000931000720c */ /* 0x080fe20003f86270 */
[----:B------:R-:W-:Y:S01]  /*a080*/  IMAD R157, R157, 0x1000, R158 ;  /* 0x000010009d9d7824 */ /* 0x000fe200078e029e */
[----:B------:R-:W-:Y:S02]  /*a090*/  LOP3.LUT R148, R148, 0xff, RZ, 0xc0, !PT ;  /* 0x000000ff94947812 */ /* 0x000fe400078ec0ff */
[----:B------:R-:W-:Y:S02]  /*a0a0*/  FSEL R93, R92, -INF , P6 ;  /* 0xff8000005c5d7808 */ /* 0x000fe40003000000 */
[----:B------:R-:W-:Y:S02]  /*a0b0*/  FSEL R92, R149, -INF , P4 ;  /* 0xff800000955c7808 */ /* 0x000fe40002000000 */
[C---:B------:R-:W-:Y:S01]  /*a0c0*/  ISETP.GE.AND P4, PT, R154.reuse, R146, PT ;  /* 0x000000929a00720c */ /* 0x040fe20003f86270 */
[----:B------:R-:W-:Y:S01]  /*a0d0*/  IMAD.IADD R146, R157, 0x1, R148 ;  /* 0x000000019d927824 */ /* 0x000fe200078e0294 */
[----:B------:R-:W-:Y:S01]  /*a0e0*/  ISETP.GE.AND P6, PT, R154, R147, PT ;  /* 0x000000939a00720c */ /* 0x000fe20003fc6270 */
[----:B------:R-:W-:Y:S01]  /*a0f0*/  FMUL R96, R96, R242 ;  /* 0x000000f260607220 */ /* 0x000fe20000400000 */
[----:B------:R-:W-:-:S02]  /*a100*/  LOP3.LUT R147, R155, 0x58, RZ, 0xfc, !PT ;  /* 0x000000589b937812 */ /* 0x000fc400078efcff */
[----:B------:R-:W-:Y:S02]  /*a110*/  LOP3.LUT R155, R155, 0x51, RZ, 0xfc, !PT ;  /* 0x000000519b9b7812 */ /* 0x000fe400078efcff */
[----:B------:R-:W-:Y:S01]  /*a120*/  LOP3.LUT R146, R146, 0xffff, RZ, 0xc0, !PT ;  /* 0x0000ffff92927812 */ /* 0x000fe200078ec0ff */
[-C--:B------:R-:W-:Y:S01]  /*a130*/  FMUL R97, R97, R242.reuse ;  /* 0x000000f261617220 */ /* 0x080fe20000400000 */
[----:B------:R-:W-:Y:S01]  /*a140*/  FSEL R96, R96, -INF , P2 ;  /* 0xff80000060607808 */ /* 0x000fe20001000000 */
[-C--:B------:R-:W-:Y:S01]  /*a150*/  FMUL R98, R98, R242.reuse ;  /* 0x000000f262627220 */ /* 0x080fe20000400000 */
[----:B------:R-:W-:Y:S02]  /*a160*/  ISETP.GE.AND P2, PT, R16, R155, PT ;  /* 0x0000009b1000720c */ /* 0x000fe40003f46270 */
[----:B------:R-:W-:Y:S01]  /*a170*/  SHF.R.U32.HI R148, RZ, 0xf, R146 ;  /* 0x0000000fff947819 */ /* 0x000fe20000011692 */
[-C--:B------:R-:W-:Y:S01]  /*a180*/  FMUL R149, R99, R242.reuse ;  /* 0x000000f263957220 */ /* 0x080fe20000400000 */
[-C--:B------:R-:W-:Y:S01]  /*a190*/  FMUL R94, R94, R242.reuse ;  /* 0x000000f25e5e7220 */ /* 0x080fe20000400000 */
[----:B------:R-:W-:Y:S01]  /*a1a0*/  FSEL R97, R97, -INF , P2 ;  /* 0xff80000061617808 */ /* 0x000fe20001000000 */
[----:B------:R-:W-:Y:S01]  /*a1b0*/  FMUL R100, R100, R242 ;  /* 0x000000f264647220 */ /* 0x000fe20000400000 */
[----:B------:R-:W-:-:S02]  /*a1c0*/  FSEL R99, R98, -INF , P3 ;  /* 0xff80000062637808 */ /* 0x000fc40001800000 */
[-C--:B------:R-:W-:Y:S02]  /*a1d0*/  ISETP.GE.AND P2, PT, R16, R147.reuse, PT ;  /* 0x000000931000720c */ /* 0x080fe40003f46270 */
[----:B------:R-:W-:Y:S01]  /*a1e0*/  LOP3.LUT P3, RZ, R148, 0x1, RZ, 0xc0, !PT ;  /* 0x0000000194ff7812 */ /* 0x000fe2000786c0ff */
[-C--:B------:R-:W-:Y:S01]  /*a1f0*/  FMUL R95, R95, R242.reuse ;  /* 0x000000f25f5f7220 */ /* 0x080fe20000400000 */
[----:B------:R-:W-:Y:S01]  /*a200*/  SHF.R.U32.HI R148, RZ, 0xd, R146 ;  /* 0x0000000dff947819 */ /* 0x000fe20000011692 */
[----:B------:R-:W-:Y:S01]  /*a210*/  FMUL R102, R102, R242 ;  /* 0x000000f266667220 */ /* 0x000fe20000400000 */
[----:B------:R-:W-:Y:S02]  /*a220*/  FSEL R94, R94, -INF , P4 ;  /* 0xff8000005e5e7808 */ /* 0x000fe40002000000 */
[----:B------:R-:W-:Y:S02]  /*a230*/  FSEL R100, R100, -INF , P2 ;  /* 0xff80000064647808 */ /* 0x000fe40001000000 */
[----:B------:R-:W-:-:S02]  /*a240*/  ISETP.GE.AND P4, PT, R154, R147, PT ;  /* 0x000000939a00720c */ /* 0x000fc40003f86270 */
[----:B------:R-:W-:Y:S02]  /*a250*/  LOP3.LUT P2, RZ, R148, 0x1, RZ, 0xc0, !PT ;  /* 0x0000000194ff7812 */ /* 0x000fe4000784c0ff */
[--C-:B------:R-:W-:Y:S02]  /*a260*/  SHF.R.U32.HI R148, RZ, 0xb, R146.reuse ;  /* 0x0000000bff947819 */ /* 0x100fe40000011692 */
[----:B------:R-:W-:Y:S02]  /*a270*/  FSEL R95, R95, -INF , P6 ;  /* 0xff8000005f5f7808 */ /* 0x000fe40003000000 */
[----:B------:R-:W-:Y:S02]  /*a280*/  ISETP.GE.AND P6, PT, R154, R155, PT ;  /* 0x0000009b9a00720c */ /* 0x000fe40003fc6270 */
[----:B------:R-:W-:Y:S02]  /*a290*/  SHF.R.U32.HI R147, RZ, 0xe, R146 ;  /* 0x0000000eff937819 */ /* 0x000fe40000011692 */
[----:B------:R-:W-:-:S02]  /*a2a0*/  FSEL R102, R102, -INF , P4 ;  /* 0xff80000066667808 */ /* 0x000fc40002000000 */
[----:B------:R-:W-:Y:S01]  /*a2b0*/  LOP3.LUT P4, RZ, R148, 0x1, RZ, 0xc0, !PT ;  /* 0x0000000194ff7812 */ /* 0x000fe2000788c0ff */
[-C--:B------:R-:W-:Y:S01]  /*a2c0*/  FMUL R148, R103, R242.reuse ;  /* 0x000000f267947220 */ /* 0x080fe20000400000 */
[----:B------:R-:W-:Y:S01]  /*a2d0*/  FSEL R98, R149, -INF , P6 ;  /* 0xff80000095627808 */ /* 0x000fe20003000000 */
[-C--:B------:R-:W-:Y:S01]  /*a2e0*/  FMUL R101, R101, R242.reuse ;  /* 0x000000f265657220 */ /* 0x080fe20000400000 */
[----:B------:R-:W-:Y:S01]  /*a2f0*/  LOP3.LUT P6, RZ, R147, 0x1, RZ, 0xc0, !PT ;  /* 0x0000000193ff7812 */ /* 0x000fe200078cc0ff */
[-C--:B------:R-:W-:Y:S01]  /*a300*/  FMUL R104, R104, R242.reuse ;  /* 0x000000f268687220 */ /* 0x080fe20000400000 */
[--C-:B------:R-:W-:Y:S01]  /*a310*/  SHF.R.U32.HI R147, RZ, 0xc, R146.reuse ;  /* 0x0000000cff937819 */ /* 0x100fe20000011692 */
[----:B------:R-:W-:Y:S01]  /*a320*/  FMUL R149, R105, R242 ;  /* 0x000000f269957220 */ /* 0x000fe20000400000 */
[----:B------:R-:W-:Y:S02]  /*a330*/  SHF.R.U32.HI R103, RZ, 0xa, R146 ;  /* 0x0000000aff677819 */ /* 0x000fe40000011692 */
[----:B------:R-:W-:-:S02]  /*a340*/  FSEL R105, R148, -INF , P1 ;  /* 0xff80000094697808 */ /* 0x000fc40000800000 */
[----:B------:R-:W-:Y:S02]  /*a350*/  FSEL R101, R101, -INF , P5 ;  /* 0xff80000065657808 */ /* 0x000fe40002800000 */
[--C-:B------:R-:W-:Y:S02]  /*a360*/  SHF.R.U32.HI R148, RZ, 0x8, R146.reuse ;  /* 0x00000008ff947819 */ /* 0x100fe40000011692 */
[----:B------:R-:W-:Y:S02]  /*a370*/  LOP3.LUT P5, RZ, R147, 0x1, RZ, 0xc0, !PT ;  /* 0x0000000193ff7812 */ /* 0x000fe400078ac0ff */
[----:B------:R-:W-:Y:S02]  /*a380*/  LOP3.LUT P1, RZ, R103, 0x1, RZ, 0xc0, !PT ;  /* 0x0000000167ff7812 */ /* 0x000fe4000782c0ff */
[----:B------:R-:W-:Y:S02]  /*a390*/  SHF.R.U32.HI R147, RZ, 0x9, R146 ;  /* 0x00000009ff937819 */ /* 0x000fe40000011692 */
[----:B------:R-:W-:-:S02]  /*a3a0*/  FSEL R103, R104, -INF , !P3 ;  /* 0xff80000068677808 */ /* 0x000fc40005800000 */
[----:B------:R-:W-:Y:S02]  /*a3b0*/  FSEL R104, R149, -INF , !P6 ;  /* 0xff80000095687808 */ /* 0x000fe40007000000 */
[----:B------:R-:W-:Y:S01]  /*a3c0*/  LOP3.LUT P6, RZ, R148, 0x1, RZ, 0xc0, !PT ;  /* 0x0000000194ff7812 */ /* 0x000fe200078cc0ff */
[-C--:B------:R-:W-:Y:S01]  /*a3d0*/  FMUL R148, R106, R242.reuse ;  /* 0x000000f26a947220 */ /* 0x080fe20000400000 */
[----:B------:R-:W-:Y:S02]  /*a3e0*/  LOP3.LUT P3, RZ, R147, 0x1, RZ, 0xc0, !PT ;  /* 0x0000000193ff7812 */ /* 0x000fe4000786c0ff */
[--C-:B------:R-:W-:Y:S01]  /*a3f0*/  SHF.R.U32.HI R147, RZ, 0x7, R146.reuse ;  /* 0x00000007ff937819 */ /* 0x100fe20000011692 */
[-C--:B------:R-:W-:Y:S01]  /*a400*/  FMUL R149, R108, R242.reuse ;  /* 0x000000f26c957220 */ /* 0x080fe20000400000 */
[----:B------:R-:W-:Y:S01]  /*a410*/  FSEL R108, R148, -INF , !P2 ;  /* 0xff800000946c7808 */ /* 0x000fe20005000000 */
[-C--:B------:R-:W-:Y:S01]  /*a420*/  FMUL R112, R112, R242.reuse ;  /* 0x000000f270707220 */ /* 0x080fe20000400000 */
[----:B------:R-:W-:Y:S01]  /*a430*/  SHF.R.U32.HI R106, RZ, 0x6, R146 ;  /* 0x00000006ff6a7819 */ /* 0x000fe20000011692 */
[----:B------:R-:W-:Y:S01]  /*a440*/  FMUL R150, R109, R242 ;  /* 0x000000f26d967220 */ /* 0x000fe20000400000 */
[----:B------:R-:W-:-:S02]  /*a450*/  LOP3.LUT P2, RZ, R147, 0x1, RZ, 0xc0, !PT ;  /* 0x0000000193ff7812 */ /* 0x000fc4000784c0ff */
[--C-:B------:R-:W-:Y:S01]  /*a460*/  SHF.R.U32.HI R148, RZ, 0x3, R146.reuse ;  /* 0x00000003ff947819 */ /* 0x100fe20000011692 */
[-C--:B------:R-:W-:Y:S01]  /*a470*/  FMUL R113, R113, R242.reuse ;  /* 0x000000f271717220 */ /* 0x080fe20000400000 */
[----:B------:R-:W-:Y:S02]  /*a480*/  SHF.R.U32.HI R147, RZ, 0x5, R146 ;  /* 0x00000005ff937819 */ /* 0x000fe40000011692 */
[----:B------:R-:W-:Y:S01]  /*a490*/  FSEL R109, R149, -INF , !P4 ;  /* 0xff800000956d7808 */ /* 0x000fe20006000000 */
[----:B------:R-:W-:Y:S01]  /*a4a0*/  FMUL R149, R116, R242 ;  /* 0x000000f274957220 */ /* 0x000fe20000400000 */
[----:B------:R-:W-:Y:S02]  /*a4b0*/  LOP3.LUT P4, RZ, R106, 0x1, RZ, 0xc0, !PT ;  /* 0x000000016aff7812 */ /* 0x000fe4000788c0ff */
[----:B------:R-:W-:Y:S02]  /*a4c0*/  FSEL R112, R112, -INF , !P2 ;  /* 0xff80000070707808 */ /* 0x000fe40005000000 */
[----:B------:R-:W-:-:S02]  /*a4d0*/  LOP3.LUT P2, RZ, R148, 0x1, RZ, 0xc0, !PT ;  /* 0x0000000194ff7812 */ /* 0x000fc4000784c0ff */
[----:B------:R-:W-:Y:S02]  /*a4e0*/  FSEL R106, R150, -INF , !P1 ;  /* 0xff800000966a7808 */ /* 0x000fe40004800000 */
[--C-:B------:R-:W-:Y:S02]  /*a4f0*/  SHF.R.U32.HI R148, RZ, 0x2, R146.reuse ;  /* 0x00000002ff947819 */ /* 0x100fe40000011692 */
[----:B------:R-:W-:Y:S02]  /*a500*/  LOP3.LUT P1, RZ, R147, 0x1, RZ, 0xc0, !PT ;  /* 0x0000000193ff7812 */ /* 0x000fe4000782c0ff */
[----:B------:R-:W-:Y:S02]  /*a510*/  SHF.R.U32.HI R147, RZ, 0x4, R146 ;  /* 0x00000004ff937819 */ /* 0x000fe40000011692 */
[----:B------:R-:W-:Y:S02]  /*a520*/  FSEL R116, R113, -INF , !P4 ;  /* 0xff80000071747808 */ /* 0x000fe40006000000 */
[----:B------:R-:W-:-:S02]  /*a530*/  FSEL R113, R149, -INF , !P2 ;  /* 0xff80000095717808 */ /* 0x000fc40005000000 */
[----:B------:R-:W-:Y:S01]  /*a540*/  LOP3.LUT P2, RZ, R148, 0x1, RZ, 0xc0, !PT ;  /* 0x0000000194ff7812 */ /* 0x000fe2000784c0ff */
[----:B------:R-:W-:Y:S01]  /*a550*/  FMUL R148, R117, R242 ;  /* 0x000000f275947220 */ /* 0x000fe20000400000 */
[----:B------:R-:W-:Y:S02]  /*a560*/  LOP3.LUT P4, RZ, R147, 0x1, RZ, 0xc0, !PT ;  /* 0x0000000193ff7812 */ /* 0x000fe4000788c0ff */
[----:B------:R-:W-:Y:S01]  /*a570*/  SHF.R.U32.HI R117, RZ, 0x1, R146 ;  /* 0x00000001ff757819 */ /* 0x000fe20000011692 */
[C---:B--2---:R-:W-:Y:S01]  /*a580*/  IMAD.WIDE R146, R2.reuse, 0x2, R10 ;  /* 0x0000000202927825 */ /* 0x044fe200078e020a */
[----:B------:R0:W-:Y:S03]  /*a590*/  STL [R1+0x568], R0 ;  /* 0x0005680001007387 */ /* 0x0001e60000100800 */
[C---:B---3--:R-:W-:Y:S01]  /*a5a0*/  IMAD.WIDE R150, R2.reuse, 0x2, R172 ;  /* 0x0000000202967825 */ /* 0x048fe200078e02ac */
[----:B------:R-:W-:Y:S04]  /*a5b0*/  STL [R1+0x56c], R16 ;  /* 0x00056c1001007387 */ /* 0x000fe80000100800 */
[----:B------:R-:W2:Y:S01]  /*a5c0*/  LDL.64 R172, [R1+0x4c0] ;  /* 0x0004c00001ac7983 */ /* 0x000ea20000100a00 */
[----:B----4-:R-:W-:-:S03]  /*a5d0*/  IMAD.WIDE R158, R2, 0x2, R180 ;  /* 0x00000002029e7825 */ /* 0x010fc600078e02b4 */
[----:B------:R1:W3:Y:S04]  /*a5e0*/  LDG.E.U16 R4, desc[UR4][R146.64] ;  /* 0x0000000492047981 */ /* 0x0002e8000c1e1500 */
[----:B------:R-:W4:Y:S01]  /*a5f0*/  LDL.64 R10, [R1+0x4b8] ;  /* 0x0004b800010a7983 */ /* 0x000f220000100a00 */
[----:B------:R-:W-:-:S03]  /*a600*/  IMAD.WIDE R154, R2, 0x2, R174 ;  /* 0x00000002029a7825 */ /* 0x000fc600078e02ae */
[----:B------:R-:W3:Y:S01]  /*a610*/  LDL.64 R174, [R1+0x4c8] ;  /* 0x0004c80001ae7983 */ /* 0x000ee20000100a00 */
[----:B-1----:R-:W-:-:S03]  /*a620*/  IMAD.WIDE R146, R2, 0x2, R8 ;  /* 0x0000000202927825 */ /* 0x002fc600078e0208 */
[----:B------:R-:W3:Y:S04]  /*a630*/  LDG.E.U16 R8, desc[UR4][R158.64] ;  /* 0x000000049e087981 */ /* 0x000ee8000c1e1500 */
[----:B------:R-:W3:Y:S04]  /*a640*/  LDG.E.U16 R9, desc[UR4][R146.64] ;  /* 0x0000000492097981 */ /* 0x000ee8000c1e1500 */
[----:B0-----:R0:W3:Y:S04]  /*a650*/  LDG.E.U16 R0, desc[UR4][R150.64] ;  /* 0x0000000496007981 */ /* 0x0010e8000c1e1500 */
[----:B------:R-:W3:Y:S04]  /*a660*/  LDL.64 R160, [R1+0x4a0] ;  /* 0x0004a00001a07983 */ /* 0x000ee80000100a00 */
[----:B------:R-:W3:Y:S01]  /*a670*/  LDL.64 R176, [R1+0x4d0] ;  /* 0x0004d00001b07983 */ /* 0x000ee20000100a00 */
[----:B0-----:R-:W-:-:S03]  /*a680*/  IMAD.WIDE R150, R2, 0x2, R14 ;  /* 0x0000000202967825 */ /* 0x001fc600078e020e */
[----:B------:R0:W3:Y:S04]  /*a690*/  LDG.E.U16 R217, desc[UR4][R154.64] ;  /* 0x000000049ad97981 */ /* 0x0000e8000c1e1500 */
[----:B------:R2:W3:Y:S04]  /*a6a0*/  LDG.E.U16 R3, desc[UR4][R150.64] ;  /* 0x0000000496037981 */ /* 0x0004e8000c1e1500 */
[----:B------:R-:W3:Y:S01]  /*a6b0*/  LDL.64 R168, [R1+0x4b0] ;  /* 0x0004b00001a87983 */ /* 0x000ee20000100a00 */
[----:B0-----:R-:W-:-:S03]  /*a6c0*/  IMAD.WIDE R154, R2, 0x2, R152 ;  /* 0x00000002029a7825 */ /* 0x001fc600078e0298 */
[----:B------:R-:W3:Y:S04]  /*a6d0*/  LDL.64 R166, [R1+0x4a8] ;  /* 0x0004a80001a67983 */ /* 0x000ee80000100a00 */
[----:B------:R-:W3:Y:S04]  /*a6e0*/  LDL.64 R152, [R1+0x498] ;  /* 0x0004980001987983 */ /* 0x000ee80000100a00 */
[----:B------:R-:W3:Y:S04]  /*a6f0*/  LDL.64 R14, [R1+0x490] ;  /* 0x00049000010e7983 */ /* 0x000ee80000100a00 */
[----:B------:R0:W3:Y:S01]  /*a700*/  LDG.E.U16 R19, desc[UR4][R154.64] ;  /* 0x000000049a137981 */ /* 0x0000e2000c1e1500 */
[----:B------:R-:W-:-:S04]  /*a710*/  IMAD.WIDE R158, R2, 0x2, R12 ;  /* 0x00000002029e7825 */ /* 0x000fc800078e020c */
[C---:B------:R-:W-:Y:S01]  /*a720*/  IMAD.WIDE R156, R2.reuse, 0x2, R178 ;  /* 0x00000002029c7825 */ /* 0x040fe200078e02b2 */
[----:B------:R-:W3:Y:S04]  /*a730*/  LDG.E.U16 R213, desc[UR4][R158.64] ;  /* 0x000000049ed57981 */ /* 0x000ee8000c1e1500 */
[----:B------:R1:W3:Y:S01]  /*a740*/  LDG.E.U16 R215, desc[UR4][R156.64] ;  /* 0x000000049cd77981 */ /* 0x0002e2000c1e1500 */
[----:B--2---:R-:W-:-:S04]  /*a750*/  IMAD.WIDE R150, R2, 0x2, R172 ;  /* 0x0000000202967825 */ /* 0x004fc800078e02ac */
[C---:B----4-:R-:W-:Y:S02]  /*a760*/  IMAD.WIDE R146, R2.reuse, 0x2, R10 ;  /* 0x0000000202927825 */ /* 0x050fe400078e020a */
[----:B------:R2:W4:Y:S04]  /*a770*/  LDG.E.U16 R10, desc[UR4][R150.64] ;  /* 0x00000004960a7981 */ /* 0x000528000c1e1500 */
[----:B---3--:R-:W-:Y:S04]  /*a780*/  STL [R1+0x570], R8 ;  /* 0x0005700801007387 */ /* 0x008fe80000100800 */
[----:B------:R3:W-:Y:S04]  /*a790*/  STL [R1+0x574], R9 ;  /* 0x0005740901007387 */ /* 0x0007e80000100800 */
[----:B------:R-:W4:Y:S04]  /*a7a0*/  LDL.64 R170, [R1+0x488] ;  /* 0x0004880001aa7983 */ /* 0x000f280000100a00 */
[----:B------:R-:W4:Y:S04]  /*a7b0*/  LDL.64 R164, [R1+0x480] ;  /* 0x0004800001a47983 */ /* 0x000f280000100a00 */
[----:B---3--:R-:W3:Y:S04]  /*a7c0*/  LDL.64 R8, [R1+0x468] ;  /* 0x0004680001087983 */ /* 0x008ee80000100a00 */
[----:B------:R-:W3:Y:S01]  /*a7d0*/  LDL.64 R12, [R1+0x470] ;  /* 0x00047000010c7983 */ /* 0x000ee20000100a00 */
[----:B0-----:R-:W-:-:S03]  /*a7e0*/  IMAD.WIDE R154, R2, 0x2, R174 ;  /* 0x00000002029a7825 */ /* 0x001fc600078e02ae */
[----:B------:R-:W3:Y:S04]  /*a7f0*/  LDL.64 R162, [R1+0x478] ;  /* 0x0004780001a27983 */ /* 0x000ee80000100a00 */
[----:B------:R0:W-:Y:S01]  /*a800*/  STL [R1+0xc], R0 ;  /* 0x00000c0001007387 */ /* 0x0001e20000100800 */
[----:B-1----:R-:W-:-:S03]  /*a810*/  IMAD.WIDE R156, R2, 0x2, R176 ;  /* 0x00000002029c7825 */ /* 0x002fc600078e02b0 */
[----:B------:R1:W3:Y:S01]  /*a820*/  LDG.E.U16 R211, desc[UR4][R146.64] ;  /* 0x0000000492d37981 */ /* 0x0002e2000c1e1500 */
[----:B------:R-:W-:-:S03]  /*a830*/  IMAD.WIDE R158, R2, 0x2, R168 ;  /* 0x00000002029e7825 */ /* 0x000fc600078e02a8 */
[----:B------:R-:W3:Y:S04]  /*a840*/  LDG.E.U16 R16, desc[UR4][R156.64] ;  /* 0x000000049c107981 */ /* 0x000ee8000c1e1500 */
[----:B0-----:R0:W3:Y:S01]  /*a850*/  LDG.E.U16 R0, desc[UR4][R154.64] ;  /* 0x000000049a007981 */ /* 0x0010e2000c1e1500 */
[----:B--2---:R-:W-:-:S03]  /*a860*/  IMAD.WIDE R150, R2, 0x2, R152 ;  /* 0x0000000202967825 */ /* 0x004fc600078e0298 */
[----:B------:R2:W-:Y:S01]  /*a870*/  STL [R1+0x28], R4 ;  /* 0x0000280401007387 */ /* 0x0005e20000100800 */
[----:B-1----:R-:W-:-:S03]  /*a880*/  IMAD.WIDE R146, R2, 0x2, R14 ;  /* 0x0000000202927825 */ /* 0x002fc600078e020e */
[----:B------:R1:W3:Y:S01]  /*a890*/  LDG.E.U16 R7, desc[UR4][R158.64] ;  /* 0x000000049e077981 */ /* 0x0002e2000c1e1500 */
[----:B0-----:R-:W-:-:S03]  /*a8a0*/  IMAD.WIDE R154, R2, 0x2, R160 ;  /* 0x00000002029a7825 */ /* 0x001fc600078e02a0 */
[----:B------:R-:W3:Y:S04]  /*a8b0*/  LDG.E.U16 R209, desc[UR4][R150.64] ;  /* 0x0000000496d17981 */ /* 0x000ee8000c1e1500 */
[----:B------:R-:W3:Y:S01]  /*a8c0*/  LDG.E.U16 R11, desc[UR4][R154.64] ;  /* 0x000000049a0b7981 */ /* 0x000ee2000c1e1500 */
[----:B------:R-:W-:-:S05]  /*a8d0*/  IMAD.WIDE R156, R2, 0x2, R166 ;  /* 0x00000002029c7825 */ /* 0x000fca00078e02a6 */
[----:B--2---:R0:W2:Y:S04]  /*a8e0*/  LDG.E.U16 R4, desc[UR4][R156.64] ;  /* 0x000000049c047981 */ /* 0x0040a8000c1e1500 */
[----:B----4-:R4:W-:Y:S04]  /*a8f0*/  STL [R1+0x578], R10 ;  /* 0x0005780a01007387 */ /* 0x0109e80000100800 */
[----:B------:R-:W2:Y:S04]  /*a900*/  LDL.64 R160, [R1+0x460] ;  /* 0x0004600001a07983 */ /* 0x000ea80000100a00 */
[----:B------:R-:W2:Y:S04]  /*a910*/  LDL.64 R168, [R1+0x458] ;  /* 0x0004580001a87983 */ /* 0x000ea80000100a00 */
[----:B------:R-:W2:Y:S04]  /*a920*/  LDL.64 R152, [R1+0x450] ;  /* 0x0004500001987983 */ /* 0x000ea80000100a00 */
[----:B------:R-:W2:Y:S01]  /*a930*/  LDL.64 R166, [R1+0x448] ;  /* 0x0004480001a67983 */ /* 0x000ea20000100a00 */
[----:B-1----:R-:W-:-:S03]  /*a940*/  IMAD.WIDE R158, R2, 0x2, R170 ;  /* 0x00000002029e7825 */ /* 0x002fc600078e02aa */
[----:B------:R-:W-:Y:S01]  /*a950*/  STL [R1+0x4], R19 ;  /* 0x0000041301007387 */ /* 0x000fe20000100800 */
[----:B0-----:R-:W-:-:S03]  /*a960*/  IMAD.WIDE R156, R2, 0x2, R164 ;  /* 0x00000002029c7825 */ /* 0x001fc600078e02a4 */
[----:B------:R-:W2:Y:S04]  /*a970*/  LDL.64 R14, [R1+0x440] ;  /* 0x00044000010e7983 */ /* 0x000ea80000100a00 */
[----:B------:R0:W-:Y:S01]  /*a980*/  STL [R1+0x24], R3 ;  /* 0x0000240301007387 */ /* 0x0001e20000100800 */
[----:B---3--:R-:W-:-:S03]  /*a990*/  IMAD.WIDE R150, R2, 0x2, R12 ;  /* 0x0000000202967825 */ /* 0x008fc600078e020c */
[----:B----4-:R-:W3:Y:S04]  /*a9a0*/  LDG.E.U16 R10, desc[UR4][R158.64] ;  /* 0x000000049e0a7981 */ /* 0x010ee8000c1e1500 */
[----:B------:R-:W4:Y:S04]  /*a9b0*/  LDG.E.U16 R12, desc[UR4][R156.64] ;  /* 0x000000049c0c7981 */ /* 0x000f28000c1e1500 */
[----:B0-----:R0:W4:Y:S02]  /*a9c0*/  LDG.E.U16 R3, desc[UR4][R146.64] ;  /* 0x0000000492037981 */ /* 0x001124000c1e1500 */
[----:B0-----:R-:W-:-:S05]  /*a9d0*/  IMAD.WIDE R146, R2, 0x2, R8 ;  /* 0x0000000202927825 */ /* 0x001fca00078e0208 */
[----:B------:R-:W4:Y:S01]  /*a9e0*/  LDG.E.U16 R9, desc[UR4][R146.64] ;  /* 0x0000000492097981 */ /* 0x000f22000c1e1500 */
[----:B------:R-:W-:-:S05]  /*a9f0*/  IMAD.WIDE R154, R2, 0x2, R162 ;  /* 0x00000002029a7825 */ /* 0x000fca00078e02a2 */
[----:B------:R0:W4:Y:S04]  /*aa00*/  LDG.E.U16 R207, desc[UR4][R154.64] ;  /* 0x000000049acf7981 */ /* 0x000128000c1e1500 */
[----:B------:R-:W-:Y:S04]  /*aa10*/  STL [R1+0x580], R11 ;  /* 0x0005800b01007387 */ /* 0x000fe80000100800 */
[----:B------:R-:W4:Y:S04]  /*aa20*/  LDL.64 R162, [R1+0x430] ;  /* 0x0004300001a27983 */ /* 0x000f280000100a00 */
[----:B------:R-:W4:Y:S04]  /*aa30*/  LDL.64 R164, [R1+0x438] ;  /* 0x0004380001a47983 */ /* 0x000f280000100a00 */
[----:B------:R-:W4:Y:S04]  /*aa40*/  LDL.64 R178, [R1+0x428] ;  /* 0x0004280001b27983 */ /* 0x000f280000100a00 */
[----:B------:R-:W4:Y:S04]  /*aa50*/  LDL.64 R174, [R1+0x420] ;  /* 0x0004200001ae7983 */ /* 0x000f280000100a00 */
[----:B------:R-:W4:Y:S04]  /*aa60*/  LDL.64 R172, [R1+0x418] ;  /* 0x0004180001ac7983 */ /* 0x000f280000100a00 */
[----:B------:R-:W-:Y:S04]  /*aa70*/  STL [R1], R16 ;  /* 0x0000001001007387 */ /* 0x000fe80000100800 */
[----:B------:R1:W-:Y:S04]  /*aa80*/  STL [R1+0x20], R0 ;  /* 0x0000200001007387 */ /* 0x0003e80000100800 */
[----:B-1----:R1:W4:Y:S01]  /*aa90*/  LDG.E.U16 R0, desc[UR4][R150.64] ;  /* 0x0000000496007981 */ /* 0x002322000c1e1500 */
[----:B--2---:R-:W-:-:S04]  /*aaa0*/  IMAD.WIDE R156, R2, 0x2, R160 ;  /* 0x00000002029c7825 */ /* 0x004fc800078e02a0 */
[C---:B------:R-:W-:Y:S01]  /*aab0*/  IMAD.WIDE R158, R2.reuse, 0x2, R168 ;  /* 0x00000002029e7825 */ /* 0x040fe200078e02a8 */
[----:B------:R2:W2:Y:S03]  /*aac0*/  LDG.E.U16 R13, desc[UR4][R156.64] ;  /* 0x000000049c0d7981 */ /* 0x0004a6000c1e1500 */
[C---:B0-----:R-:W-:Y:S01]  /*aad0*/  IMAD.WIDE R154, R2.reuse, 0x2, R152 ;  /* 0x00000002029a7825 */ /* 0x041fe200078e0298 */
[----:B------:R0:W2:Y:S03]  /*aae0*/  LDG.E.U16 R205, desc[UR4][R158.64] ;  /* 0x000000049ecd7981 */ /* 0x0000a6000c1e1500 */
[----:B-1----:R-:W-:-:S05]  /*aaf0*/  IMAD.WIDE R150, R2, 0x2, R166 ;  /* 0x0000000202967825 */ /* 0x002fca00078e02a6 */
[----:B------:R-:W2:Y:S04]  /*ab00*/  LDG.E.U16 R8, desc[UR4][R150.64] ;  /* 0x0000000496087981 */ /* 0x000ea8000c1e1500 */
[----:B---3--:R1:W-:Y:S04]  /*ab10*/  STL [R1+0x584], R10 ;  /* 0x0005840a01007387 */ /* 0x0083e80000100800 */
[----:B----4-:R-:W-:Y:S04]  /*ab20*/  STL [R1+0x588], R12 ;  /* 0x0005880c01007387 */ /* 0x010fe80000100800 */
[----:B------:R-:W-:Y:S04]  /*ab30*/  STL [R1+0x58c], R9 ;  /* 0x00058c0901007387 */ /* 0x000fe80000100800 */
[----:B------:R-:W3:Y:S04]  /*ab40*/  LDL.64 R160, [R1+0x410] ;  /* 0x0004100001a07983 */ /* 0x000ee80000100a00 */
[----:B------:R-:W4:Y:S04]  /*ab50*/  LDL.64 R176, [R1+0x408] ;  /* 0x0004080001b07983 */ /* 0x000f280000100a00 */
[----:B------:R-:W-:Y:S04]  /*ab60*/  STL [R1+0x18], R7 ;  /* 0x0000180701007387 */ /* 0x000fe80000100800 */
[----:B------:R-:W4:Y:S04]  /*ab70*/  LDL.64 R168, [R1+0x400] ;  /* 0x0004000001a87983 */ /* 0x000f280000100a00 */
[----:B------:R-:W-:Y:S04]  /*ab80*/  STL [R1+0x1c], R4 ;  /* 0x00001c0401007387 */ /* 0x000fe80000100800 */
[----:B------:R-:W4:Y:S04]  /*ab90*/  LDL.64 R152, [R1+0x3f8] ;  /* 0x0003f80001987983 */ /* 0x000f280000100a00 */
[----:B-1----:R-:W4:Y:S04]  /*aba0*/  LDL.64 R10, [R1+0x3f0] ;  /* 0x0003f000010a7983 */ /* 0x002f280000100a00 */
[----:B------:R1:W-:Y:S04]  /*abb0*/  STL [R1+0x14], R3 ;  /* 0x0000140301007387 */ /* 0x0003e80000100800 */
[----:B------:R-:W4:Y:S04]  /*abc0*/  LDL.64 R170, [R1+0x3e8] ;  /* 0x0003e80001aa7983 */ /* 0x000f280000100a00 */
[----:B------:R-:W4:Y:S04]  /*abd0*/  LDL.64 R166, [R1+0x3e0] ;  /* 0x0003e00001a67983 */ /* 0x000f280000100a00 */
[----:B-1----:R1:W4:Y:S01]  /*abe0*/  LDG.E.U16 R3, desc[UR4][R154.64] ;  /* 0x000000049a037981 */ /* 0x002322000c1e1500 */
[----:B--2---:R-:W-:-:S03]  /*abf0*/  IMAD.WIDE R156, R2, 0x2, R162 ;  /* 0x00000002029c7825 */ /* 0x004fc600078e02a2 */
[----:B------:R-:W2:Y:S01]  /*ac00*/  LDL.64 R162, [R1+0x3d0] ;  /* 0x0003d00001a27983 */ /* 0x000ea20000100a00 */
[----:B------:R-:W-:-:S03]  /*ac10*/  IMAD.WIDE R146, R2, 0x2, R14 ;  /* 0x0000000202927825 */ /* 0x000fc600078e020e */
[----:B------:R-:W2:Y:S01]  /*ac20*/  LDL.64 R180, [R1+0x3c8] ;  /* 0x0003c80001b47983 */ /* 0x000ea20000100a00 */
[----:B0-----:R-:W-:-:S03]  /*ac30*/  IMAD.WIDE R158, R2, 0x2, R164 ;  /* 0x00000002029e7825 */ /* 0x001fc600078e02a4 */
[----:B------:R-:W2:Y:S01]  /*ac40*/  LDL.64 R164, [R1+0x3d8] ;  /* 0x0003d80001a47983 */ /* 0x000ea20000100a00 */
[----:B-1----:R-:W-:-:S03]  /*ac50*/  IMAD.WIDE R154, R2, 0x2, R178 ;  /* 0x00000002029a7825 */ /* 0x002fc600078e02b2 */
[----:B------:R0:W2:Y:S01]  /*ac60*/  LDG.E.U16 R14, desc[UR4][R146.64] ;  /* 0x00000004920e7981 */ /* 0x0000a2000c1e1500 */
[----:B------:R-:W-:-:S03]  /*ac70*/  IMAD.WIDE R150, R2, 0x2, R174 ;  /* 0x0000000202967825 */ /* 0x000fc600078e02ae */
[----:B------:R-:W2:Y:S04]  /*ac80*/  LDL.64 R174, [R1+0x3c0] ;  /* 0x0003c00001ae7983 */ /* 0x000ea80000100a00 */
[----:B------:R-:W2:Y:S01]  /*ac90*/  LDG.E.U16 R9, desc[UR4][R156.64] ;  /* 0x000000049c097981 */ /* 0x000ea2000c1e1500 */
[----:B0-----:R-:W-:-:S03]  /*aca0*/  IMAD.WIDE R146, R2, 0x2, R172 ;  /* 0x0000000202927825 */ /* 0x001fc600078e02ac */
[----:B------:R-:W2:Y:S04]  /*acb0*/  LDL.64 R172, [R1+0x3b8] ;  /* 0x0003b80001ac7983 */ /* 0x000ea80000100a00 */
[----:B------:R-:W2:Y:S04]  /*acc0*/  LDG.E.U16 R16, desc[UR4][R154.64] ;  /* 0x000000049a107981 */ /* 0x000ea8000c1e1500 */
[----:B------:R3:W2:Y:S04]  /*acd0*/  LDG.E.U16 R15, desc[UR4][R150.64] ;  /* 0x00000004960f7981 */ /* 0x0006a8000c1e1500 */
[----:B------:R0:W-:Y:S04]  /*ace0*/  STL [R1+0x10], R0 ;  /* 0x0000100001007387 */ /* 0x0001e80000100800 */
[----:B------:R-:W2:Y:S04]  /*acf0*/  LDL.64 R178, [R1+0x3b0] ;  /* 0x0003b00001b27983 */ /* 0x000ea80000100a00 */
[----:B------:R1:W2:Y:S04]  /*ad00*/  LDG.E.U16 R201, desc[UR4][R146.64] ;  /* 0x0000000492c97981 */ /* 0x0002a8000c1e1500 */
[----:B------:R-:W2:Y:S01]  /*ad10*/  LDG.E.U16 R203, desc[UR4][R158.64] ;  /* 0x000000049ecb7981 */ /* 0x000ea2000c1e1500 */
[----:B---3--:R-:W-:-:S03]  /*ad20*/  IMAD.WIDE R150, R2, 0x2, R160 ;  /* 0x0000000202967825 */ /* 0x008fc600078e02a0 */
[----:B------:R-:W3:Y:S01]  /*ad30*/  LDL.64 R160, [R1+0x3a0] ;  /* 0x0003a00001a07983 */ /* 0x000ee20000100a00 */
[----:B----4-:R-:W-:-:S03]  /*ad40*/  IMAD.WIDE R154, R2, 0x2, R176 ;  /* 0x00000002029a7825 */ /* 0x010fc600078e02b0 */
[----:B------:R-:W4:Y:S04]  /*ad50*/  LDL.64 R176, [R1+0x398] ;  /* 0x0003980001b07983 */ /* 0x000f280000100a00 */
[----:B0-----:R0:W4:Y:S01]  /*ad60*/  LDG.E.U16 R0, desc[UR4][R154.64] ;  /* 0x000000049a007981 */ /* 0x001122000c1e1500 */
[----:B------:R-:W-:-:S03]  /*ad70*/  IMAD.WIDE R156, R2, 0x2, R168 ;  /* 0x00000002029c7825 */ /* 0x000fc600078e02a8 */
[----:B------:R-:W4:Y:S04]  /*ad80*/  LDL.64 R168, [R1+0x390] ;  /* 0x0003900001a87983 */ /* 0x000f280000100a00 */
[----:B------:R-:W4:Y:S01]  /*ad90*/  LDG.E.U16 R12, desc[UR4][R150.64] ;  /* 0x00000004960c7981 */ /* 0x000f22000c1e1500 */
[----:B------:R-:W-:-:S03]  /*ada0*/  IMAD.WIDE R250, R2, 0x2, R152 ;  /* 0x0000000202fa7825 */ /* 0x000fc600078e0298 */
[----:B------:R0:W4:Y:S01]  /*adb0*/  LDG.E.U16 R152, desc[UR4][R156.64] ;  /* 0x000000049c987981 */ /* 0x000122000c1e1500 */
[----:B-1----:R-:W-:-:S03]  /*adc0*/  IMAD.WIDE R146, R2, 0x2, R10 ;  /* 0x0000000202927825 */ /* 0x002fc600078e020a */
[----:B------:R-:W4:Y:S04]  /*add0*/  LDG.E.U16 R250, desc[UR4][R250.64] ;  /* 0x00000004fafa7981 */ /* 0x000f28000c1e1500 */
[----:B------:R2:W4:Y:S01]  /*ade0*/  LDG.E.U16 R10, desc[UR4][R146.64] ;  /* 0x00000004920a7981 */ /* 0x000522000c1e1500 */
[----:B0-----:R-:W-:-:S04]  /*adf0*/  IMAD.WIDE R154, R2, 0x2, R170 ;  /* 0x00000002029a7825 */ /* 0x001fc800078e02aa */
[C---:B------:R-:W-:Y:S01]  /*ae00*/  IMAD.WIDE R156, R2.reuse, 0x2, R166 ;  /* 0x00000002029c7825 */ /* 0x040fe200078e02a6 */
[----:B------:R-:W4:Y:S04]  /*ae10*/  LDG.E.U16 R7, desc[UR4][R154.64] ;  /* 0x000000049a077981 */ /* 0x000f28000c1e1500 */
[----:B------:R0:W-:Y:S04]  /*ae20*/  STL [R1+0x8], R3 ;  /* 0x0000080301007387 */ /* 0x0001e80000100800 */
[----:B------:R-:W4:Y:S04]  /*ae30*/  LDL.64 R166, [R1+0x388] ;  /* 0x0003880001a67983 */ /* 0x000f280000100a00 */
[----:B------:R-:W4:Y:S01]  /*ae40*/  LDL.64 R170, [R1+0x380] ;  /* 0x0003800001aa7983 */ /* 0x000f220000100a00 */
[----:B--2---:R-:W-:-:S03]  /*ae50*/  IMAD.WIDE R146, R2, 0x2, R162 ;  /* 0x0000000202927825 */ /* 0x004fc600078e02a2 */
[----:B------:R-:W2:Y:S01]  /*ae60*/  LDL.64 R162, [R1+0x370] ;  /* 0x0003700001a27983 */ /* 0x000ea20000100a00 */
[----:B------:R-:W-:-:S03]  /*ae70*/  IMAD.WIDE R158, R2, 0x2, R164 ;  /* 0x00000002029e7825 */ /* 0x000fc600078e02a4 */
[----:B------:R-:W2:Y:S01]  /*ae80*/  LDL.64 R164, [R1+0x378] ;  /* 0x0003780001a47983 */ /* 0x000ea20000100a00 */
[----:B------:R-:W-:-:S03]  /*ae90*/  IMAD.WIDE R150, R2, 0x2, R180 ;  /* 0x0000000202967825 */ /* 0x000fc600078e02b4 */
[----:B------:R-:W2:Y:S04]  /*aea0*/  LDG.E.U16 R153, desc[UR4][R156.64] ;  /* 0x000000049c997981 */ /* 0x000ea8000c1e1500 */
[----:B------:R-:W2:Y:S04]  /*aeb0*/  LDG.E.U16 R247, desc[UR4][R158.64] ;  /* 0x000000049ef77981 */ /* 0x000ea8000c1e1500 */
[----:B------:R1:W2:Y:S04]  /*aec0*/  LDG.E.U16 R11, desc[UR4][R146.64] ;  /* 0x00000004920b7981 */ /* 0x0002a8000c1e1500 */
[----:B0-----:R0:W2:Y:S04]  /*aed0*/  LDG.E.U16 R3, desc[UR4][R150.64] ;  /* 0x0000000496037981 */ /* 0x0010a8000c1e1500 */
[----:B------:R-:W2:Y:S01]  /*aee0*/  LDL.64 R182, [R1+0x350] ;  /* 0x0003500001b67983 */ /* 0x000ea20000100a00 */
[----:B-1----:R-:W-:-:S03]  /*aef0*/  IMAD.WIDE R146, R2, 0x2, R174 ;  /* 0x0000000202927825 */ /* 0x002fc600078e02ae */
[----:B------:R-:W2:Y:S01]  /*af00*/  LDL.64 R174, [R1+0x368] ;  /* 0x0003680001ae7983 */ /* 0x000ea20000100a00 */
[----:B0-----:R-:W-:-:S03]  /*af10*/  IMAD.WIDE R150, R2, 0x2, R172 ;  /* 0x0000000202967825 */ /* 0x001fc600078e02ac */
[----:B------:R-:W2:Y:S01]  /*af20*/  LDL.64 R172, [R1+0x360] ;  /* 0x0003600001ac7983 */ /* 0x000ea20000100a00 */
[----:B------:R-:W-:-:S03]  /*af30*/  IMAD.WIDE R154, R2, 0x2, R178 ;  /* 0x00000002029a7825 */ /* 0x000fc600078e02b2 */
[----:B------:R-:W2:Y:S04]  /*af40*/  LDL.64 R184, [R1+0x358] ;  /* 0x0003580001b87983 */ /* 0x000ea80000100a00 */
[----:B------:R-:W2:Y:S04]  /*af50*/  LDG.E.U16 R4, desc[UR4][R154.64] ;  /* 0x000000049a047981 */ /* 0x000ea8000c1e1500 */
[----:B------:R-:W2:Y:S04]  /*af60*/  LDL.64 R178, [R1+0x338] ;  /* 0x0003380001b27983 */ /* 0x000ea80000100a00 */
[----:B------:R-:W2:Y:S04]  /*af70*/  LDG.E.U16 R19, desc[UR4][R146.64] ;  /* 0x0000000492137981 */ /* 0x000ea8000c1e1500 */
[----:B------:R-:W2:Y:S04]  /*af80*/  LDL.64 R218, [R1+0x2e8] ;  /* 0x0002e80001da7983 */ /* 0x000ea80000100a00 */
[----:B------:R-:W2:Y:S04]  /*af90*/  LDL.64 R180, [R1+0x340] ;  /* 0x0003400001b47983 */ /* 0x000ea80000100a00 */
[----:B------:R-:W2:Y:S04]  /*afa0*/  LDG.E.U16 R252, desc[UR4][R150.64] ;  /* 0x0000000496fc7981 */ /* 0x000ea8000c1e1500 */
[----:B------:R-:W2:Y:S04]  /*afb0*/  LDL.64 R220, [R1+0x2c0] ;  /* 0x0002c00001dc7983 */ /* 0x000ea80000100a00 */
[----:B------:R-:W2:Y:S04]  /*afc0*/  LDL.64 R226, [R1+0x2a8] ;  /* 0x0002a80001e27983 */ /* 0x000ea80000100a00 */
[----:B------:R-:W2:Y:S04]  /*afd0*/  LDL.64 R222, [R1+0x280] ;  /* 0x0002800001de7983 */ /* 0x000ea80000100a00 */
[----:B------:R-:W2:Y:S04]  /*afe0*/  LDL.64 R224, [R1+0x278] ;  /* 0x0002780001e07983 */ /* 0x000ea80000100a00 */
[----:B------:R-:W2:Y:S01]  /*aff0*/  LDL.64 R228, [R1+0x250] ;  /* 0x0002500001e47983 */ /* 0x000ea20000100a00 */
[----:B------:R-:W-:-:S03]  /*b000*/  FSEL R148, R148, -INF , !P2 ;  /* 0xff80000094947808 */ /* 0x000fc60005000000 */
[----:B------:R-:W2:Y:S04]  /*b010*/  LDL.64 R230, [R1+0x240] ;  /* 0x0002400001e67983 */ /* 0x000ea80000100a00 */
[----:B------:R-:W2:Y:S04]  /*b020*/  LDL.64 R232, [R1+0x208] ;  /* 0x0002080001e87983 */ /* 0x000ea80000100a00 */
[----:B------:R-:W2:Y:S04]  /*b030*/  LDL.64 R234, [R1+0x170] ;  /* 0x0001700001ea7983 */ /* 0x000ea80000100a00 */
[----:B------:R-:W2:Y:S04]  /*b040*/  LDL.64 R238, [R1+0x120] ;  /* 0x0001200001ee7983 */ /* 0x000ea80000100a00 */
[----:B------:R-:W2:Y:S01]  /*b050*/  LDL.64 R236, [R1+0x118] ;  /* 0x0001180001ec7983 */ /* 0x000ea20000100a00 */
[----:B---3--:R-:W-:-:S03]  /*b060*/  IMAD.WIDE R156, R2, 0x2, R160 ;  /* 0x00000002029c7825 */ /* 0x008fc600078e02a0 */
[----:B------:R-:W3:Y:S01]  /*b070*/  LDL.64 R160, [R1+0x348] ;  /* 0x0003480001a07983 */ /* 0x000ee20000100a00 */
[----:B----4-:R-:W-:-:S03]  /*b080*/  IMAD.WIDE R158, R2, 0x2, R176 ;  /* 0x00000002029e7825 */ /* 0x010fc600078e02b0 */
[----:B------:R0:W4:Y:S04]  /*b090*/  LDG.E.U16 R251, desc[UR4][R156.64] ;  /* 0x000000049cfb7981 */ /* 0x000128000c1e1500 */
[----:B------:R1:W4:Y:S04]  /*b0a0*/  LDG.E.U16 R249, desc[UR4][R158.64] ;  /* 0x000000049ef97981 */ /* 0x000328000c1e1500 */
[----:B------:R-:W4:Y:S01]  /*b0b0*/  LDL.64 R176, [R1+0x310] ;  /* 0x0003100001b07983 */ /* 0x000f220000100a00 */
[----:B0-----:R-:W-:-:S03]  /*b0c0*/  IMAD.WIDE R156, R2, 0x2, R168 ;  /* 0x00000002029c7825 */ /* 0x001fc600078e02a8 */
[----:B------:R-:W4:Y:S04]  /*b0d0*/  LDL.64 R168, [R1+0x330] ;  /* 0x0003300001a87983 */ /* 0x000f280000100a00 */
[----:B------:R-:W4:Y:S01]  /*b0e0*/  LDG.E.U16 R248, desc[UR4][R156.64] ;  /* 0x000000049cf87981 */ /* 0x000f22000c1e1500 */
[----:B-1----:R-:W-:-:S03]  /*b0f0*/  IMAD.WIDE R158, R2, 0x2, R166 ;  /* 0x00000002029e7825 */ /* 0x002fc600078e02a6 */
[----:B------:R-:W4:Y:S01]  /*b100*/  LDL.64 R166, [R1+0x328] ;  /* 0x0003280001a67983 */ /* 0x000f220000100a00 */
[----:B------:R-:W-:-:S03]  /*b110*/  IMAD.WIDE R154, R2, 0x2, R170 ;  /* 0x00000002029a7825 */ /* 0x000fc600078e02aa */
[----:B------:R-:W4:Y:S01]  /*b120*/  LDL.64 R170, [R1+0x320] ;  /* 0x0003200001aa7983 */ /* 0x000f220000100a00 */
[----:B--2---:R-:W-:-:S03]  /*b130*/  IMAD.WIDE R146, R2, 0x2, R162 ;  /* 0x0000000202927825 */ /* 0x004fc600078e02a2 */
[----:B------:R-:W2:Y:S01]  /*b140*/  LDL.64 R162, [R1+0x308] ;  /* 0x0003080001a27983 */ /* 0x000ea20000100a00 */
[----:B------:R-:W-:-:S03]  /*b150*/  IMAD.WIDE R150, R2, 0x2, R164 ;  /* 0x0000000202967825 */ /* 0x000fc600078e02a4 */
[----:B------:R-:W2:Y:S04]  /*b160*/  LDL.64 R164, [R1+0x318] ;  /* 0x0003180001a47983 */ /* 0x000ea80000100a00 */
[----:B------:R-:W2:Y:S04]  /*b170*/  LDG.E.U16 R245, desc[UR4][R158.64] ;  /* 0x000000049ef57981 */ /* 0x000ea8000c1e1500 */
[----:B------:R0:W2:Y:S04]  /*b180*/  LDG.E.U16 R243, desc[UR4][R150.64] ;  /* 0x0000000496f37981 */ /* 0x0000a8000c1e1500 */
[----:B------:R-:W2:Y:S04]  /*b190*/  LDG.E.U16 R199, desc[UR4][R146.64] ;  /* 0x0000000492c77981 */ /* 0x000ea8000c1e1500 */
[----:B------:R1:W2:Y:S01]  /*b1a0*/  LDG.E.U16 R244, desc[UR4][R154.64] ;  /* 0x000000049af47981 */ /* 0x0002a2000c1e1500 */
[----:B0-----:R-:W-:-:S04]  /*b1b0*/  IMAD.WIDE R150, R2, 0x2, R182 ;  /* 0x0000000202967825 */ /* 0x001fc800078e02b6 */
[C---:B------:R-:W-:Y:S01]  /*b1c0*/  IMAD.WIDE R158, R2.reuse, 0x2, R174 ;  /* 0x00000002029e7825 */ /* 0x040fe200078e02ae */
[----:B------:R-:W2:Y:S03]  /*b1d0*/  LDG.E.U16 R192, desc[UR4][R150.64] ;  /* 0x0000000496c07981 */ /* 0x000ea6000c1e1500 */
[C---:B------:R-:W-:Y:S01]  /*b1e0*/  IMAD.WIDE R156, R2.reuse, 0x2, R172 ;  /* 0x00000002029c7825 */ /* 0x040fe200078e02ac */
[----:B------:R-:W2:Y:S03]  /*b1f0*/  LDL.64 R174, [R1+0x300] ;  /* 0x0003000001ae7983 */ /* 0x000ea60000100a00 */
[C---:B-1----:R-:W-:Y:S01]  /*b200*/  IMAD.WIDE R154, R2.reuse, 0x2, R184 ;  /* 0x00000002029a7825 */ /* 0x042fe200078e02b8 */
[----:B------:R-:W2:Y:S04]  /*b210*/  LDL.64 R172, [R1+0x2f8] ;  /* 0x0002f80001ac7983 */ /* 0x000ea80000100a00 */
[----:B------:R0:W2:Y:S04]  /*b220*/  LDG.E.U16 R195, desc[UR4][R156.64] ;  /* 0x000000049cc37981 */ /* 0x0000a8000c1e1500 */
[----:B------:R4:W2:Y:S04]  /*b230*/  LDG.E.U16 R193, desc[UR4][R154.64] ;  /* 0x000000049ac17981 */ /* 0x0008a8000c1e1500 */
[----:B------:R-:W2:Y:S01]  /*b240*/  LDG.E.U16 R197, desc[UR4][R158.64] ;  /* 0x000000049ec57981 */ /* 0x000ea2000c1e1500 */
[----:B0-----:R-:W-:-:S05]  /*b250*/  IMAD.WIDE R156, R2, 0x2, R178 ;  /* 0x00000002029c7825 */ /* 0x001fca00078e02b2 */
[----:B------:R0:W2:Y:S01]  /*b260*/  LDG.E.U16 R189, desc[UR4][R156.64] ;  /* 0x000000049cbd7981 */ /* 0x0000a2000c1e1500 */
[----:B---3--:R-:W-:-:S03]  /*b270*/  IMAD.WIDE R146, R2, 0x2, R160 ;  /* 0x0000000202927825 */ /* 0x008fc600078e02a0 */
[----:B------:R-:W3:Y:S04]  /*b280*/  LDL.64 R160, [R1+0x2f0] ;  /* 0x0002f00001a07983 */ /* 0x000ee80000100a00 */
[----:B------:R1:W3:Y:S01]  /*b290*/  LDG.E.U16 R191, desc[UR4][R146.64] ;  /* 0x0000000492bf7981 */ /* 0x0002e2000c1e1500 */
[----:B----4-:R-:W-:-:S03]  /*b2a0*/  IMAD.WIDE R154, R2, 0x2, R168 ;  /* 0x00000002029a7825 */ /* 0x010fc600078e02a8 */
[----:B------:R-:W4:Y:S01]  /*b2b0*/  LDL.64 R168, [R1+0x2e0] ;  /* 0x0002e00001a87983 */ /* 0x000f220000100a00 */
[----:B0-----:R-:W-:-:S03]  /*b2c0*/  IMAD.WIDE R156, R2, 0x2, R176 ;  /* 0x00000002029c7825 */ /* 0x001fc600078e02b0 */
[----:B------:R2:W4:Y:S04]  /*b2d0*/  LDG.E.U16 R187, desc[UR4][R154.64] ;  /* 0x000000049abb7981 */ /* 0x000528000c1e1500 */
[----:B------:R0:W4:Y:S01]  /*b2e0*/  LDG.E.U16 R179, desc[UR4][R156.64] ;  /* 0x000000049cb37981 */ /* 0x000122000c1e1500 */
[----:B------:R-:W-:-:S03]  /*b2f0*/  IMAD.WIDE R150, R2, 0x2, R166 ;  /* 0x0000000202967825 */ /* 0x000fc600078e02a6 */
[----:B------:R-:W4:Y:S01]  /*b300*/  LDL.64 R166, [R1+0x2d8] ;  /* 0x0002d80001a67983 */ /* 0x000f220000100a00 */
[----:B-1----:R-:W-:-:S03]  /*b310*/  IMAD.WIDE R146, R2, 0x2, R170 ;  /* 0x0000000202927825 */ /* 0x002fc600078e02aa */
[----:B------:R-:W4:Y:S01]  /*b320*/  LDL.64 R170, [R1+0x2d0] ;  /* 0x0002d00001aa7983 */ /* 0x000f220000100a00 */
[----:B--2---:R-:W-:-:S03]  /*b330*/  IMAD.WIDE R154, R2, 0x2, R162 ;  /* 0x00000002029a7825 */ /* 0x004fc600078e02a2 */
[----:B------:R-:W2:Y:S01]  /*b340*/  LDL.64 R162, [R1+0x2b8] ;  /* 0x0002b80001a27983 */ /* 0x000ea20000100a00 */
[----:B0-----:R-:W-:-:S03]  /*b350*/  IMAD.WIDE R156, R2, 0x2, R218 ;  /* 0x00000002029c7825 */ /* 0x001fc600078e02da */
[----:B------:R-:W2:Y:S01]  /*b360*/  LDL.64 R218, [R1+0x2a0] ;  /* 0x0002a00001da7983 */ /* 0x000ea20000100a00 */
[----:B------:R-:W-:-:S03]  /*b370*/  IMAD.WIDE R158, R2, 0x2, R180 ;  /* 0x00000002029e7825 */ /* 0x000fc600078e02b4 */
[----:B------:R-:W2:Y:S04]  /*b380*/  LDG.E.U16 R185, desc[UR4][R150.64] ;  /* 0x0000000496b97981 */ /* 0x000ea8000c1e1500 */
[----:B------:R0:W2:Y:S04]  /*b390*/  LDG.E.U16 R190, desc[UR4][R158.64] ;  /* 0x000000049ebe7981 */ /* 0x0000a8000c1e1500 */
[----:B------:R1:W2:Y:S04]  /*b3a0*/  LDG.E.U16 R183, desc[UR4][R146.64] ;  /* 0x0000000492b77981 */ /* 0x0002a8000c1e1500 */
[----:B------:R-:W2:Y:S01]  /*b3b0*/  LDG.E.U16 R177, desc[UR4][R154.64] ;  /* 0x000000049ab17981 */ /* 0x000ea2000c1e1500 */
[----:B0-----:R-:W-:-:S03]  /*b3c0*/  IMAD.WIDE R158, R2, 0x2, R164 ;  /* 0x00000002029e7825 */ /* 0x001fc600078e02a4 */
[----:B------:R-:W2:Y:S04]  /*b3d0*/  LDL.64 R164, [R1+0x2c8] ;  /* 0x0002c80001a47983 */ /* 0x000ea80000100a00 */
[----:B------:R3:W2:Y:S01]  /*b3e0*/  LDG.E.U16 R181, desc[UR4][R158.64] ;  /* 0x000000049eb57981 */ /* 0x0006a2000c1e1500 */
[C---:B------:R-:W-:Y:S01]  /*b3f0*/  IMAD.WIDE R150, R2.reuse, 0x2, R174 ;  /* 0x0000000202967825 */ /* 0x040fe200078e02ae */
[----:B------:R-:W-:Y:S02]  /*b400*/  LOP3.LUT P2, RZ, R117, 0x1, RZ, 0xc0, !PT ;  /* 0x0000000175ff7812 */ /* 0x000fe4000784c0ff */
[----:B------:R-:W2:Y:S01]  /*b410*/  LDG.E.U16 R156, desc[UR4][R156.64] ;  /* 0x000000049c9c7981 */ /* 0x000ea2000c1e1500 */
[----:B-1----:R-:W-:-:S03]  /*b420*/  IMAD.WIDE R146, R2, 0x2, R172 ;  /* 0x0000000202927825 */ /* 0x002fc600078e02ac */
[----:B------:R0:W2:Y:S04]  /*b430*/  LDG.E.U16 R175, desc[UR4][R150.64] ;  /* 0x0000000496af7981 */ /* 0x0000a8000c1e1500 */
[----:B------:R1:W2:Y:S01]  /*b440*/  LDG.E.U16 R173, desc[UR4][R146.64] ;  /* 0x0000000492ad7981 */ /* 0x0002a2000c1e1500 */
[----:B---3--:R-:W-:-:S03]  /*b450*/  IMAD.WIDE R158, R2, 0x2, R160 ;  /* 0x00000002029e7825 */ /* 0x008fc600078e02a0 */
[----:B------:R-:W3:Y:S04]  /*b460*/  LDL.64 R160, [R1+0x2b0] ;  /* 0x0002b00001a07983 */ /* 0x000ee80000100a00 */
[----:B------:R2:W3:Y:S01]  /*b470*/  LDG.E.U16 R172, desc[UR4][R158.64] ;  /* 0x000000049eac7981 */ /* 0x0004e2000c1e1500 */
[----:B----4-:R-:W-:-:S03]  /*b480*/  IMAD.WIDE R154, R2, 0x2, R168 ;  /* 0x00000002029a7825 */ /* 0x010fc600078e02a8 */
[----:B------:R-:W4:Y:S01]  /*b490*/  LDL.64 R168, [R1+0x298] ;  /* 0x0002980001a87983 */ /* 0x000f220000100a00 */
[----:B0-----:R-:W-:-:S03]  /*b4a0*/  IMAD.WIDE R150, R2, 0x2, R166 ;  /* 0x0000000202967825 */ /* 0x001fc600078e02a6 */
[----:B------:R-:W4:Y:S01]  /*b4b0*/  LDG.E.U16 R154, desc[UR4][R154.64] ;  /* 0x000000049a9a7981 */ /* 0x000f22000c1e1500 */
[----:B-1----:R-:W-:-:S03]  /*b4c0*/  IMAD.WIDE R146, R2, 0x2, R170 ;  /* 0x0000000202927825 */ /* 0x002fc600078e02aa */
[----:B------:R-:W4:Y:S04]  /*b4d0*/  LDL.64 R166, [R1+0x290] ;  /* 0x0002900001a67983 */ /* 0x000f280000100a00 */
[----:B------:R-:W4:Y:S01]  /*b4e0*/  LDL.64 R170, [R1+0x288] ;  /* 0x0002880001aa7983 */ /* 0x000f220000100a00 */
[----:B--2---:R-:W-:-:S03]  /*b4f0*/  IMAD.WIDE R162, R2, 0x2, R162 ;  /* 0x0000000202a27825 */ /* 0x004fc600078e02a2 */
[----:B------:R0:W2:Y:S01]  /*b500*/  LDG.E.U16 R149, desc[UR4][R150.64] ;  /* 0x0000000496957981 */ /* 0x0000a2000c1e1500 */
[----:B------:R-:W-:-:S03]  /*b510*/  IMAD.WIDE R158, R2, 0x2, R226 ;  /* 0x00000002029e7825 */ /* 0x000fc600078e02e2 */
[----:B------:R-:W2:Y:S04]  /*b520*/  LDG.E.U16 R146, desc[UR4][R146.64] ;  /* 0x0000000492927981 */ /* 0x000ea8000c1e1500 */
[----:B------:R1:W2:Y:S01]  /*b530*/  LDG.E.U16 R155, desc[UR4][R158.64] ;  /* 0x000000049e9b7981 */ /* 0x0002a2000c1e1500 */
[----:B0-----:R-:W-:-:S03]  /*b540*/  IMAD.WIDE R150, R2, 0x2, R220 ;  /* 0x0000000202967825 */ /* 0x001fc600078e02dc */
[----:B------:R-:W2:Y:S04]  /*b550*/  LDL.64 R220, [R1+0x270] ;  /* 0x0002700001dc7983 */ /* 0x000ea80000100a00 */
[----:B------:R-:W2:Y:S01]  /*b560*/  LDG.E.U16 R151, desc[UR4][R150.64] ;  /* 0x0000000496977981 */ /* 0x000ea2000c1e1500 */
[----:B------:R-:W-:-:S03]  /*b570*/  IMAD.WIDE R164, R2, 0x2, R164 ;  /* 0x0000000202a47825 */ /* 0x000fc600078e02a4 */
[----:B------:R-:W2:Y:S01]  /*b580*/  LDL.64 R226, [R1+0x238] ;  /* 0x0002380001e27983 */ /* 0x000ea20000100a00 */
[----:B-1----:R-:W-:-:S03]  /*b590*/  IMAD.WIDE R158, R2, 0x2, R222 ;  /* 0x00000002029e7825 */ /* 0x002fc600078e02de */
[----:B------:R-:W2:Y:S04]  /*b5a0*/  LDG.E.U16 R147, desc[UR4][R164.64] ;  /* 0x00000004a4937981 */ /* 0x000ea8000c1e1500 */
[----:B------:R0:W2:Y:S04]  /*b5b0*/  LDG.E.U16 R150, desc[UR4][R162.64] ;  /* 0x00000004a2967981 */ /* 0x0000a8000c1e1500 */
[----:B------:R-:W2:Y:S04]  /*b5c0*/  LDL.64 R222, [R1+0x248] ;  /* 0x0002480001de7983 */ /* 0x000ea80000100a00 */
[----:B------:R-:W2:Y:S01]  /*b5d0*/  LDL.64 R164, [R1+0x260] ;  /* 0x0002600001a47983 */ /* 0x000ea20000100a00 */
[----:B0-----:R-:W-:-:S03]  /*b5e0*/  IMAD.WIDE R162, R2, 0x2, R218 ;  /* 0x0000000202a27825 */ /* 0x001fc600078e02da */
[----:B------:R-:W2:Y:S04]  /*b5f0*/  LDL.64 R218, [R1+0x268] ;  /* 0x0002680001da7983 */ /* 0x000ea80000100a00 */
[----:B------:R-:W2:Y:S01]  /*b600*/  LDG.E.U16 R157, desc[UR4][R162.64] ;  /* 0x00000004a29d7981 */ /* 0x000ea2000c1e1500 */
[----:B---3--:R-:W-:-:S05]  /*b610*/  IMAD.WIDE R160, R2, 0x2, R160 ;  /* 0x0000000202a07825 */ /* 0x008fca00078e02a0 */
[----:B------:R0:W3:Y:S01]  /*b620*/  LDG.E.U16 R117, desc[UR4][R160.64] ;  /* 0x00000004a0757981 */ /* 0x0000e2000c1e1500 */
[----:B----4-:R-:W-:-:S06]  /*b630*/  IMAD.WIDE R168, R2, 0x2, R168 ;  /* 0x0000000202a87825 */ /* 0x010fcc00078e02a8 */
[----:B------:R-:W4:Y:S01]  /*b640*/  LDG.E.U16 R168, desc[UR4][R168.64] ;  /* 0x00000004a8a87981 */ /* 0x000f22000c1e1500 */
[----:B0-----:R-:W-:-:S03]  /*b650*/  IMAD.WIDE R160, R2, 0x2, R166 ;  /* 0x0000000202a07825 */ /* 0x001fc600078e02a6 */
[----:B------:R-:W3:Y:S01]  /*b660*/  LDL.64 R166, [R1+0x258] ;  /* 0x0002580001a67983 */ /* 0x000ee20000100a00 */
[----:B------:R-:W-:-:S03]  /*b670*/  IMAD.WIDE R170, R2, 0x2, R170 ;  /* 0x0000000202aa7825 */ /* 0x000fc600078e02aa */
[----:B------:R-:W4:Y:S04]  /*b680*/  LDG.E.U16 R169, desc[UR4][R160.64] ;  /* 0x00000004a0a97981 */ /* 0x000f28000c1e1500 */
[----:B------:R-:W4:Y:S04]  /*b690*/  LDG.E.U16 R170, desc[UR4][R170.64] ;  /* 0x00000004aaaa7981 */ /* 0x000f28000c1e1500 */
[----:B------:R0:W4:Y:S02]  /*b6a0*/  LDG.E.U16 R171, desc[UR4][R158.64] ;  /* 0x000000049eab7981 */ /* 0x000124000c1e1500 */
[----:B0-----:R-:W-:-:S02]  /*b6b0*/  IMAD.WIDE R158, R2, 0x2, R224 ;  /* 0x00000002029e7825 */ /* 0x001fc400078e02e0 */
[----:B------:R-:W4:Y:S02]  /*b6c0*/  LDL.64 R224, [R1+0x230] ;  /* 0x0002300001e07983 */ /* 0x000f240000100a00 */
[C---:B--2---:R-:W-:Y:S02]  /*b6d0*/  IMAD.WIDE R160, R2.reuse, 0x2, R220 ;  /* 0x0000000202a07825 */ /* 0x044fe400078e02dc */
[----:B------:R-:W2:Y:S04]  /*b6e0*/  LDL.64 R220, [R1+0x228] ;  /* 0x0002280001dc7983 */ /* 0x000ea80000100a00 */
[----:B------:R0:W2:Y:S04]  /*b6f0*/  LDG.E.U16 R174, desc[UR4][R158.64] ;  /* 0x000000049eae7981 */ /* 0x0000a8000c1e1500 */
[----:B------:R1:W2:Y:S01]  /*b700*/  LDG.E.U16 R176, desc[UR4][R160.64] ;  /* 0x00000004a0b07981 */ /* 0x0002a2000c1e1500 */
[----:B------:R-:W-:-:S03]  /*b710*/  IMAD.WIDE R162, R2, 0x2, R218 ;  /* 0x0000000202a27825 */ /* 0x000fc600078e02da */
[----:B------:R-:W2:Y:S01]  /*b720*/  LDL.64 R218, [R1+0x220] ;  /* 0x0002200001da7983 */ /* 0x000ea20000100a00 */
[----:B0-----:R-:W-:-:S03]  /*b730*/  IMAD.WIDE R158, R2, 0x2, R228 ;  /* 0x00000002029e7825 */ /* 0x001fc600078e02e4 */
[----:B------:R-:W2:Y:S01]  /*b740*/  LDL.64 R228, [R1+0x218] ;  /* 0x0002180001e47983 */ /* 0x000ea20000100a00 */
[----:B-1----:R-:W-:-:S03]  /*b750*/  IMAD.WIDE R160, R2, 0x2, R222 ;  /* 0x0000000202a07825 */ /* 0x002fc600078e02de */
[----:B------:R-:W2:Y:S01]  /*b760*/  LDL.64 R222, [R1+0x210] ;  /* 0x0002100001de7983 */ /* 0x000ea20000100a00 */
[----:B------:R-:W-:-:S03]  /*b770*/  IMAD.WIDE R164, R2, 0x2, R164 ;  /* 0x0000000202a47825 */ /* 0x000fc600078e02a4 */
[----:B------:R-:W2:Y:S04]  /*b780*/  LDG.E.U16 R186, desc[UR4][R160.64] ;  /* 0x00000004a0ba7981 */ /* 0x000ea8000c1e1500 */
[----:B------:R0:W2:Y:S04]  /*b790*/  LDG.E.U16 R180, desc[UR4][R164.64] ;  /* 0x00000004a4b47981 */ /* 0x0000a8000c1e1500 */
[----:B------:R-:W2:Y:S04]  /*b7a0*/  LDG.E.U16 R184, desc[UR4][R158.64] ;  /* 0x000000049eb87981 */ /* 0x000ea8000c1e1500 */
[----:B------:R1:W2:Y:S01]  /*b7b0*/  LDG.E.U16 R178, desc[UR4][R162.64] ;  /* 0x00000004a2b27981 */ /* 0x0002a2000c1e1500 */
[----:B0-----:R-:W-:-:S03]  /*b7c0*/  IMAD.WIDE R164, R2, 0x2, R226 ;  /* 0x0000000202a47825 */ /* 0x001fc600078e02e2 */
[----:B------:R-:W2:Y:S04]  /*b7d0*/  LDL.64 R226, [R1+0x200] ;  /* 0x0002000001e27983 */ /* 0x000ea80000100a00 */
[----:B------:R-:W2:Y:S01]  /*b7e0*/  LDG.E.U16 R164, desc[UR4][R164.64] ;  /* 0x00000004a4a47981 */ /* 0x000ea2000c1e1500 */
[----:B-1----:R-:W-:-:S03]  /*b7f0*/  IMAD.WIDE R162, R2, 0x2, R230 ;  /* 0x0000000202a27825 */ /* 0x002fc600078e02e6 */
[----:B------:R-:W2:Y:S04]  /*b800*/  LDL.64 R230, [R1+0x1e0] ;  /* 0x0001e00001e67983 */ /* 0x000ea80000100a00 */
[----:B------:R-:W2:Y:S01]  /*b810*/  LDG.E.U16 R188, desc[UR4][R162.64] ;  /* 0x00000004a2bc7981 */ /* 0x000ea2000c1e1500 */
[----:B---3--:R-:W-:-:S05]  /*b820*/  IMAD.WIDE R166, R2, 0x2, R166 ;  /* 0x0000000202a67825 */ /* 0x008fca00078e02a6 */
[----:B------:R4:W3:Y:S02]  /*b830*/  LDG.E.U16 R182, desc[UR4][R166.64] ;  /* 0x00000004a6b67981 */ /* 0x0008e4000c1e1500 */
[C---:B----4-:R-:W-:Y:S02]  /*b840*/  IMAD.WIDE R166, R2.reuse, 0x2, R224 ;  /* 0x0000000202a67825 */ /* 0x050fe400078e02e0 */
[----:B------:R-:W4:Y:S02]  /*b850*/  LDL.64 R224, [R1+0x1f8] ;  /* 0x0001f80001e07983 */ /* 0x000f240000100a00 */
[C---:B--2---:R-:W-:Y:S02]  /*b860*/  IMAD.WIDE R158, R2.reuse, 0x2, R220 ;  /* 0x00000002029e7825 */ /* 0x044fe400078e02dc */
[----:B------:R-:W2:Y:S04]  /*b870*/  LDL.64 R220, [R1+0x1f0] ;  /* 0x0001f00001dc7983 */ /* 0x000ea80000100a00 */
[----:B------:R0:W3:Y:S04]  /*b880*/  LDG.E.U16 R165, desc[UR4][R158.64] ;  /* 0x000000049ea57981 */ /* 0x0000e8000c1e1500 */
[----:B------:R-:W3:Y:S01]  /*b890*/  LDG.E.U16 R166, desc[UR4][R166.64] ;  /* 0x00000004a6a67981 */ /* 0x000ee2000c1e1500 */
[----:B------:R-:W-:-:S03]  /*b8a0*/  IMAD.WIDE R160, R2, 0x2, R218 ;  /* 0x0000000202a07825 */ /* 0x000fc600078e02da */
[----:B------:R-:W3:Y:S01]  /*b8b0*/  LDL.64 R218, [R1+0x1e8] ;  /* 0x0001e80001da7983 */ /* 0x000ee20000100a00 */
[----:B------:R-:W-:-:S03]  /*b8c0*/  IMAD.WIDE R162, R2, 0x2, R228 ;  /* 0x0000000202a27825 */ /* 0x000fc600078e02e4 */
[----:B------:R-:W3:Y:S01]  /*b8d0*/  LDL.64 R228, [R1+0x1d8] ;  /* 0x0001d80001e47983 */ /* 0x000ee20000100a00 */
[----:B0-----:R-:W-:-:S03]  /*b8e0*/  IMAD.WIDE R158, R2, 0x2, R222 ;  /* 0x00000002029e7825 */ /* 0x001fc600078e02de */
[----:B------:R-:W3:Y:S04]  /*b8f0*/  LDL.64 R222, [R1+0x1d0] ;  /* 0x0001d00001de7983 */ /* 0x000ee80000100a00 */
[----:B------:R0:W3:Y:S04]  /*b900*/  LDG.E.U16 R194, desc[UR4][R162.64] ;  /* 0x00000004a2c27981 */ /* 0x0000e8000c1e1500 */
[----:B------:R-:W3:Y:S04]  /*b910*/  LDG.E.U16 R196, desc[UR4][R158.64] ;  /* 0x000000049ec47981 */ /* 0x000ee8000c1e1500 */
[----:B------:R1:W3:Y:S01]  /*b920*/  LDG.E.U16 R167, desc[UR4][R160.64] ;  /* 0x00000004a0a77981 */ /* 0x0002e2000c1e1500 */
[----:B0-----:R-:W-:-:S03]  /*b930*/  IMAD.WIDE R162, R2, 0x2, R226 ;  /* 0x0000000202a27825 */ /* 0x001fc600078e02e2 */
[----:B------:R-:W3:Y:S01]  /*b940*/  LDL.64 R226, [R1+0x1c8] ;  /* 0x0001c80001e27983 */ /* 0x000ee20000100a00 */
[----:B-1----:R-:W-:-:S03]  /*b950*/  IMAD.WIDE R160, R2, 0x2, R232 ;  /* 0x0000000202a07825 */ /* 0x002fc600078e02e8 */
[----:B------:R-:W3:Y:S04]  /*b960*/  LDG.E.U16 R200, desc[UR4][R162.64] ;  /* 0x00000004a2c87981 */ /* 0x000ee8000c1e1500 */
[----:B------:R2:W3:Y:S04]  /*b970*/  LDG.E.U16 R198, desc[UR4][R160.64] ;  /* 0x00000004a0c67981 */ /* 0x0004e8000c1e1500 */
[----:B------:R-:W3:Y:S01]  /*b980*/  LDL.64 R232, [R1+0x168] ;  /* 0x0001680001e87983 */ /* 0x000ee20000100a00 */
[----:B----4-:R-:W-:-:S03]  /*b990*/  IMAD.WIDE R158, R2, 0x2, R224 ;  /* 0x00000002029e7825 */ /* 0x010fc600078e02e0 */
[----:B------:R-:W4:Y:S01]  /*b9a0*/  LDL.64 R224, [R1+0x1c0] ;  /* 0x0001c00001e07983 */ /* 0x000f220000100a00 */
[----:B--2---:R-:W-:-:S03]  /*b9b0*/  IMAD.WIDE R160, R2, 0x2, R220 ;  /* 0x0000000202a07825 */ /* 0x004fc600078e02dc */
[----:B------:R-:W2:Y:S04]  /*b9c0*/  LDL.64 R220, [R1+0x1b0] ;  /* 0x0001b00001dc7983 */ /* 0x000ea80000100a00 */
[----:B------:R0:W2:Y:S04]  /*b9d0*/  LDG.E.U16 R202, desc[UR4][R158.64] ;  /* 0x000000049eca7981 */ /* 0x0000a8000c1e1500 */
[----:B------:R-:W2:Y:S01]  /*b9e0*/  LDG.E.U16 R204, desc[UR4][R160.64] ;  /* 0x00000004a0cc7981 */ /* 0x000ea2000c1e1500 */
[----:B---3--:R-:W-:-:S03]  /*b9f0*/  IMAD.WIDE R162, R2, 0x2, R218 ;  /* 0x0000000202a27825 */ /* 0x008fc600078e02da */
[----:B------:R-:W3:Y:S01]  /*ba00*/  LDL.64 R218, [R1+0x1b8] ;  /* 0x0001b80001da7983 */ /* 0x000ee20000100a00 */
[----:B0-----:R-:W-:-:S03]  /*ba10*/  IMAD.WIDE R158, R2, 0x2, R230 ;  /* 0x00000002029e7825 */ /* 0x001fc600078e02e6 */
[----:B------:R-:W2:Y:S04]  /*ba20*/  LDG.E.U16 R206, desc[UR4][R162.64] ;  /* 0x00000004a2ce7981 */ /* 0x000ea8000c1e1500 */
[----:B------:R0:W2:Y:S04]  /*ba30*/  LDG.E.U16 R208, desc[UR4][R158.64] ;  /* 0x000000049ed07981 */ /* 0x0000a8000c1e1500 */
[----:B------:R-:W2:Y:S04]  /*ba40*/  LDL.64 R230, [R1+0x1a0] ;  /* 0x0001a00001e67983 */ /* 0x000ea80000100a00 */
[----:B------:R-:W2:Y:S01]  /*ba50*/  LDL.64 R162, [R1+0x1a8] ;  /* 0x0001a80001a27983 */ /* 0x000ea20000100a00 */
[----:B0-----:R-:W-:-:S03]  /*ba60*/  IMAD.WIDE R158, R2, 0x2, R228 ;  /* 0x00000002029e7825 */ /* 0x001fc600078e02e4 */
[----:B------:R-:W2:Y:S04]  /*ba70*/  LDL.64 R228, [R1+0x190] ;  /* 0x0001900001e47983 */ /* 0x000ea80000100a00 */
[----:B------:R0:W2:Y:S02]  /*ba80*/  LDG.E.U16 R210, desc[UR4][R158.64] ;  /* 0x000000049ed27981 */ /* 0x0000a4000c1e1500 */
[C---:B0-----:R-:W-:Y:S02]  /*ba90*/  IMAD.WIDE R158, R2.reuse, 0x2, R222 ;  /* 0x00000002029e7825 */ /* 0x041fe400078e02de */
[----:B------:R-:W2:Y:S04]  /*baa0*/  LDL.64 R222, [R1+0x198] ;  /* 0x0001980001de7983 */ /* 0x000ea80000100a00 */
[----:B------:R0:W2:Y:S02]  /*bab0*/  LDG.E.U16 R212, desc[UR4][R158.64] ;  /* 0x000000049ed47981 */ /* 0x0000a4000c1e1500 */
[----:B0-----:R-:W-:-:S02]  /*bac0*/  IMAD.WIDE R158, R2, 0x2, R226 ;  /* 0x00000002029e7825 */ /* 0x001fc400078e02e2 */
[----:B------:R-:W2:Y:S04]  /*bad0*/  LDL.64 R226, [R1+0x180] ;  /* 0x0001800001e27983 */ /* 0x000ea80000100a00 */
[----:B------:R4:W2:Y:S01]  /*bae0*/  LDG.E.U16 R214, desc[UR4][R158.64] ;  /* 0x000000049ed67981 */ /* 0x0008a2000c1e1500 */
[----:B------:R-:W-:Y:S01]  /*baf0*/  FMNMX R160, R120, R17, !PT ;  /* 0x0000001178a07209 */ /* 0x000fe20007800000 */
[C---:B----4-:R-:W-:Y:S02]  /*bb00*/  IMAD.WIDE R158, R2.reuse, 0x2, R224 ;  /* 0x00000002029e7825 */ /* 0x050fe400078e02e0 */
[----:B------:R-:W4:Y:S04]  /*bb10*/  LDL.64 R224, [R1+0x188] ;  /* 0x0001880001e07983 */ /* 0x000f280000100a00 */
[----:B------:R3:W4:Y:S02]  /*bb20*/  LDG.E.U16 R216, desc[UR4][R158.64] ;  /* 0x000000049ed87981 */ /* 0x000724000c1e1500 */
[----:B---3--:R-:W-:-:S05]  /*bb30*/  IMAD.WIDE R158, R2, 0x2, R218 ;  /* 0x00000002029e7825 */ /* 0x008fca00078e02da */
[----:B------:R2:W3:Y:S02]  /*bb40*/  LDG.E.U16 R218, desc[UR4][R158.64] ;  /* 0x000000049eda7981 */ /* 0x0004e4000c1e1500 */
[----:B--2---:R-:W-:-:S05]  /*bb50*/  IMAD.WIDE R158, R2, 0x2, R220 ;  /* 0x00000002029e7825 */ /* 0x004fca00078e02dc */
[----:B------:R0:W2:Y:S02]  /*bb60*/  LDG.E.U16 R219, desc[UR4][R158.64] ;  /* 0x000000049edb7981 */ /* 0x0000a4000c1e1500 */
[C---:B0-----:R-:W-:Y:S02]  /*bb70*/  IMAD.WIDE R158, R2.reuse, 0x2, R162 ;  /* 0x00000002029e7825 */ /* 0x041fe400078e02a2 */
[----:B------:R-:W3:Y:S04]  /*bb80*/  LDL.64 R162, [R1+0x178] ;  /* 0x0001780001a27983 */ /* 0x000ee80000100a00 */
[----:B------:R0:W2:Y:S02]  /*bb90*/  LDG.E.U16 R220, desc[UR4][R158.64] ;  /* 0x000000049edc7981 */ /* 0x0000a4000c1e1500 */
[----:B0-----:R-:W-:Y:S01]  /*bba0*/  IMAD.WIDE R158, R2, 0x2, R230 ;  /* 0x00000002029e7825 */ /* 0x001fe200078e02e6 */
[----:B------:R-:W-:Y:S01]  /*bbb0*/  FMNMX R160, R22, R160, !PT ;  /* 0x000000a016a07209 */ /* 0x000fe20007800000 */
[----:B------:R-:W2:Y:S04]  /*bbc0*/  LDL.64 R230, [R1+0x150] ;  /* 0x0001500001e67983 */ /* 0x000ea80000100a00 */
[----:B------:R0:W2:Y:S02]  /*bbd0*/  LDG.E.U16 R221, desc[UR4][R158.64] ;  /* 0x000000049edd7981 */ /* 0x0000a4000c1e1500 */
[----:B0-----:R-:W-:-:S05]  /*bbe0*/  IMAD.WIDE R158, R2, 0x2, R222 ;  /* 0x00000002029e7825 */ /* 0x001fca00078e02de */
[----:B------:R0:W2:Y:S02]  /*bbf0*/  LDG.E.U16 R222, desc[UR4][R158.64] ;  /* 0x000000049ede7981 */ /* 0x0000a4000c1e1500 */
[----:B0-----:R-:W-:Y:S02]  /*bc00*/  IMAD.WIDE R158, R2, 0x2, R228 ;  /* 0x00000002029e7825 */ /* 0x001fe400078e02e4 */
[----:B------:R-:W2:Y:S01]  /*bc10*/  LDL.64 R228, [R1+0x160] ;  /* 0x0001600001e47983 */ /* 0x000ea20000100a00 */
[----:B------:R-:W-:-:S03]  /*bc20*/  FMNMX R160, R21, R160, !PT ;  /* 0x000000a015a07209 */ /* 0x000fc60007800000 */
[----:B------:R4:W2:Y:S01]  /*bc30*/  LDG.E.U16 R223, desc[UR4][R158.64] ;  /* 0x000000049edf7981 */ /* 0x0008a2000c1e1500 */
[----:B------:R-:W-:-:S04]  /*bc40*/  FMNMX R160, R123, R160, !PT ;  /* 0x000000a07ba07209 */ /* 0x000fc80007800000 */
        /* <DEDUP_REMOVED lines=25> */
[----:B------:R-:W-:Y:S01]  /*bde0*/  FMNMX R241, R113, R160, !PT ;  /* 0x000000a071f17209 */ /* 0x000fe20007800000 */
[----:B----4-:R-:W-:-:S05]  /*bdf0*/  IMAD.WIDE R158, R2, 0x2, R224 ;  /* 0x00000002029e7825 */ /* 0x010fca00078e02e0 */
[----:B------:R0:W4:Y:S02]  /*be00*/  LDG.E.U16 R224, desc[UR4][R158.64] ;  /* 0x000000049ee07981 */ /* 0x000124000c1e1500 */
[----:B0-----:R-:W-:-:S05]  /*be10*/  IMAD.WIDE R158, R2, 0x2, R226 ;  /* 0x00000002029e7825 */ /* 0x001fca00078e02e2 */
[----:B------:R3:W4:Y:S02]  /*be20*/  LDG.E.U16 R225, desc[UR4][R158.64] ;  /* 0x000000049ee17981 */ /* 0x000724000c1e1500 */
[C---:B---3--:R-:W-:Y:S02]  /*be30*/  IMAD.WIDE R158, R2.reuse, 0x2, R162 ;  /* 0x00000002029e7825 */ /* 0x048fe400078e02a2 */
[----:B------:R-:W3:Y:S04]  /*be40*/  LDL.64 R162, [R1+0x148] ;  /* 0x0001480001a27983 */ /* 0x000ee80000100a00 */
[----:B------:R0:W4:Y:S02]  /*be50*/  LDG.E.U16 R226, desc[UR4][R158.64] ;  /* 0x000000049ee27981 */ /* 0x000124000c1e1500 */
[----:B0-----:R-:W-:-:S02]  /*be60*/  IMAD.WIDE R158, R2, 0x2, R234 ;  /* 0x00000002029e7825 */ /* 0x001fc400078e02ea */
[----:B------:R-:W3:Y:S04]  /*be70*/  LDL.64 R234, [R1+0x138] ;  /* 0x0001380001ea7983 */ /* 0x000ee80000100a00 */
[----:B------:R0:W4:Y:S02]  /*be80*/  LDG.E.U16 R227, desc[UR4][R158.64] ;  /* 0x000000049ee37981 */ /* 0x000124000c1e1500 */
[----:B0-----:R-:W-:-:S04]  /*be90*/  IMAD.WIDE R158, R2, 0x2, R232 ;  /* 0x00000002029e7825 */ /* 0x001fc800078e02e8 */
[C---:B--2---:R-:W-:Y:S02]  /*bea0*/  IMAD.WIDE R160, R2.reuse, 0x2, R228 ;  /* 0x0000000202a07825 */ /* 0x044fe400078e02e4 */
[----:B------:R-:W2:Y:S04]  /*beb0*/  LDG.E.U16 R228, desc[UR4][R158.64] ;  /* 0x000000049ee47981 */ /* 0x000ea8000c1e1500 */
[----:B------:R0:W2:Y:S04]  /*bec0*/  LDG.E.U16 R229, desc[UR4][R160.64] ;  /* 0x00000004a0e57981 */ /* 0x0000a8000c1e1500 */
[----:B------:R-:W3:Y:S01]  /*bed0*/  LDL.64 R158, [R1+0x158] ;  /* 0x00015800019e7983 */ /* 0x000ee20000100a00 */
[----:B0-----:R-:W-:Y:S01]  /*bee0*/  IMAD.WIDE R160, R2, 0x2, R230 ;  /* 0x0000000202a07825 */ /* 0x001fe200078e02e6 */
[----:B------:R-:W-:-:S04]  /*bef0*/  FMNMX R241, R148, R241, !PT ;  /* 0x000000f194f17209 */ /* 0x000fc80007800000 */
[----:B------:R0:W2:Y:S04]  /*bf00*/  LDG.E.U16 R231, desc[UR4][R160.64] ;  /* 0x00000004a0e77981 */ /* 0x0000a8000c1e1500 */
[----:B------:R-:W1:Y:S01]  /*bf10*/  SHFL.BFLY PT, R233, R241, 0x2, 0x1f ;  /* 0x0c401f00f1e97f89 */ /* 0x000e6200000e0000 */
[----:B---3--:R-:W-:-:S05]  /*bf20*/  IMAD.WIDE R158, R2, 0x2, R158 ;  /* 0x00000002029e7825 */ /* 0x008fca00078e029e */
[----:B------:R-:W3:Y:S04]  /*bf30*/  LDG.E.U16 R230, desc[UR4][R158.64] ;  /* 0x000000049ee67981 */ /* 0x000ee8000c1e1500 */
[----:B------:R-:W4:Y:S01]  /*bf40*/  LDL.64 R158, [R1+0x140] ;  /* 0x00014000019e7983 */ /* 0x000f220000100a00 */
[----:B-1----:R-:W-:-:S05]  /*bf50*/  FMNMX R241, R241, R233, !PT ;  /* 0x000000e9f1f17209 */ /* 0x002fca0007800000 */
[----:B------:R-:W1:Y:S01]  /*bf60*/  SHFL.BFLY PT, R246, R241, 0x1, 0x1f ;  /* 0x0c201f00f1f67f89 */ /* 0x000e6200000e0000 */
[----:B0-----:R-:W-:-:S05]  /*bf70*/  IMAD.WIDE R160, R2, 0x2, R234 ;  /* 0x0000000202a07825 */ /* 0x001fca00078e02ea */
[----:B------:R0:W3:Y:S01]  /*bf80*/  LDG.E.U16 R234, desc[UR4][R160.64] ;  /* 0x00000004a0ea7981 */ /* 0x0000e2000c1e1500 */
[----:B------:R-:W-:-:S05]  /*bf90*/  IMAD.WIDE R162, R2, 0x2, R162 ;  /* 0x0000000202a27825 */ /* 0x000fca00078e02a2 */
[----:B------:R-:W3:Y:S01]  /*bfa0*/  LDG.E.U16 R232, desc[UR4][R162.64] ;  /* 0x00000004a2e87981 */ /* 0x000ee2000c1e1500 */
[----:B0-----:R-:W-:-:S06]  /*bfb0*/  IMAD.WIDE R160, R2, 0x2, R238 ;  /* 0x0000000202a07825 */ /* 0x001fcc00078e02ee */
[----:B------:R0:W3:Y:S04]  /*bfc0*/  LDG.E.U16 R160, desc[UR4][R160.64] ;  /* 0x00000004a0a07981 */ /* 0x0000e8000c1e1500 */
[----:B------:R-:W2:Y:S01]  /*bfd0*/  LDL.64 R162, [R1+0x128] ;  /* 0x0001280001a27983 */ /* 0x000ea20000100a00 */
[----:B0-----:R-:W-:Y:S01]  /*bfe0*/  FMUL R161, R107, R242 ;  /* 0x000000f26ba17220 */ /* 0x001fe20000400000 */
[----:B-1----:R-:W-:Y:S01]  /*bff0*/  FMNMX R107, R241, R246, !PT ;  /* 0x000000f6f16b7209 */ /* 0x002fe20007800000 */
[----:B----4-:R-:W-:-:S05]  /*c000*/  IMAD.WIDE R158, R2, 0x2, R158 ;  /* 0x00000002029e7825 */ /* 0x010fca00078e029e */
[----:B------:R0:W4:Y:S04]  /*c010*/  LDG.E.U16 R233, desc[UR4][R158.64] ;  /* 0x000000049ee97981 */ /* 0x000128000c1e1500 */
[----:B------:R-:W0:Y:S04]  /*c020*/  LDL.64 R158, [R1+0x130] ;  /* 0x00013000019e7983 */ /* 0x000e280000100a00 */
[----:B------:R-:W3:Y:S01]  /*c030*/  LDL.LU R241, [R1+0x2c] ;  /* 0x00002c0001f17983 */ /* 0x000ee20000300800 */
[----:B------:R-:W-:Y:S01]  /*c040*/  FMUL R240, R118, R242 ;  /* 0x000000f276f07220 */ /* 0x000fe20000400000 */
[----:B------:R-:W-:Y:S01]  /*c050*/  FMNMX R118, R18, R20, !PT ;  /* 0x0000001412767209 */ /* 0x000fe20007800000 */
[-C--:B------:R-:W-:Y:S01]  /*c060*/  FMUL R238, R114, R242.reuse ;  /* 0x000000f272ee7220 */ /* 0x080fe20000400000 */
[----:B------:R-:W-:Y:S01]  /*c070*/  FMUL R239, R115, R242 ;  /* 0x000000f273ef7220 */ /* 0x000fe20000400000 */
[----:B------:R-:W4:Y:S01]  /*c080*/  LDL.LU R246, [R1+0x30] ;  /* 0x0000300001f67983 */ /* 0x000f220000300800 */
[----:B------:R-:W-:-:S02]  /*c090*/  FMNMX R118, R23, R118, !PT ;  /* 0x0000007617767209 */ /* 0x000fc40007800000 */
[----:B------:R-:W-:Y:S02]  /*c0a0*/  FSEL R238, R238, -INF , !P1 ;  /* 0xff800000eeee7808 */ /* 0x000fe40004800000 */
[----:B------:R-:W-:Y:S02]  /*c0b0*/  FSEL R239, R239, -INF , !P4 ;  /* 0xff800000efef7808 */ /* 0x000fe40006000000 */
[----:B------:R-:W-:Y:S01]  /*c0c0*/  FSEL R240, R240, -INF , !P2 ;  /* 0xff800000f0f07808 */ /* 0x000fe20005000000 */
[----:B0-----:R-:W-:-:S05]  /*c0d0*/  IMAD.WIDE R158, R2, 0x2, R158 ;  /* 0x00000002029e7825 */ /* 0x001fca00078e029e */
[----:B------:R2:W4:Y:S01]  /*c0e0*/  LDG.E.U16 R235, desc[UR4][R158.64] ;  /* 0x000000049eeb7981 */ /* 0x000522000c1e1500 */
[----:B---3--:R-:W-:-:S05]  /*c0f0*/  FMNMX R107, R107, R241, !PT ;  /* 0x000000f16b6b7209 */ /* 0x008fca0007800000 */
[----:B------:R-:W-:Y:S01]  /*c100*/  FADD R120, R120, -R107 ;  /* 0x8000006b78787221 */ /* 0x000fe20000000000 */
[----:B--2---:R-:W-:-:S04]  /*c110*/  IMAD.WIDE R158, R2, 0x2, R162 ;  /* 0x00000002029e7825 */ /* 0x004fc800078e02a2 */
[----:B------:R-:W-:-:S04]  /*c120*/  IMAD.WIDE R162, R2, 0x2, R236 ;  /* 0x0000000202a27825 */ /* 0x000fc800078e02ec */
[-C--:B------:R-:W-:Y:S01]  /*c130*/  FMUL R236, R110, R242.reuse ;  /* 0x000000f26eec7220 */ /* 0x080fe20000400000 */
[-C--:B------:R-:W-:Y:S01]  /*c140*/  FMUL R237, R111, R242.reuse ;  /* 0x000000f26fed7220 */ /* 0x080fe20000400000 */
[----:B------:R-:W-:Y:S01]  /*c150*/  FMUL R242, R119, R242 ;  /* 0x000000f277f27220 */ /* 0x000fe20000400000 */
[----:B------:R-:W-:Y:S01]  /*c160*/  FMNMX R119, R121, R118, !PT ;  /* 0x0000007679777209 */ /* 0x000fe20007800000 */
[----:B------:R-:W-:Y:S01]  /*c170*/  FMUL R120, R120, 1.4426950216293334961 ;  /* 0x3fb8aa3b78787820 */ /* 0x000fe20000400000 */
[--C-:B------:R-:W-:Y:S01]  /*c180*/  FADD R110, R17, -R107.reuse ;  /* 0x8000006b116e7221 */ /* 0x100fe20000000000 */
[--C-:B------:R-:W-:Y:S01]  /*c190*/  FADD R122, R122, -R107.reuse ;  /* 0x8000006b7a7a7221 */ /* 0x100fe20000000000 */
[----:B------:R-:W-:Y:S01]  /*c1a0*/  FMNMX R119, R124, R119, !PT ;  /* 0x000000777c777209 */ /* 0x000fe20007800000 */
[----:B------:R0:W-:Y:S01]  /*c1b0*/  MUFU.EX2 R17, R120 ;  /* 0x0000007800117308 */ /* 0x0001e20000000800 */
[--C-:B------:R-:W-:Y:S01]  /*c1c0*/  FADD R111, R22, -R107.reuse ;  /* 0x8000006b166f7221 */ /* 0x100fe20000000000 */
[----:B------:R-:W-:Y:S01]  /*c1d0*/  FMUL R114, R122, 1.4426950216293334961 ;  /* 0x3fb8aa3b7a727820 */ /* 0x000fe20000400000 */
[--C-:B------:R-:W-:Y:S01]  /*c1e0*/  FADD R123, R123, -R107.reuse ;  /* 0x8000006b7b7b7221 */ /* 0x100fe20000000000 */
[--C-:B------:R-:W-:Y:S01]  /*c1f0*/  FADD R125, R125, -R107.reuse ;  /* 0x8000006b7d7d7221 */ /* 0x100fe20000000000 */
[--C-:B------:R-:W-:Y:S01]  /*c200*/  FADD R115, R126, -R107.reuse ;  /* 0x8000006b7e737221 */ /* 0x100fe20000000000 */
[----:B------:R-:W-:Y:S01]  /*c210*/  FADD R129, R129, -R107 ;  /* 0x8000006b81817221 */ /* 0x000fe20000000000 */
[----:B------:R-:W2:Y:S01]  /*c220*/  LDG.E.U16 R158, desc[UR4][R158.64] ;  /* 0x000000049e9e7981 */ /* 0x000ea2000c1e1500 */
[----:B0-----:R-:W-:-:S03]  /*c230*/  FMNMX R120, R127, R119, !PT ;  /* 0x000000777f787209 */ /* 0x001fc60007800000 */
[----:B------:R-:W3:Y:S01]  /*c240*/  LDG.E.U16 R162, desc[UR4][R162.64] ;  /* 0x00000004a2a27981 */ /* 0x000ee2000c1e1500 */
[----:B------:R-:W-:Y:S01]  /*c250*/  FMNMX R120, R128, R120, !PT ;  /* 0x0000007880787209 */ /* 0x000fe20007800000 */
[----:B------:R-:W-:Y:S01]  /*c260*/  FMUL R110, R110, 1.4426950216293334961 ;  /* 0x3fb8aa3b6e6e7820 */ /* 0x000fe20000400000 */
[----:B------:R-:W-:Y:S01]  /*c270*/  FMUL R111, R111, 1.4426950216293334961 ;  /* 0x3fb8aa3b6f6f7820 */ /* 0x000fe20000400000 */
[----:B------:R-:W-:Y:S01]  /*c280*/  FMUL R118, R125, 1.4426950216293334961 ;  /* 0x3fb8aa3b7d767820 */ /* 0x000fe20000400000 */
[----:B------:R-:W-:Y:S01]  /*c290*/  FMNMX R122, R131, R120, !PT ;  /* 0x00000078837a7209 */ /* 0x000fe20007800000 */
[----:B------:R0:W-:Y:S01]  /*c2a0*/  MUFU.EX2 R22, R110 ;  /* 0x0000006e00167308 */ /* 0x0001e20000000800 */
[----:B------:R-:W-:Y:S01]  /*c2b0*/  FMUL R119, R129, 1.4426950216293334961 ;  /* 0x3fb8aa3b81777820 */ /* 0x000fe20000400000 */
[----:B------:R-:W-:Y:S01]  /*c2c0*/  BAR.SYNC.DEFER_BLOCKING 0x0 ;  /* 0x0000000000007b1d */ /* 0x000fe20000010000 */
[----:B------:R-:W-:Y:S01]  /*c2d0*/  FMNMX R122, R132, R122, !PT ;  /* 0x0000007a847a7209 */ /* 0x000fe20007800000 */
[----:B0-----:R-:W-:-:S04]  /*c2e0*/  FADD R110, R21, -R107 ;  /* 0x8000006b156e7221 */ /* 0x001fc80000000000 */
[----:B------:R0:W-:Y:S02]  /*c2f0*/  MUFU.EX2 R21, R111 ;  /* 0x0000006f00157308 */ /* 0x0001e40000000800 */
[----:B0-----:R-:W-:Y:S01]  /*c300*/  FMUL R111, R123, 1.4426950216293334961 ;  /* 0x3fb8aa3b7b6f7820 */ /* 0x001fe20000400000 */
        /* <DEDUP_REMOVED lines=11> */
[----:B------:R-:W-:-:S03]  /*c3c0*/  FADD R88, R88, -R107 ;  /* 0x8000006b58587221 */ /* 0x000fc60000000000 */
[----:B------:R-:W-:Y:S01]  /*c3d0*/  FMNMX R129, R99, R129, !PT ;  /* 0x0000008163817209 */ /* 0x000fe20007800000 */
[----:B------:R0:W-:Y:S03]  /*c3e0*/  STS.U16 [R6+0x2000], R201 ;  /* 0x002000c906007388 */ /* 0x0001e60000000400 */
[----:B------:R-:W-:Y:S01]  /*c3f0*/  FMNMX R129, R98, R129, !PT ;  /* 0x0000008162817209 */ /* 0x000fe20007800000 */
[----:B0-----:R-:W-:-:S03]  /*c400*/  FMUL R201, R88, 1.4426950216293334961 ;  /* 0x3fb8aa3b58c97820 */ /* 0x001fc60000400000 */
[----:B------:R-:W-:Y:S01]  /*c410*/  FMNMX R88, R102, R129, !PT ;  /* 0x0000008166587209 */ /* 0x000fe20007800000 */
[----:B------:R-:W-:-:S03]  /*c420*/  FADD R129, R89, -R107 ;  /* 0x8000006b59817221 */ /* 0x000fc60000000000 */
[----:B------:R-:W-:Y:S02]  /*c430*/  FMNMX R89, R105, R88, !PT ;  /* 0x0000005869597209 */ /* 0x000fe40007800000 */
[----:B------:R-:W-:Y:S02]  /*c440*/  FSEL R88, R161, -INF , !P5 ;  /* 0xff800000a1587808 */ /* 0x000fe40006800000 */
[----:B------:R-:W-:Y:S02]  /*c450*/  FMNMX R89, R108, R89, !PT ;  /* 0x000000596c597209 */ /* 0x000fe40007800000 */
[----:B------:R-:W-:Y:S02]  /*c460*/  FSEL R236, R236, -INF , !P3 ;  /* 0xff800000ecec7808 */ /* 0x000fe40005800000 */
[----:B------:R-:W-:Y:S02]  /*c470*/  FMNMX R89, R88, R89, !PT ;  /* 0x0000005958597209 */ /* 0x000fe40007800000 */
[----:B------:R-:W-:-:S02]  /*c480*/  FSEL R237, R237, -INF , !P6 ;  /* 0xff800000eded7808 */ /* 0x000fc40007000000 */
[----:B------:R-:W-:-:S04]  /*c490*/  FMNMX R89, R236, R89, !PT ;  /* 0x00000059ec597209 */ /* 0x000fc80007800000 */
[----:B------:R-:W-:-:S04]  /*c4a0*/  FMNMX R89, R237, R89, !PT ;  /* 0x00000059ed597209 */ /* 0x000fc80007800000 */
[----:B------:R-:W-:Y:S01]  /*c4b0*/  FMNMX R89, R238, R89, !PT ;  /* 0x00000059ee597209 */ /* 0x000fe20007800000 */
[----:B------:R-:W-:-:S03]  /*c4c0*/  FADD R92, R92, -R107 ;  /* 0x8000006b5c5c7221 */ /* 0x000fc60000000000 */
[----:B------:R-:W-:Y:S02]  /*c4d0*/  FMNMX R89, R239, R89, !PT ;  /* 0x00000059ef597209 */ /* 0x000fe40007800000 */
[----:B------:R-:W-:Y:S02]  /*c4e0*/  FSEL R242, R242, -INF , P0 ;  /* 0xff800000f2f27808 */ /* 0x000fe40000000000 */
[----:B------:R-:W-:Y:S01]  /*c4f0*/  FMNMX R89, R240, R89, !PT ;  /* 0x00000059f0597209 */ /* 0x000fe20007800000 */
[----:B------:R-:W-:-:S03]  /*c500*/  FMUL R92, R92, 1.4426950216293334961 ;  /* 0x3fb8aa3b5c5c7820 */ /* 0x000fc60000400000 */
[----:B------:R-:W-:Y:S01]  /*c510*/  FMNMX R89, R242, R89, !PT ;  /* 0x00000059f2597209 */ /* 0x000fe20007800000 */
[----:B------:R0:W-:Y:S02]  /*c520*/  STS.U16 [R6+0x1800], R205 ;  /* 0x001800cd06007388 */ /* 0x0001e40000000400 */
[----:B0-----:R0:W-:Y:S02]  /*c530*/  MUFU.EX2 R205, R92 ;  /* 0x0000005c00cd7308 */ /* 0x0011e40000000800 */
[----:B0-----:R-:W0:Y:S01]  /*c540*/  SHFL.BFLY PT, R92, R89, 0x2, 0x1f ;  /* 0x0c401f00595c7f89 */ /* 0x001e2200000e0000 */
[----:B------:R-:W-:-:S03]  /*c550*/  FADD R96, R96, -R107 ;  /* 0x8000006b60607221 */ /* 0x000fc60000000000 */
[----:B------:R1:W-:Y:S01]  /*c560*/  STS.U16 [R6+0x1c00], R203 ;  /* 0x001c00cb06007388 */ /* 0x0003e20000000400 */
[----:B------:R-:W-:-:S03]  /*c570*/  FMUL R96, R96, 1.4426950216293334961 ;  /* 0x3fb8aa3b60607820 */ /* 0x000fc60000400000 */
[----:B------:R1:W-:Y:S02]  /*c580*/  STS.U16 [R6+0x1400], R207 ;  /* 0x001400cf06007388 */ /* 0x0003e40000000400 */
[--C-:B-1----:R-:W-:Y:S01]  /*c590*/  FADD R203, R93, -R107.reuse ;  /* 0x8000006b5dcb7221 */ /* 0x102fe20000000000 */
[--C-:B------:R-:W-:Y:S01]  /*c5a0*/  FADD R93, R104, -R107.reuse ;  /* 0x8000006b685d7221 */ /* 0x100fe20000000000 */
[----:B------:R1:W-:Y:S03]  /*c5b0*/  MUFU.EX2 R207, R96 ;  /* 0x0000006000cf7308 */ /* 0x0003e60000000800 */
[----:B-1----:R-:W-:Y:S01]  /*c5c0*/  FMUL R96, R93, 1.4426950216293334961 ;  /* 0x3fb8aa3b5d607820 */ /* 0x002fe20000400000 */
[--C-:B------:R-:W-:Y:S01]  /*c5d0*/  FADD R93, R109, -R107.reuse ;  /* 0x8000006b6d5d7221 */ /* 0x100fe20000000000 */
[----:B0-----:R-:W-:Y:S01]  /*c5e0*/  FMNMX R92, R89, R92, !PT ;  /* 0x0000005c595c7209 */ /* 0x001fe20007800000 */
[----:B------:R-:W-:-:S02]  /*c5f0*/  FADD R89, R106, -R107 ;  /* 0x8000006b6a597221 */ /* 0x000fc40000000000 */
[----:B------:R-:W-:-:S04]  /*c600*/  FMUL R93, R93, 1.4426950216293334961 ;  /* 0x3fb8aa3b5d5d7820 */ /* 0x000fc80000400000 */
[----:B------:R0:W-:Y:S02]  /*c610*/  MUFU.EX2 R106, R93 ;  /* 0x0000005d006a7308 */ /* 0x0001e40000000800 */
[----:B0-----:R-:W-:Y:S02]  /*c620*/  FMUL R93, R89, 1.4426950216293334961 ;  /* 0x3fb8aa3b595d7820 */ /* 0x001fe40000400000 */
[----:B------:R-:W0:Y:S04]  /*c630*/  SHFL.BFLY PT, R89, R92, 0x1, 0x1f ;  /* 0x0c201f005c597f89 */ /* 0x000e2800000e0000 */
[----:B------:R1:W-:Y:S04]  /*c640*/  STS.U16 [R6+0x3000], R248 ;  /* 0x003000f806007388 */ /* 0x0003e80000000400 */
[----:B------:R1:W-:Y:S04]  /*c650*/  STS.U16 [R6+0x2c00], R252 ;  /* 0x002c00fc06007388 */ /* 0x0003e80000000400 */
[----:B------:R0:W-:Y:S04]  /*c660*/  STS.U16 [R6+0x2800], R247 ;  /* 0x002800f706007388 */ /* 0x0001e80000000400 */
[----:B-1----:R-:W3:Y:S04]  /*c670*/  LDL.LU R248, [R1+0xc] ;  /* 0x00000c0001f87983 */ /* 0x002ee80000300800 */
[----:B------:R-:W3:Y:S04]  /*c680*/  LDL.LU R252, [R1+0x4] ;  /* 0x0000040001fc7983 */ /* 0x000ee80000300800 */
[----:B------:R1:W-:Y:S01]  /*c690*/  STS.U16 [R6+0x2400], R250 ;  /* 0x002400fa06007388 */ /* 0x0003e20000000400 */
[----:B0-----:R-:W-:-:S03]  /*c6a0*/  FMNMX R89, R92, R89, !PT ;  /* 0x000000595c597209 */ /* 0x001fc60007800000 */
[----:B------:R-:W3:Y:S01]  /*c6b0*/  LDL.LU R247, [R1] ;  /* 0x0000000001f77983 */ /* 0x000ee20000300800 */
[----:B------:R-:W-:-:S03]  /*c6c0*/  FADD R92, -R107, R241 ;  /* 0x000000f16b5c7221 */ /* 0x000fc60000000100 */
[----:B------:R0:W-:Y:S04]  /*c6d0*/  STS.U16 [R6+0x400], R215 ;  /* 0x000400d706007388 */ /* 0x0001e80000000400 */
[----:B-1----:R-:W3:Y:S04]  /*c6e0*/  LDL.LU R250, [R1+0x18] ;  /* 0x0000180001fa7983 */ /* 0x002ee80000300800 */
[----:B------:R1:W-:Y:S04]  /*c6f0*/  STS.U16 [R6], R217 ;  /* 0x000000d906007388 */ /* 0x0003e80000000400 */
[----:B0-----:R-:W3:Y:S04]  /*c700*/  LDL.LU R215, [R1+0x14] ;  /* 0x0000140001d77983 */ /* 0x001ee80000300800 */
[----:B------:R-:W-:Y:S04]  /*c710*/  STS.U16 [R6+0x800], R213 ;  /* 0x000800d506007388 */ /* 0x000fe80000000400 */
[----:B-1----:R-:W3:Y:S04]  /*c720*/  LDL.LU R217, [R1+0x10] ;  /* 0x0000100001d97983 */ /* 0x002ee80000300800 */
[----:B------:R-:W3:Y:S04]  /*c730*/  LDL.LU R241, [R1+0x8] ;  /* 0x0000080001f17983 */ /* 0x000ee80000300800 */
        /* <DEDUP_REMOVED lines=20> */
[----:B----4-:R-:W-:Y:S04]  /*c880*/  STS.U16 [R6+0x7c00], R235 ;  /* 0x007c00eb06007388 */ /* 0x010fe80000000400 */
[----:B------:R0:W-:Y:S04]  /*c890*/  STS.U16 [R5+0x1d00], R9 ;  /* 0x001d000905007388 */ /* 0x0001e80000000400 */
[----:B------:R1:W-:Y:S04]  /*c8a0*/  STS.U16 [R5+0x2100], R12 ;  /* 0x0021000c05007388 */ /* 0x0003e80000000400 */
[----:B------:R4:W-:Y:S04]  /*c8b0*/  STS.U16 [R5+0x2500], R10 ;  /* 0x0025000a05007388 */ /* 0x0009e80000000400 */
[----:B0-----:R-:W3:Y:S04]  /*c8c0*/  LDL.LU R9, [R1+0x58c] ;  /* 0x00058c0001097983 */ /* 0x001ee80000300800 */
[----:B-1----:R-:W3:Y:S04]  /*c8d0*/  LDL.LU R12, [R1+0x588] ;  /* 0x00058800010c7983 */ /* 0x002ee80000300800 */
[----:B----4-:R-:W4:Y:S04]  /*c8e0*/  LDL.LU R10, [R1+0x584] ;  /* 0x00058400010a7983 */ /* 0x010f280000300800 */
[----:B------:R0:W-:Y:S04]  /*c8f0*/  STS.U16 [R5+0x2900], R11 ;  /* 0x0029000b05007388 */ /* 0x0001e80000000400 */
[----:B------:R1:W-:Y:S04]  /*c900*/  STS.U16 [R5+0x2d00], R4 ;  /* 0x002d000405007388 */ /* 0x0003e80000000400 */
[----:B0-----:R-:W4:Y:S04]  /*c910*/  LDL.LU R11, [R1+0x580] ;  /* 0x00058000010b7983 */ /* 0x001f280000300800 */
[----:B-1----:R-:W4:Y:S04]  /*c920*/  LDL.LU R4, [R1+0x57c] ;  /* 0x00057c0001047983 */ /* 0x002f280000300800 */
        /* <DEDUP_REMOVED lines=20> */
[----:B---3--:R-:W-:Y:S04]  /*ca70*/  STS.U16 [R5+0x100], R248 ;  /* 0x000100f805007388 */ /* 0x008fe80000000400 */
[----:B------:R-:W-:Y:S04]  /*ca80*/  STS.U16 [R5+0x500], R252 ;  /* 0x000500fc05007388 */ /* 0x000fe80000000400 */
[----:B------:R0:W-:Y:S04]  /*ca90*/  STS.U16 [R5+0xd00], R250 ;  /* 0x000d00fa05007388 */ /* 0x0001e80000000400 */
[----:B------:R1:W-:Y:S04]  /*caa0*/  STS.U16 [R5+0x1100], R215 ;  /* 0x001100d705007388 */ /* 0x0003e80000000400 */
[----:B0-----:R-:W2:Y:S04]  /*cab0*/  LDL.LU R250, [R1+0x28] ;  /* 0x0000280001fa7983 */ /* 0x001ea80000300800 */
[----:B------:R0:W-:Y:S04]  /*cac0*/  STS.U16 [R5+0x1500], R217 ;  /* 0x001500d905007388 */ /* 0x0001e80000000400 */
[----:B-1----:R-:W3:Y:S04]  /*cad0*/  LDL.LU R215, [R1+0x24] ;  /* 0x0000240001d77983 */ /* 0x002ee80000300800 */
[----:B------:R1:W-:Y:S04]  /*cae0*/  STS.U16 [R5+0x1900], R241 ;  /* 0x001900f105007388 */ /* 0x0003e80000000400 */
[----:B0-----:R-:W3:Y:S04]  /*caf0*/  LDL.LU R217, [R1+0x20] ;  /* 0x0000200001d97983 */ /* 0x001ee80000300800 */
[----:B-1----:R-:W3:Y:S04]  /*cb00*/  LDL.LU R241, [R1+0x1c] ;  /* 0x00001c0001f17983 */ /* 0x002ee80000300800 */
[----:B------:R-:W-:Y:S04]  /*cb10*/  STS.U16 [R5+0x900], R247 ;  /* 0x000900f705007388 */ /* 0x000fe80000000400 */
[----:B----4-:R0:W-:Y:S04]  /*cb20*/  STS.U16 [R4+0x1200], R10 ;  /* 0x0012000a04007388 */ /* 0x0101e80000000400 */
[----:B------:R1:W-:Y:S04]  /*cb30*/  STS.U16 [R4+0x1600], R9 ;  /* 0x0016000904007388 */ /* 0x0003e80000000400 */
[----:B------:R4:W-:Y:S04]  /*cb40*/  STS.U16 [R4+0x1a00], R8 ;  /* 0x001a000804007388 */ /* 0x0009e80000000400 */
[----:B0-----:R-:W3:Y:S04]  /*cb50*/  LDL.LU R10, [R1+0x578] ;  /* 0x00057800010a7983 */ /* 0x001ee80000300800 */
[----:B-1----:R-:W3:Y:S04]  /*cb60*/  LDL.LU R9, [R1+0x574] ;  /* 0x0005740001097983 */ /* 0x002ee80000300800 */
[----:B----4-:R-:W4:Y:S04]  /*cb70*/  LDL.LU R8, [R1+0x570] ;  /* 0x0005700001087983 */ /* 0x010f280000300800 */
[----:B------:R0:W-:Y:S04]  /*cb80*/  STS.U16 [R4+0x1e00], R16 ;  /* 0x001e001004007388 */ /* 0x0001e80000000400 */
[----:B------:R1:W-:Y:S04]  /*cb90*/  STS.U16 [R4+0x2200], R0 ;  /* 0x0022000004007388 */ /* 0x0003e80000000400 */
[----:B------:R1:W-:Y:S04]  /*cba0*/  STS.U16 [R4+0x2600], R7 ;  /* 0x0026000704007388 */ /* 0x0003e80000000400 */
[----:B0-----:R0:W5:Y:S04]  /*cbb0*/  LDL.LU R16, [R1+0x56c] ;  /* 0x00056c0001107983 */ /* 0x0011680000300800 */
[----:B-1----:R-:W4:Y:S04]  /*cbc0*/  LDL.LU R0, [R1+0x568] ;  /* 0x0005680001007983 */ /* 0x002f280000300800 */
[----:B------:R0:W5:Y:S04]  /*cbd0*/  LDL.LU R7, [R1+0x564] ;  /* 0x0005640001077983 */ /* 0x0001680000300800 */
[----:B------:R1:W-:Y:S04]  /*cbe0*/  STS.U16 [R4+0x2a00], R3 ;  /* 0x002a000304007388 */ /* 0x0003e80000000400 */
[----:B-1----:R-:W4:Y:S01]  /*cbf0*/  LDL.LU R3, [R1+0x560] ;  /* 0x0005600001037983 */ /* 0x002f220000300800 */
[----:B------:R-:W-:-:S04]  /*cc00*/  FADD R148, R148, -R107 ;  /* 0x8000006b94947221 */ /* 0x000fc80000000000 */
[----:B------:R-:W-:-:S04]  /*cc10*/  FMUL R148, R148, 1.4426950216293334961 ;  /* 0x3fb8aa3b94947820 */ /* 0x000fc80000400000 */
[----:B------:R1:W-:Y:S01]  /*cc20*/  MUFU.EX2 R187, R148 ;  /* 0x0000009400bb7308 */ /* 0x0003e20000000800 */
[----:B------:R-:W-:Y:S01]  /*cc30*/  FMUL R92, R92, 1.4426950216293334961 ;  /* 0x3fb8aa3b5c5c7820 */ /* 0x000fe20000400000 */
[----:B-1----:R-:W-:Y:S01]  /*cc40*/  FMNMX R148, R89, R246, !PT ;  /* 0x000000f659947209 */ /* 0x002fe20007800000 */
[----:B------:R1:W-:Y:S04]  /*cc50*/  STS.U16 [R4+0x4200], R175 ;  /* 0x004200af04007388 */ /* 0x0003e80000000400 */
[--C-:B------:R-:W-:Y:S01]  /*cc60*/  FADD R89, R18, -R148.reuse ;  /* 0x8000009412597221 */ /* 0x100fe20000000000 */
[----:B------:R-:W-:Y:S01]  /*cc70*/  STS.U16 [R4+0x2e00], R251 ;  /* 0x002e00fb04007388 */ /* 0x000fe20000000400 */
[----:B------:R0:W4:Y:S02]  /*cc80*/  MUFU.EX2 R18, R92 ;  /* 0x0000005c00127308 */ /* 0x0001240000000800 */
[----:B------:R-:W-:Y:S01]  /*cc90*/  FMUL R89, R89, 1.4426950216293334961 ;  /* 0x3fb8aa3b59597820 */ /* 0x000fe20000400000 */
[----:B------:R-:W-:Y:S01]  /*cca0*/  STS.U16 [R4+0x3200], R244 ;  /* 0x003200f404007388 */ /* 0x000fe20000000400 */
[----:B-1----:R-:W1:Y:S01]  /*ccb0*/  S2R R175, SR_CgaCtaId ;  /* 0x0000000000af7919 */ /* 0x002e620000008800 */
[----:B0-----:R-:W-:-:S02]  /*ccc0*/  FADD R92, R20, -R148 ;  /* 0x80000094145c7221 */ /* 0x001fc40000000000 */
[----:B------:R-:W-:Y:S01]  /*ccd0*/  STS.U16 [R4+0x3600], R195 ;  /* 0x003600c304007388 */ /* 0x000fe20000000400 */
[----:B------:R0:W-:Y:S03]  /*cce0*/  MUFU.EX2 R20, R89 ;  /* 0x0000005900147308 */ /* 0x0001e60000000800 */
[----:B------:R-:W-:Y:S04]  /*ccf0*/  STS.U16 [R4+0x3a00], R190 ;  /* 0x003a00be04007388 */ /* 0x000fe80000000400 */
[----:B------:R-:W-:Y:S04]  /*cd00*/  STS.U16 [R4+0x3e00], R183 ;  /* 0x003e00b704007388 */ /* 0x000fe80000000400 */
[----:B------:R-:W-:Y:S01]  /*cd10*/  STS.U16 [R4+0x4600], R154 ;  /* 0x0046009a04007388 */ /* 0x000fe20000000400 */
[----:B0-----:R-:W-:-:S03]  /*cd20*/  FADD R89, R23, -R148 ;  /* 0x8000009417597221 */ /* 0x001fc60000000000 */
        /* <DEDUP_REMOVED lines=14> */
[----:B--2---:R-:W-:Y:S01]  /*ce10*/  STS.U16 [R4+0x200], R250 ;  /* 0x000200fa04007388 */ /* 0x004fe20000000400 */
[----:B------:R-:W-:-:S03]  /*ce20*/  FMUL R89, R89, 1.4426950216293334961 ;  /* 0x3fb8aa3b59597820 */ /* 0x000fc60000400000 */
[----:B---3--:R-:W-:Y:S04]  /*ce30*/  STS.U16 [R4+0x600], R215 ;  /* 0x000600d704007388 */ /* 0x008fe80000000400 */
[----:B------:R0:W-:Y:S02]  /*ce40*/  STS.U16 [R4+0xe00], R241 ;  /* 0x000e00f104007388 */ /* 0x0001e40000000400 */
[----:B0-----:R-:W0:Y:S02]  /*ce50*/  S2R R241, SR_TID.X ;  /* 0x0000000000f17919 */ /* 0x001e240000002100 */
[----:B------:R-:W-:Y:S01]  /*ce60*/  STS.U16 [R4+0xa00], R217 ;  /* 0x000a00d904007388 */ /* 0x000fe20000000400 */
[--C-:B------:R-:W-:Y:S01]  /*ce70*/  FADD R88, R88, -R148.reuse ;  /* 0x8000009458587221 */ /* 0x100fe20000000000 */
[----:B------:R2:W-:Y:S01]  /*ce80*/  MUFU.EX2 R109, R96 ;  /* 0x00000060006d7308 */ /* 0x0005e20000000800 */
[----:B------:R-:W-:Y:S01]  /*ce90*/  FADD R90, R90, -R148 ;  /* 0x800000945a5a7221 */ /* 0x000fe20000000000 */
[----:B------:R-:W-:Y:S01]  /*cea0*/  FMUL R92, R92, 1.4426950216293334961 ;  /* 0x3fb8aa3b5c5c7820 */ /* 0x000fe20000400000 */
[----:B------:R-:W-:-:S05]  /*ceb0*/  FMUL R88, R88, 1.4426950216293334961 ;  /* 0x3fb8aa3b58587820 */ /* 0x000fca0000400000 */
[----:B------:R3:W-:Y:S01]  /*cec0*/  MUFU.EX2 R117, R89 ;  /* 0x0000005900757308 */ /* 0x0007e20000000800 */
[----:B--2---:R-:W-:Y:S01]  /*ced0*/  FADD R96, R112, -R107 ;  /* 0x8000006b70607221 */ /* 0x004fe20000000000 */
[----:B------:R-:W-:-:S03]  /*cee0*/  FMUL R90, R90, 1.4426950216293334961 ;  /* 0x3fb8aa3b5a5a7820 */ /* 0x000fc60000400000 */
[----:B------:R-:W-:Y:S01]  /*cef0*/  FMUL R96, R96, 1.4426950216293334961 ;  /* 0x3fb8aa3b60607820 */ /* 0x000fe20000400000 */
[--C-:B---3--:R-:W-:Y:S02]  /*cf00*/  FADD R89, R144, -R148.reuse ;  /* 0x8000009490597221 */ /* 0x108fe40000000000 */
[----:B------:R2:W3:Y:S02]  /*cf10*/  MUFU.EX2 R112, R93 ;  /* 0x0000005d00707308 */ /* 0x0004e40000000800 */
[----:B------:R-:W-:Y:S01]  /*cf20*/  FMUL R89, R89, 1.4426950216293334961 ;  /* 0x3fb8aa3b59597820 */ /* 0x000fe20000400000 */
[--C-:B------:R-:W-:Y:S01]  /*cf30*/  FADD R130, R130, -R107.reuse ;  /* 0x8000006b82827221 */ /* 0x100fe20000000000 */
[--C-:B------:R-:W-:Y:S01]  /*cf40*/  FADD R133, R133, -R107.reuse ;  /* 0x8000006b85857221 */ /* 0x100fe20000000000 */
[--C-:B------:R-:W-:Y:S01]  /*cf50*/  FADD R134, R134, -R107.reuse ;  /* 0x8000006b86867221 */ /* 0x100fe20000000000 */
[--C-:B------:R-:W-:Y:S02]  /*cf60*/  FADD R138, R138, -R107.reuse ;  /* 0x8000006b8a8a7221 */ /* 0x100fe40000000000 */
[----:B------:R1:W-:Y:S01]  /*cf70*/  MUFU.EX2 R23, R92 ;  /* 0x0000005c00177308 */ /* 0x0003e20000000800 */
[--C-:B------:R-:W-:Y:S01]  /*cf80*/  FADD R139, R139, -R107.reuse ;  /* 0x8000006b8b8b7221 */ /* 0x100fe20000000000 */
[--C-:B------:R-:W-:Y:S01]  /*cf90*/  FADD R211, R100, -R107.reuse ;  /* 0x8000006b64d37221 */ /* 0x100fe20000000000 */
[--C-:B--2---:R-:W-:Y:S01]  /*cfa0*/  FADD R93, R116, -R107.reuse ;  /* 0x8000006b745d7221 */ /* 0x104fe20000000000 */
[--C-:B------:R-:W-:Y:S01]  /*cfb0*/  FADD R121, R121, -R148.reuse ;  /* 0x8000009479797221 */ /* 0x100fe20000000000 */
[--C-:B------:R-:W-:Y:S01]  /*cfc0*/  FADD R124, R124, -R148.reuse ;  /* 0x800000947c7c7221 */ /* 0x100fe20000000000 */
[--C-:B------:R-:W-:Y:S01]  /*cfd0*/  FADD R127, R127, -R148.reuse ;  /* 0x800000947f7f7221 */ /* 0x100fe20000000000 */
[--C-:B------:R-:W-:Y:S01]  /*cfe0*/  FADD R236, R236, -R148.reuse ;  /* 0x80000094ecec7221 */ /* 0x100fe20000000000 */
[----:B------:R2:W-:Y:S01]  /*cff0*/  MUFU.EX2 R154, R88 ;  /* 0x00000058009a7308 */ /* 0x0005e20000000800 */
[--C-:B-1----:R-:W-:Y:S01]  /*d000*/  FADD R92, R145, -R148.reuse ;  /* 0x80000094915c7221 */ /* 0x102fe20000000000 */
[--C-:B------:R-:W-:Y:S01]  /*d010*/  FADD R237, R237, -R148.reuse ;  /* 0x80000094eded7221 */ /* 0x100fe20000000000 */
[--C-:B------:R-:W-:Y:S01]  /*d020*/  FADD R238, R238, -R148.reuse ;  /* 0x80000094eeee7221 */ /* 0x100fe20000000000 */
[--C-:B------:R-:W-:Y:S01]  /*d030*/  FADD R240, R240, -R148.reuse ;  /* 0x80000094f0f07221 */ /* 0x100fe20000000000 */
[----:B------:R-:W-:Y:S01]  /*d040*/  FADD R242, R242, -R148 ;  /* 0x80000094f2f27221 */ /* 0x000fe20000000000 */
[--C-:B------:R-:W-:Y:S01]  /*d050*/  FADD R142, R142, -R107.reuse ;  /* 0x8000006b8e8e7221 */ /* 0x100fe20000000000 */
[--C-:B------:R-:W-:Y:S01]  /*d060*/  FADD R143, R143, -R107.reuse ;  /* 0x8000006b8f8f7221 */ /* 0x100fe20000000000 */
[----:B------:R1:W-:Y:S01]  /*d070*/  MUFU.EX2 R116, R96 ;  /* 0x0000006000747308 */ /* 0x0003e20000000800 */
[----:B--2---:R-:W-:Y:S01]  /*d080*/  FADD R88, -R148, R246 ;  /* 0x000000f694587221 */ /* 0x004fe20000000100 */
[--C-:B------:R-:W-:Y:S01]  /*d090*/  FADD R97, R97, -R107.reuse ;  /* 0x8000006b61617221 */ /* 0x100fe20000000000 */
[--C-:B------:R-:W-:Y:S01]  /*d0a0*/  FADD R101, R101, -R107.reuse ;  /* 0x8000006b65657221 */ /* 0x100fe20000000000 */
[--C-:B------:R-:W-:Y:S01]  /*d0b0*/  FADD R103, R103, -R107.reuse ;  /* 0x8000006b67677221 */ /* 0x100fe20000000000 */
[--C-:B------:R-:W-:Y:S01]  /*d0c0*/  FADD R128, R128, -R148.reuse ;  /* 0x8000009480807221 */ /* 0x100fe20000000000 */
[--C-:B------:R-:W-:Y:S01]  /*d0d0*/  FADD R131, R131, -R148.reuse ;  /* 0x8000009483837221 */ /* 0x100fe20000000000 */
[--C-:B------:R-:W-:Y:S01]  /*d0e0*/  FADD R132, R132, -R148.reuse ;  /* 0x8000009484847221 */ /* 0x100fe20000000000 */
[----:B------:R2:W-:Y:S01]  /*d0f0*/  MUFU.EX2 R145, R89 ;  /* 0x0000005900917308 */ /* 0x0005e20000000800 */
[----:B-1----:R-:W-:Y:S01]  /*d100*/  FADD R96, R113, -R107 ;  /* 0x8000006b71607221 */ /* 0x002fe20000000000 */
[--C-:B------:R-:W-:Y:S01]  /*d110*/  FADD R135, R135, -R148.reuse ;  /* 0x8000009487877221 */ /* 0x100fe20000000000 */
[--C-:B------:R-:W-:Y:S01]  /*d120*/  FADD R136, R136, -R148.reuse ;  /* 0x8000009488887221 */ /* 0x100fe20000000000 */
[--C-:B------:R-:W-:Y:S01]  /*d130*/  FADD R137, R137, -R148.reuse ;  /* 0x8000009489897221 */ /* 0x100fe20000000000 */
[--C-:B------:R-:W-:Y:S01]  /*d140*/  FADD R140, R140, -R148.reuse ;  /* 0x800000948c8c7221 */ /* 0x100fe20000000000 */
[--C-:B------:R-:W-:Y:S01]  /*d150*/  FADD R141, R141, -R148.reuse ;  /* 0x800000948d8d7221 */ /* 0x100fe20000000000 */
[--C-:B------:R-:W-:Y:S01]  /*d160*/  FADD R91, R91, -R148.reuse ;  /* 0x800000945b5b7221 */ /* 0x100fe20000000000 */
[----:B------:R1:W-:Y:S01]  /*d170*/  MUFU.EX2 R156, R90 ;  /* 0x0000005a009c7308 */ /* 0x0003e20000000800 */
[--C-:B------:R-:W-:Y:S01]  /*d180*/  FADD R94, R94, -R148.reuse ;  /* 0x800000945e5e7221 */ /* 0x100fe20000000000 */
[--C-:B------:R-:W-:Y:S01]  /*d190*/  FADD R95, R95, -R148.reuse ;  /* 0x800000945f5f7221 */ /* 0x100fe20000000000 */
[--C-:B------:R-:W-:Y:S01]  /*d1a0*/  FADD R99, R99, -R148.reuse ;  /* 0x8000009463637221 */ /* 0x100fe20000000000 */
[--C-:B------:R-:W-:Y:S01]  /*d1b0*/  FADD R98, R98, -R148.reuse ;  /* 0x8000009462627221 */ /* 0x100fe20000000000 */
[--C-:B------:R-:W-:Y:S01]  /*d1c0*/  FADD R102, R102, -R148.reuse ;  /* 0x8000009466667221 */ /* 0x100fe20000000000 */
[--C-:B--2---:R-:W-:Y:S01]  /*d1d0*/  FADD R89, R105, -R148.reuse ;  /* 0x8000009469597221 */ /* 0x104fe20000000000 */
[--C-:B------:R-:W-:Y:S01]  /*d1e0*/  FADD R239, R239, -R148.reuse ;  /* 0x80000094efef7221 */ /* 0x100fe20000000000 */
[----:B0-----:R-:W-:Y:S01]  /*d1f0*/  SHF.R.U32.HI R171, RZ, 0x5, R241 ;  /* 0x00000005ffab7819 */ /* 0x001fe200000116f1 */
[----:B-1----:R-:W-:Y:S01]  /*d200*/  FADD R90, R108, -R148 ;  /* 0x800000946c5a7221 */ /* 0x002fe20000000000 */
[----:B------:R-:W-:Y:S01]  /*d210*/  FMUL R110, R110, 1.4426950216293334961 ;  /* 0x3fb8aa3b6e6e7820 */ /* 0x000fe20000400000 */
        /* <DEDUP_REMOVED lines=41> */
[----:B------:R-:W-:Y:S08]  /*d4b0*/  MUFU.EX2 R110, R110 ;  /* 0x0000006e006e7308 */ /* 0x000ff00000000800 */
[----:B------:R-:W-:Y:S08]  /*d4c0*/  MUFU.EX2 R111, R111 ;  /* 0x0000006f006f7308 */ /* 0x000ff00000000800 */
[----:B------:R-:W-:Y:S01]  /*d4d0*/  MUFU.EX2 R114, R114 ;  /* 0x0000007200727308 */ /* 0x000fe20000000800 */
        /* <DEDUP_REMOVED lines=20> */
[----:B------:R-:W-:Y:S04]  /*d620*/  STS.U16 [R3+0x5300], R174 ;  /* 0x005300ae03007388 */ /* 0x000fe80000000400 */
[----:B------:R-:W-:Y:S04]  /*d630*/  STS.U16 [R3+0x5700], R182 ;  /* 0x005700b603007388 */ /* 0x000fe80000000400 */
        /* <DEDUP_REMOVED lines=9> */
[----:B------:R2:W-:Y:S01]  /*d6d0*/  STS.U16 [R3+0x7f00], R162 ;  /* 0x007f00a203007388 */ /* 0x0005e20000000400 */
[----:B------:R4:W-:Y:S06]  /*d6e0*/  MEMBAR.ALL.CTA ;  /* 0x0000000000007992 */ /* 0x0009ec0000008000 */
[----:B----4-:R-:W4:Y:S01]  /*d6f0*/  FENCE.VIEW.ASYNC.S ;  /* 0x00000000000073c6 */ /* 0x010f220000000000 */
[----:B0-----:R-:W-:Y:S01]  /*d700*/  FMUL R150, R240, 1.4426950216293334961 ;  /* 0x3fb8aa3bf0967820 */ /* 0x001fe20000400000 */
[----:B-1----:R-:W-:Y:S01]  /*d710*/  FMUL R164, R242, 1.4426950216293334961 ;  /* 0x3fb8aa3bf2a47820 */ /* 0x002fe20000400000 */
[----:B------:R-:W-:Y:S01]  /*d720*/  IMAD.SHL.U32 R168, R171, 0x100, RZ ;  /* 0x00000100aba87824 */ /* 0x000fe200078e00ff */
[----:B------:R-:W-:Y:S01]  /*d730*/  MOV R171, 0x400 ;  /* 0x0000040000ab7802 */ /* 0x000fe20000000f00 */
[----:B------:R-:W-:Y:S08]  /*d740*/  MUFU.EX2 R115, R115 ;  /* 0x0000007300737308 */ /* 0x000ff00000000800 */
[----:B------:R-:W-:Y:S01]  /*d750*/  MUFU.EX2 R118, R118 ;  /* 0x0000007600767308 */ /* 0x000fe20000000800 */
[----:B------:R-:W-:-:S07]  /*d760*/  LOP3.LUT R168, R168, 0x400, RZ, 0xc0, !PT ;  /* 0x00000400a8a87812 */ /* 0x000fce00078ec0ff */
[----:B------:R-:W-:Y:S01]  /*d770*/  MUFU.EX2 R119, R119 ;  /* 0x0000007700777308 */ /* 0x000fe20000000800 */
[----:B------:R-:W-:-:S07]  /*d780*/  LEA R171, R175, R171, 0x18 ;  /* 0x000000abafab7211 */ /* 0x000fce00078ec0ff */
[----:B------:R-:W-:Y:S08]  /*d790*/  MUFU.EX2 R201, R201 ;  /* 0x000000c900c97308 */ /* 0x000ff00000000800 */
[----:B------:R-:W-:Y:S08]  /*d7a0*/  MUFU.EX2 R120, R120 ;  /* 0x0000007800787308 */ /* 0x000ff00000000800 */
[----:B------:R-:W-:Y:S08]  /*d7b0*/  MUFU.EX2 R122, R122 ;  /* 0x0000007a007a7308 */ /* 0x000ff00000000800 */
[----:B------:R-:W-:Y:S01]  /*d7c0*/  MUFU.EX2 R123, R123 ;  /* 0x0000007b007b7308 */ /* 0x000fe20000000800 */
[-C--:B------:R-:W-:Y:S01]  /*d7d0*/  FMUL R24, R24, R18.reuse ;  /* 0x0000001218187220 */ /* 0x080fe20000400000 */
[-C--:B------:R-:W-:Y:S01]  /*d7e0*/  FMUL R25, R25, R18.reuse ;  /* 0x0000001219197220 */ /* 0x080fe20000400000 */
[-C--:B------:R-:W-:Y:S01]  /*d7f0*/  FMUL R28, R28, R18.reuse ;  /* 0x000000121c1c7220 */ /* 0x080fe20000400000 */
[-C--:B------:R-:W-:Y:S01]  /*d800*/  FMUL R29, R29, R18.reuse ;  /* 0x000000121d1d7220 */ /* 0x080fe20000400000 */
[-C--:B------:R-:W-:Y:S01]  /*d810*/  FMUL R32, R32, R18.reuse ;  /* 0x0000001220207220 */ /* 0x080fe20000400000 */
[-C--:B------:R-:W-:Y:S01]  /*d820*/  FMUL R33, R33, R18.reuse ;  /* 0x0000001221217220 */ /* 0x080fe20000400000 */
[----:B------:R-:W-:Y:S01]  /*d830*/  FMUL R36, R36, R18 ;  /* 0x0000001224247220 */ /* 0x000fe20000400000 */
[----:B--2---:R-:W0:Y:S01]  /*d840*/  MUFU.EX2 R162, R88 ;  /* 0x0000005800a27308 */ /* 0x004e220000000800 */
[----:B------:R-:W-:Y:S01]  /*d850*/  LEA.HI R168, R171, R168, RZ, 0x1c ;  /* 0x000000a8aba87211 */ /* 0x000fe200078fe0ff */
[-C--:B------:R-:W-:Y:S01]  /*d860*/  FMUL R37, R37, R18.reuse ;  /* 0x0000001225257220 */ /* 0x080fe20000400000 */
[-C--:B------:R-:W-:Y:S01]  /*d870*/  FMUL R40, R40, R18.reuse ;  /* 0x0000001228287220 */ /* 0x080fe20000400000 */
[-C--:B------:R-:W-:Y:S01]  /*d880*/  FMUL R41, R41, R18.reuse ;  /* 0x0000001229297220 */ /* 0x080fe20000400000 */
[-C--:B------:R-:W-:Y:S01]  /*d890*/  FMUL R44, R44, R18.reuse ;  /* 0x000000122c2c7220 */ /* 0x080fe20000400000 */
[-C--:B------:R-:W-:Y:S01]  /*d8a0*/  FMUL R45, R45, R18.reuse ;  /* 0x000000122d2d7220 */ /* 0x080fe20000400000 */
[-C--:B------:R-:W-:Y:S01]  /*d8b0*/  FMUL R48, R48, R18.reuse ;  /* 0x0000001230307220 */ /* 0x080fe20000400000 */
[----:B------:R-:W-:Y:S01]  /*d8c0*/  MUFU.EX2 R125, R125 ;  /* 0x0000007d007d7308 */ /* 0x000fe20000000800 */
[-C--:B------:R-:W-:Y:S01]  /*d8d0*/  FMUL R49, R49, R18.reuse ;  /* 0x0000001231317220 */ /* 0x080fe20000400000 */
        /* <DEDUP_REMOVED lines=19> */
[----:B------:R-:W-:Y:S01]  /*da10*/  FMUL R85, R85, R18 ;  /* 0x0000001255557220 */ /* 0x000fe20000400000 */
[----:B---3--:R-:W-:Y:S01]  /*da20*/  F2FP.BF16.F32.PACK_AB R138, R112, R106 ;  /* 0x0000006a708a723e */ /* 0x008fe200000010ff */
[----:B------:R-:W-:Y:S01]  /*da30*/  UMOV UR7, 0x40000040 ;  /* 0x4000004000077882 */ /* 0x000fe20000000000 */
[----:B------:R-:W-:Y:S01]  /*da40*/  MUFU.EX2 R163, R143 ;  /* 0x0000008f00a37308 */ /* 0x000fe20000000800 */
[----:B------:R1:W5:Y:S07]  /*da50*/  LDL.LU R8, [R1+0x55c] ;  /* 0x00055c0001087983 */ /* 0x00036e0000300800 */
[----:B------:R-:W-:Y:S08]  /*da60*/  MUFU.EX2 R161, R161 ;  /* 0x000000a100a17308 */ /* 0x000ff00000000800 */
[----:B------:R-:W-:Y:S08]  /*da70*/  MUFU.EX2 R203, R203 ;  /* 0x000000cb00cb7308 */ /* 0x000ff00000000800 */
[----:B------:R-:W-:Y:S08]  /*da80*/  MUFU.EX2 R209, R97 ;  /* 0x0000006100d17308 */ /* 0x000ff00000000800 */
[----:B------:R-:W-:Y:S08]  /*da90*/  MUFU.EX2 R211, R211 ;  /* 0x000000d300d37308 */ /* 0x000ff00000000800 */
[----:B------:R-:W-:Y:S08]  /*daa0*/  MUFU.EX2 R213, R101 ;  /* 0x0000006500d57308 */ /* 0x000ff00000000800 */
[----:B------:R-:W-:Y:S08]  /*dab0*/  MUFU.EX2 R104, R103 ;  /* 0x0000006700687308 */ /* 0x000ff00000000800 */
[----:B------:R-:W-:Y:S08]  /*dac0*/  MUFU.EX2 R113, R93 ;  /* 0x0000005d00717308 */ /* 0x000ff00000000800 */
[----:B------:R-:W-:Y:S08]  /*dad0*/  MUFU.EX2 R179, R96 ;  /* 0x0000006000b37308 */ /* 0x000ff00000000800 */
[----:B------:R-:W2:Y:S08]  /*dae0*/  MUFU.EX2 R121, R121 ;  /* 0x0000007900797308 */ /* 0x000eb00000000800 */
[----:B------:R-:W-:Y:S08]  /*daf0*/  MUFU.EX2 R124, R124 ;  /* 0x0000007c007c7308 */ /* 0x000ff00000000800 */
[----:B------:R-:W3:Y:S08]  /*db00*/  MUFU.EX2 R127, R127 ;  /* 0x0000007f007f7308 */ /* 0x000ef00000000800 */
[----:B------:R-:W-:Y:S08]  /*db10*/  MUFU.EX2 R146, R128 ;  /* 0x0000008000927308 */ /* 0x000ff00000000800 */
[----:B------:R-:W4:Y:S08]  /*db20*/  MUFU.EX2 R166, R131 ;  /* 0x0000008300a67308 */ /* 0x000f300000000800 */
[----:B------:R-:W-:Y:S08]  /*db30*/  MUFU.EX2 R169, R132 ;  /* 0x0000008400a97308 */ /* 0x000ff00000000800 */
[----:B------:R-:W1:Y:S08]  /*db40*/  MUFU.EX2 R172, R135 ;  /* 0x0000008700ac7308 */ /* 0x000e700000000800 */
[----:B------:R-:W-:Y:S08]  /*db50*/  MUFU.EX2 R176, R136 ;  /* 0x0000008800b07308 */ /* 0x000ff00000000800 */
[----:B------:R-:W1:Y:S08]  /*db60*/  MUFU.EX2 R184, R137 ;  /* 0x0000008900b87308 */ /* 0x000e700000000800 */
[----:B------:R-:W-:Y:S08]  /*db70*/  MUFU.EX2 R192, R140 ;  /* 0x0000008c00c07308 */ /* 0x000ff00000000800 */
[----:B------:R-:W1:Y:S08]  /*db80*/  MUFU.EX2 R144, R141 ;  /* 0x0000008d00907308 */ /* 0x000e700000000800 */
[----:B------:R-:W1:Y:S08]  /*db90*/  MUFU.EX2 R196, R92 ;  /* 0x0000005c00c47308 */ /* 0x000e700000000800 */
[----:B------:R-:W1:Y:S08]  /*dba0*/  MUFU.EX2 R147, R91 ;  /* 0x0000005b00937308 */ /* 0x000e700000000800 */
[----:B------:R-:W-:Y:S08]  /*dbb0*/  MUFU.EX2 R155, R94 ;  /* 0x0000005e009b7308 */ /* 0x000ff00000000800 */
[----:B------:R-:W1:Y:S08]  /*dbc0*/  MUFU.EX2 R158, R95 ;  /* 0x0000005f009e7308 */ /* 0x000e700000000800 */
[----:B------:R-:W-:Y:S08]  /*dbd0*/  MUFU.EX2 R165, R99 ;  /* 0x0000006300a57308 */ /* 0x000ff00000000800 */
[----:B------:R-:W1:Y:S08]  /*dbe0*/  MUFU.EX2 R170, R98 ;  /* 0x0000006200aa7308 */ /* 0x000e700000000800 */
[----:B------:R-:W-:Y:S08]  /*dbf0*/  MUFU.EX2 R105, R102 ;  /* 0x0000006600697308 */ /* 0x000ff00000000800 */
[----:B------:R-:W1:Y:S08]  /*dc00*/  MUFU.EX2 R108, R89 ;  /* 0x00000059006c7308 */ /* 0x000e700000000800 */
[----:B------:R2:W1:Y:S08]  /*dc10*/  MUFU.EX2 R151, R90 ;  /* 0x0000005a00977308 */ /* 0x0004700000000800 */
[----:B------:R-:W-:Y:S08]  /*dc20*/  MUFU.EX2 R157, R157 ;  /* 0x0000009d009d7308 */ /* 0x000ff00000000800 */
[----:B------:R-:W1:Y:S08]  /*dc30*/  MUFU.EX2 R160, R160 ;  /* 0x000000a000a07308 */ /* 0x000e700000000800 */
[----:B------:R-:W-:Y:S08]  /*dc40*/  MUFU.EX2 R167, R167 ;  /* 0x000000a700a77308 */ /* 0x000ff00000000800 */
[----:B------:R-:W1:Y:S08]  /*dc50*/  MUFU.EX2 R149, R239 ;  /* 0x000000ef00957308 */ /* 0x000e700000000800 */
[----:B------:R-:W-:Y:S08]  /*dc60*/  MUFU.EX2 R150, R150 ;  /* 0x0000009600967308 */ /* 0x000ff00000000800 */
[----:B------:R-:W1:Y:S01]  /*dc70*/  MUFU.EX2 R164, R164 ;  /* 0x000000a400a47308 */ /* 0x000e620000000800 */
[----:B------:R-:W-:Y:S01]  /*dc80*/  LOP3.LUT R168, R168, 0x3fff, RZ, 0xc0, !PT ;  /* 0x00003fffa8a87812 */ /* 0x000fe200078ec0ff */
[-C--:B0-----:R-:W-:Y:S01]  /*dc90*/  FMUL R26, R26, R162.reuse ;  /* 0x000000a21a1a7220 */ /* 0x081fe20000400000 */
[-C--:B------:R-:W-:Y:S01]  /*dca0*/  FMUL R27, R27, R162.reuse ;  /* 0x000000a21b1b7220 */ /* 0x080fe20000400000 */
[-C--:B------:R-:W-:Y:S01]  /*dcb0*/  FMUL R30, R30, R162.reuse ;  /* 0x000000a21e1e7220 */ /* 0x080fe20000400000 */
[----:B------:R-:W-:Y:S01]  /*dcc0*/  R2UR UR6, R168 ;  /* 0x00000000a80672ca */ /* 0x000fe200000e0000 */
[-C--:B------:R-:W-:Y:S01]  /*dcd0*/  FMUL R31, R31, R162.reuse ;  /* 0x000000a21f1f7220 */ /* 0x080fe20000400000 */
        /* <DEDUP_REMOVED lines=27> */
[----:B------:R-:W-:Y:S01]  /*de90*/  FMUL R87, R87, R162 ;  /* 0x000000a257577220 */ /* 0x000fe20000400000 */
[----:B------:R-:W-:Y:S01]  /*dea0*/  F2FP.BF16.F32.PACK_AB R88, R22, R17 ;  /* 0x000000111658723e */ /* 0x000fe200000010ff */
[----:B------:R-:W-:Y:S01]  /*deb0*/  IMAD.MOV.U32 R171, RZ, RZ, RZ ;  /* 0x000000ffffab7224 */ /* 0x000fe200078e00ff */
[----:B--2---:R-:W-:Y:S01]  /*dec0*/  F2FP.BF16.F32.PACK_AB R90, R110, R21 ;  /* 0x000000156e5a723e */ /* 0x004fe200000010ff */
[----:B------:R0:W5:Y:S01]  /*ded0*/  LDL.LU R9, [R1+0x558] ;  /* 0x0005580001097983 */ /* 0x0001620000300800 */
[----:B------:R-:W-:-:S02]  /*dee0*/  F2FP.BF16.F32.PACK_AB R92, R114, R111 ;  /* 0x0000006f725c723e */ /* 0x000fc400000010ff */
[----:B------:R-:W-:Y:S01]  /*def0*/  F2FP.BF16.F32.PACK_AB R89, R23, R20 ;  /* 0x000000141759723e */ /* 0x000fe200000010ff */
[----:B------:R0:W5:Y:S01]  /*df00*/  LDL.LU R10, [R1+0x554] ;  /* 0x00055400010a7983 */ /* 0x0001620000300800 */
[----:B------:R-:W-:Y:S02]  /*df10*/  F2FP.BF16.F32.PACK_AB R91, R121, R117 ;  /* 0x00000075795b723e */ /* 0x000fe400000010ff */
[----:B---3--:R-:W-:Y:S01]  /*df20*/  F2FP.BF16.F32.PACK_AB R93, R127, R124 ;  /* 0x0000007c7f5d723e */ /* 0x008fe200000010ff */
[----:B------:R0:W5:Y:S01]  /*df30*/  LDL.LU R11, [R1+0x550] ;  /* 0x00055000010b7983 */ /* 0x0001620000300800 */
[----:B------:R-:W-:Y:S02]  /*df40*/  F2FP.BF16.F32.PACK_AB R94, R118, R115 ;  /* 0x00000073765e723e */ /* 0x000fe400000010ff */
[----:B----4-:R-:W-:Y:S01]  /*df50*/  F2FP.BF16.F32.PACK_AB R95, R166, R146 ;  /* 0x00000092a65f723e */ /* 0x010fe200000010ff */
[----:B------:R0:W5:Y:S01]  /*df60*/  LDL.LU R12, [R1+0x54c] ;  /* 0x00054c00010c7983 */ /* 0x0001620000300800 */
[----:B------:R-:W-:-:S02]  /*df70*/  F2FP.BF16.F32.PACK_AB R96, R120, R119 ;  /* 0x000000777860723e */ /* 0x000fc400000010ff */
[----:B-1----:R-:W-:Y:S01]  /*df80*/  F2FP.BF16.F32.PACK_AB R97, R172, R169 ;  /* 0x000000a9ac61723e */ /* 0x002fe200000010ff */
[----:B------:R0:W5:Y:S01]  /*df90*/  LDL.LU R13, [R1+0x548] ;  /* 0x00054800010d7983 */ /* 0x0001620000300800 */
[----:B------:R-:W-:Y:S02]  /*dfa0*/  F2FP.BF16.F32.PACK_AB R98, R123, R122 ;  /* 0x0000007a7b62723e */ /* 0x000fe400000010ff */
[----:B------:R-:W-:Y:S01]  /*dfb0*/  F2FP.BF16.F32.PACK_AB R99, R184, R176 ;  /* 0x000000b0b863723e */ /* 0x000fe200000010ff */
[----:B------:R0:W5:Y:S01]  /*dfc0*/  LDL.LU R14, [R1+0x544] ;  /* 0x00054400010e7983 */ /* 0x0001620000300800 */
[----:B------:R-:W-:Y:S02]  /*dfd0*/  F2FP.BF16.F32.PACK_AB R100, R126, R125 ;  /* 0x0000007d7e64723e */ /* 0x000fe400000010ff */
[----:B------:R-:W-:Y:S01]  /*dfe0*/  F2FP.BF16.F32.PACK_AB R101, R144, R192 ;  /* 0x000000c09065723e */ /* 0x000fe200000010ff */
[----:B------:R-:W2:Y:S01]  /*dff0*/  LDL.LU R15, [R1+0x540] ;  /* 0x00054000010f7983 */ /* 0x000ea20000300800 */
[----:B------:R-:W-:-:S02]  /*e000*/  F2FP.BF16.F32.PACK_AB R102, R163, R159 ;  /* 0x0000009fa366723e */ /* 0x000fc400000010ff */
[----:B------:R-:W-:Y:S01]  /*e010*/  F2FP.BF16.F32.PACK_AB R103, R196, R145 ;  /* 0x00000091c467723e */ /* 0x000fe200000010ff */
        /* <DEDUP_REMOVED lines=9> */
[----:B------:R-:W3:Y:S01]  /*e0b0*/  LDL.LU R177, [R1+0x114] ;  /* 0x0001140001b17983 */ /* 0x000ee20000300800 */
[----:B------:R-:W-:Y:S02]  /*e0c0*/  F2FP.BF16.F32.PACK_AB R134, R213, R211 ;  /* 0x000000d3d586723e */ /* 0x000fe400000010ff */
[----:B------:R-:W-:Y:S01]  /*e0d0*/  F2FP.BF16.F32.PACK_AB R135, R108, R105 ;  /* 0x000000696c87723e */ /* 0x000fe200000010ff */
[----:B------:R-:W4:Y:S01]  /*e0e0*/  LDL.LU R175, [R1+0x110] ;  /* 0x0001100001af7983 */ /* 0x000f220000300800 */
[----:B------:R-:W-:Y:S02]  /*e0f0*/  F2FP.BF16.F32.PACK_AB R136, R109, R104 ;  /* 0x000000686d88723e */ /* 0x000fe400000010ff */
[----:B------:R-:W-:Y:S01]  /*e100*/  F2FP.BF16.F32.PACK_AB R137, R154, R151 ;  /* 0x000000979a89723e */ /* 0x000fe200000010ff */
[----:B------:R-:W2:Y:S01]  /*e110*/  LDL R173, [R1+0x52c] ;  /* 0x00052c0001ad7983 */ /* 0x000ea20000100800 */
[----:B------:R-:W-:-:S02]  /*e120*/  F2FP.BF16.F32.PACK_AB R139, R160, R157 ;  /* 0x0000009da08b723e */ /* 0x000fc400000010ff */
[----:B------:R-:W-:Y:S02]  /*e130*/  F2FP.BF16.F32.PACK_AB R140, R113, R116 ;  /* 0x00000074718c723e */ /* 0x000fe400000010ff */
[----:B------:R-:W-:Y:S02]  /*e140*/  F2FP.BF16.F32.PACK_AB R141, R149, R167 ;  /* 0x000000a7958d723e */ /* 0x000fe400000010ff */
[----:B------:R-:W-:Y:S02]  /*e150*/  F2FP.BF16.F32.PACK_AB R142, R187, R179 ;  /* 0x000000b3bb8e723e */ /* 0x000fe400000010ff */
[----:B------:R-:W-:Y:S01]  /*e160*/  F2FP.BF16.F32.PACK_AB R143, R164, R150 ;  /* 0x00000096a48f723e */ /* 0x000fe200000010ff */
[----:B------:R-:W-:Y:S06]  /*e170*/  BAR.SYNC.DEFER_BLOCKING 0x0 ;  /* 0x0000000000007b1d */ /* 0x000fec0000010000 */
[----:B------:R-:W-:-:S06]  /*e180*/  WARPGROUP.ARRIVE ;  /* 0x00000000000079c5 */ /* 0x000fcc0000000000 */
[----:B------:R-:W-:Y:S01]  /*e190*/  HGMMA.64x128x16.F32.BF16 R24, R88, gdesc[UR4], R24 ;  /* 0x01e0000458187df0 */ /* 0x000fe20008701818 */
[----:B------:R-:W-:-:S04]  /*e1a0*/  IADD3 R168, P0, R168, 0x2, RZ ;  /* 0x00000002a8a87810 */ /* 0x000fc80007f1e0ff */
[----:B------:R-:W-:Y:S02]  /*e1b0*/  IADD3.X R171, R171, 0x40000040, RZ, P0, !PT ;  /* 0x40000040abab7810 */ /* 0x000fe400007fe4ff */
[----:B------:R-:W-:Y:S02]  /*e1c0*/  R2UR UR58, R168 ;  /* 0x00000000a83a72ca */ /* 0x000fe400000e0000 */
[----:B------:R-:W-:-:S13]  /*e1d0*/  R2UR UR6, R171 ;  /* 0x00000000ab0672ca */ /* 0x000fda00000e0000 */
[----:B------:R-:W-:Y:S01]  /*e1e0*/  UMOV UR7, UR6 ;  /* 0x0000000600077c82 */ /* 0x000fe20008000000 */
[----:B------:R-:W-:Y:S02]  /*e1f0*/  UMOV UR6, UR58 ;  /* 0x0000003a00067c82 */ /* 0x000fe40008000000 */
[----:B------:R-:W-:Y:S01]  /*e200*/  HGMMA.64x128x16.F32.BF16 R24, R92, gdesc[UR4], R24 ;  /* 0x01e000045c187df0 */ /* 0x000fe20008701818 */
[----:B------:R-:W-:-:S11]  /*e210*/  UIADD3.64 UR58, UR6, 0x2, URZ ;  /* 0x00000002063a7897 */ /* 0x000fd6000fffe03f */
[----:B------:R-:W-:Y:S01]  /*e220*/  HGMMA.64x128x16.F32.BF16 R24, R96, gdesc[UR56], R24 ;  /* 0x01e0003860187df0 */ /* 0x000fe20008701818 */
[----:B------:R-:W-:-:S11]  /*e230*/  UIADD3.64 UR58, UR6, 0x4, URZ ;  /* 0x00000004063a7897 */ /* 0x000fd6000fffe03f */
[----:B------:R-:W-:Y:S01]  /*e240*/  HGMMA.64x128x16.F32.BF16 R24, R100, gdesc[UR56], R24 ;  /* 0x01e0003864187df0 */ /* 0x000fe20008701818 */
[----:B------:R-:W-:-:S11]  /*e250*/  UIADD3.64 UR58, UR6, 0x7fe, URZ ;  /* 0x000007fe063a7897 */ /* 0x000fd6000fffe03f */
[----:B------:R-:W-:Y:S01]  /*e260*/  HGMMA.64x128x16.F32.BF16 R24, R128, gdesc[UR56], R24 ;  /* 0x01e0003880187df0 */ /* 0x000fe20008701818 */
[----:B------:R-:W-:Y:S01]  /*e270*/  UIADD3.64 UR58, UR6, 0x800, URZ ;  /* 0x00000800063a7897 */ /* 0x000fe2000fffe03f */
[----:B------:R-:W-:Y:S01]  /*e280*/  FADD R17, R17, R22 ;  /* 0x0000001611117221 */ /* 0x000fe20000000000 */
[----:B------:R-:W-:-:S03]  /*e290*/  FADD R20, R20, R23 ;  /* 0x0000001714147221 */ /* 0x000fc60000000000 */
[----:B------:R-:W-:-:S06]  /*e2a0*/  FADD R17, R21, R17 ;  /* 0x0000001115117221 */ /* 0x000fcc0000000000 */
[----:B------:R-:W-:Y:S01]  /*e2b0*/  HGMMA.64x128x16.F32.BF16 R24, R132, gdesc[UR56], R24 ;  /* 0x01e0003884187df0 */ /* 0x000fe20008701818 */
[----:B------:R-:W-:Y:S01]  /*e2c0*/  UIADD3.64 UR58, UR6, 0x802, URZ ;  /* 0x00000802063a7897 */ /* 0x000fe2000fffe03f */
[----:B------:R-:W-:Y:S01]  /*e2d0*/  FADD R20, R117, R20 ;  /* 0x0000001475147221 */ /* 0x000fe20000000000 */
[----:B------:R-:W-:-:S03]  /*e2e0*/  FADD R17, R110, R17 ;  /* 0x000000116e117221 */ /* 0x000fc60000000000 */
        /* <DEDUP_REMOVED lines=23> */
[----:B------:R-:W-:Y:S01]  /*e460*/  FADD R17, R163, R17 ;  /* 0x00000011a3117221 */ /* 0x000fe20000000000 */
[----:B------:R-:W-:Y:S02]  /*e470*/  HGMMA.64x128x16.F32.BF16 R24, R136, gdesc[UR56], R24 ;  /* 0x01e0003888187df0 */ /* 0x000fe40008701818 */
        /* <DEDUP_REMOVED lines=21> */
[----:B------:R-:W-:Y:S01]  /*e5d0*/  UIADD3.64 UR6, UR6, 0x804, URZ ;  /* 0x0000080406067897 */ /* 0x000fe2000fffe03f */
[----:B------:R-:W-:Y:S02]  /*e5e0*/  FADD R17, R106, R17 ;  /* 0x000000116a117221 */ /* 0x000fe40000000000 */
[----:B------:R-:W-:Y:S02]  /*e5f0*/  FADD R20, R157, R20 ;  /* 0x000000149d147221 */ /* 0x000fe40000000000 */
[----:B------:R-:W-:Y:S02]  /*e600*/  FADD R17, R112, R17 ;  /* 0x0000001170117221 */ /* 0x000fe40000000000 */
[----:B------:R-:W-:Y:S02]  /*e610*/  FADD R20, R160, R20 ;  /* 0x00000014a0147221 */ /* 0x000fe40000000000 */
[----:B------:R-:W-:-:S02]  /*e620*/  FADD R17, R116, R17 ;  /* 0x0000001174117221 */ /* 0x000fc40000000000 */
[----:B------:R-:W-:Y:S02]  /*e630*/  FADD R20, R167, R20 ;  /* 0x00000014a7147221 */ /* 0x000fe40000000000 */
[----:B------:R-:W-:Y:S02]  /*e640*/  FADD R17, R113, R17 ;  /* 0x0000001171117221 */ /* 0x000fe40000000000 */
[----:B------:R-:W-:Y:S02]  /*e650*/  FADD R20, R149, R20 ;  /* 0x0000001495147221 */ /* 0x000fe40000000000 */
[----:B------:R-:W-:Y:S02]  /*e660*/  FADD R17, R179, R17 ;  /* 0x00000011b3117221 */ /* 0x000fe40000000000 */
[----:B------:R-:W-:Y:S02]  /*e670*/  FADD R20, R150, R20 ;  /* 0x0000001496147221 */ /* 0x000fe40000000000 */
[----:B------:R-:W-:-:S02]  /*e680*/  FADD R17, R187, R17 ;  /* 0x00000011bb117221 */ /* 0x000fc40000000000 */
[----:B------:R-:W-:-:S03]  /*e690*/  FADD R20, R164, R20 ;  /* 0x00000014a4147221 */ /* 0x000fc60000000000 */
[----:B------:R-:W1:Y:S04]  /*e6a0*/  SHFL.BFLY PT, R21, R17, 0x2, 0x1f ;  /* 0x0c401f0011157f89 */ /* 0x000e6800000e0000 */
[----:B------:R-:W0:Y:S01]  /*e6b0*/  SHFL.BFLY PT, R22, R20, 0x2, 0x1f ;  /* 0x0c401f0014167f89 */ /* 0x000e2200000e0000 */
[----:B------:R-:W-:Y:S01]  /*e6c0*/  HGMMA.64x128x16.F32.BF16 R24, R140, gdesc[UR4], R24, gsb0 ;  /* 0x01e000048c187df0 */ /* 0x000fe20008001818 */
[----:B-1----:R-:W-:Y:S01]  /*e6d0*/  FADD R21, R17, R21 ;  /* 0x0000001511157221 */ /* 0x002fe20000000000 */
[----:B0-----:R-:W-:Y:S01]  /*e6e0*/  FADD R22, R20, R22 ;  /* 0x0000001614167221 */ /* 0x001fe20000000000 */
[----:B------:R-:W0:Y:S03]  /*e6f0*/  S2R R174, SR_CTAID.X ;  /* 0x0000000000ae7919 */ /* 0x000e260000002500 */
[----:B------:R-:W1:Y:S04]  /*e700*/  SHFL.BFLY PT, R17, R21, 0x1, 0x1f ;  /* 0x0c201f0015117f89 */ /* 0x000e6800000e0000 */
[----:B------:R-:W0:Y:S01]  /*e710*/  SHFL.BFLY PT, R20, R22, 0x1, 0x1f ;  /* 0x0c201f0016147f89 */ /* 0x000e2200000e0000 */
[----:B------:R-:W-:Y:S01]  /*e720*/  IADD3 R0, R0, 0x80, RZ ;  /* 0x0000008000007810 */ /* 0x000fe20007ffe0ff */
[----:B-1----:R-:W-:Y:S01]  /*e730*/  FADD R17, R21, R17 ;  /* 0x0000001115117221 */ /* 0x002fe20000000000 */
[----:B0-----:R-:W-:-:S03]  /*e740*/  FADD R20, R22, R20 ;  /* 0x0000001416147221 */ /* 0x001fc60000000000 */
[----:B---3--:R-:W-:Y:S01]  /*e750*/  FFMA R177, R18, R177, R17 ;  /* 0x000000b112b17223 */ /* 0x008fe20000000011 */
[----:B----4-:R-:W-:Y:S01]  /*e760*/  FFMA R175, R162, R175, R20 ;  /* 0x000000afa2af7223 */ /* 0x010fe20000000014 */
[----:B------:R-:W-:-:S03]  /*e770*/  IMAD.SHL.U32 R174, R174, 0x40, RZ ;  /* 0x00000040aeae7824 */ /* 0x000fc600078e00ff */
[----:B------:R0:W-:Y:S04]  /*e780*/  STL [R1+0x114], R177 ;  /* 0x000114b101007387 */ /* 0x0001e80000100800 */
[----:B------:R0:W-:Y:S01]  /*e790*/  STL [R1+0x110], R175 ;  /* 0x000110af01007387 */ /* 0x0001e20000100800 */
[----:B------:R-:W-:-:S03]  /*e7a0*/  VIADD R174, R174, 0x40 ;  /* 0x00000040aeae7836 */ /* 0x000fc60000000000 */
[----:B------:R0:W-:Y:S04]  /*e7b0*/  STL [R1+0x2c], R107 ;  /* 0x00002c6b01007387 */ /* 0x0001e80000100800 */
[----:B------:R0:W-:Y:S01]  /*e7c0*/  STL [R1+0x30], R148 ;  /* 0x0000309401007387 */ /* 0x0001e20000100800 */
[----:B------:R-:W-:Y:S01]  /*e7d0*/  ISETP.GE.AND P0, PT, R0, R174, PT ;  /* 0x000000ae0000720c */ /* 0x000fe20003f06270 */
[----:B--2---:R-:W-:Y:S02]  /*e7e0*/  IMAD R2, R173, 0x80, R2 ;  /* 0x00000080ad027824 */ /* 0x004fe400078e0202 */
[----:B------:R-:W-:Y:S02]  /*e7f0*/  IMAD R15, R19, 0x80, R15 ;  /* 0x00000080130f7824 */ /* 0x000fe400078e020f */
[----:B------:R-:W-:-:S02]  /*e800*/  IMAD.MOV.U32 R18, RZ, RZ, R107 ;  /* 0x000000ffff127224 */ /* 0x000fc400078e006b */
[----:B------:R-:W-:Y:S01]  /*e810*/  IMAD.MOV.U32 R17, RZ, RZ, R148 ;  /* 0x000000ffff117224 */ /* 0x000fe200078e0094 */
[----:B------:R-:W-:-:S05]  /*e820*/  WARPGROUP.DEPBAR.LE gsb0, 0x0 ;  /* 0x00008000000079c5 */ /* 0x000fca0000010000 */
[----:B0-----:R-:W-:Y:S05]  /*e830*/  @!P0 BRA `(.L_x_1) ;  /* 0xffffff6800988947 */ /* 0x001fea000383ffff */
.L_x_0:
[----:B------:R-:W2:Y:S04]  /*e840*/  LDL.LU R20, [R1+0x114] ;  /* 0x0001140001147983 */ /* 0x000ea80000300800 */
[----:B------:R-:W3:Y:S01]  /*e850*/  LDL.LU R23, [R1+0x110] ;  /* 0x0001100001177983 */ /* 0x000ee20000300800 */
[----:B------:R-:W-:Y:S01]  /*e860*/  MOV R21, 0x400 ;  /* 0x0000040000157802 */ /* 0x000fe20000000f00 */
[----:B-----5:R-:W-:Y:S01]  /*e870*/  FMUL R10, R25, 0.25 ;  /* 0x3e800000190a7820 */ /* 0x020fe20000400000 */
[----:B------:R-:W0:Y:S01]  /*e880*/  S2R R154, SR_TID.X ;  /* 0x00000000009a7919 */ /* 0x000e220000002100 */
[----:B------:R-:W1:Y:S01]  /*e890*/  S2R R22, SR_CgaCtaId ;  /* 0x0000000000167919 */ /* 0x000e620000008800 */
[----:B------:R-:W4:Y:S01]  /*e8a0*/  S2R R162, SR_CTAID.X ;  /* 0x0000000000a27919 */ /* 0x000f220000002500 */
[----:B------:R-:W3:Y:S01]  /*e8b0*/  S2R R163, SR_CTAID.Y ;  /* 0x0000000000a37919 */ /* 0x000ee20000002600 */
[C---:B0-----:R-:W-:Y:S01]  /*e8c0*/  LOP3.LUT R3, R154.reuse, 0x60, RZ, 0xc0, !PT ;  /* 0x000000609a037812 */ /* 0x041fe200078ec0ff */
[C---:B------:R-:W-:Y:S01]  /*e8d0*/  IMAD.SHL.U32 R5, R154.reuse, 0x4, RZ ;  /* 0x000000049a057824 */ /* 0x040fe200078e00ff */
[----:B------:R-:W-:-:S02]  /*e8e0*/  LOP3.LUT R0, R154, 0x1c, RZ, 0xc0, !PT ;  /* 0x0000001c9a007812 */ /* 0x000fc400078ec0ff */
[C---:B------:R-:W-:Y:S02]  /*e8f0*/  LOP3.LUT R2, R154.reuse, 0xc0, RZ, 0xc0, !PT ;  /* 0x000000c09a027812 */ /* 0x040fe400078ec0ff */
[----:B------:R-:W-:Y:S01]  /*e900*/  LOP3.LUT R11, R154, 0x7f, RZ, 0xc0, !PT ;  /* 0x0000007f9a0b7812 */ /* 0x000fe200078ec0ff */
[----:B------:R-:W-:Y:S01]  /*e910*/  IMAD R6, R3, 0x2, R0 ;  /* 0x0000000203067824 */ /* 0x000fe200078e0200 */
[----:B------:R-:W-:Y:S01]  /*e920*/  ISETP.NE.U32.AND P0, PT, R2, RZ, PT ;  /* 0x000000ff0200720c */ /* 0x000fe20003f05070 */
[C---:B------:R-:W-:Y:S01]  /*e930*/  IMAD.SHL.U32 R2, R154.reuse, 0x800, RZ ;  /* 0x000008009a027824 */ /* 0x040fe200078e00ff */
[C---:B------:R-:W-:Y:S01]  /*e940*/  LOP3.LUT R9, R154.reuse, 0x3, RZ, 0xc0, !PT ;  /* 0x000000039a097812 */ /* 0x040fe200078ec0ff */
[C---:B------:R-:W-:Y:S01]  /*e950*/  IMAD.SHL.U32 R0, R154.reuse, 0x200, RZ ;  /* 0x000002009a007824 */ /* 0x040fe200078e00ff */
[----:B------:R-:W-:Y:S01]  /*e960*/  LOP3.LUT R7, R5, 0xc0, RZ, 0xc0, !PT ;  /* 0x000000c005077812 */ /* 0x000fe200078ec0ff */
[----:B------:R-:W-:Y:S01]  /*e970*/  IMAD.SHL.U32 R3, R154, 0x8, RZ ;  /* 0x000000089a037824 */ /* 0x000fe200078e00ff */
[----:B------:R-:W-:Y:S01]  /*e980*/  LOP3.LUT R2, R2, 0x3000, RZ, 0xc0, !PT ;  /* 0x0000300002027812 */ /* 0x000fe200078ec0ff */
[----:B----4-:R-:W-:Y:S01]  /*e990*/  IMAD.SHL.U32 R162, R162, 0x40, RZ ;  /* 0x00000040a2a27824 */ /* 0x010fe200078e00ff */
[----:B------:R-:W-:-:S02]  /*e9a0*/  LOP3.LUT R0, R0, 0x3000, RZ, 0xc0, !PT ;  /* 0x0000300000007812 */ /* 0x000fc400078ec0ff */
[----:B------:R-:W-:Y:S01]  /*e9b0*/  LOP3.LUT R4, R3, 0x38, RZ, 0xc0, !PT ;  /* 0x0000003803047812 */ /* 0x000fe200078ec0ff */
[----:B------:R-:W-:Y:S01]  /*e9c0*/  IMAD R5, R11, 0x10, R2 ;  /* 0x000000100b057824 */ /* 0x000fe200078e0202 */
[----:B-1----:R-:W-:Y:S01]  /*e9d0*/  LEA R21, R22, R21, 0x18 ;  /* 0x0000001516157211 */ /* 0x002fe200078ec0ff */
[----:B------:R-:W-:Y:S01]  /*e9e0*/  IMAD R0, R9, 0x20, R0 ;  /* 0x0000002009007824 */ /* 0x000fe200078e0200 */
[----:B------:R-:W-:Y:S01]  /*e9f0*/  SHF.R.U32.HI R2, RZ, 0x1, R154 ;  /* 0x00000001ff027819 */ /* 0x000fe2000001169a */
[----:B------:R-:W-:Y:S01]  /*ea00*/  IMAD.SHL.U32 R3, R6, 0x4, RZ ;  /* 0x0000000406037824 */ /* 0x000fe200078e00ff */
[----:B------:R-:W-:Y:S01]  /*ea10*/  IADD3 R7, R7, R21, R4 ;  /* 0x0000001507077210 */ /* 0x000fe20007ffe004 */
[C---:B------:R-:W-:Y:S01]  /*ea20*/  IMAD.SHL.U32 R4, R154.reuse, 0x2, RZ ;  /* 0x000000029a047824 */ /* 0x040fe200078e00ff */
[----:B------:R-:W-:Y:S01]  /*ea30*/  LOP3.LUT R8, R154, 0x80, RZ, 0xc0, !PT ;  /* 0x000000809a087812 */ /* 0x000fe200078ec0ff */
[----:B------:R-:W-:Y:S01]  /*ea40*/  FMUL R9, R62, 0.25 ;  /* 0x3e8000003e097820 */ /* 0x000fe20000400000 */
[----:B------:R-:W-:-:S02]  /*ea50*/  LOP3.LUT R6, R2, 0x4, RZ, 0xc0, !PT ;  /* 0x0000000402067812 */ /* 0x000fc400078ec0ff */
[----:B------:R-:W-:Y:S02]  /*ea60*/  LOP3.LUT R3, R0, R3, RZ, 0x3c, !PT ;  /* 0x0000000300037212 */ /* 0x000fe400078e3cff */
[----:B------:R-:W-:Y:S02]  /*ea70*/  LEA R2, R8, R21, 0x4 ;  /* 0x0000001508027211 */ /* 0x000fe400078e20ff */
[----:B------:R-:W-:Y:S02]  /*ea80*/  LOP3.LUT R4, R4, 0xf8, RZ, 0xc0, !PT ;  /* 0x000000f804047812 */ /* 0x000fe400078ec0ff */
[----:B------:R-:W-:Y:S01]  /*ea90*/  SHF.R.U32.HI R0, RZ, 0x2, R8 ;  /* 0x00000002ff007819 */ /* 0x000fe20000011608 */
[----:B------:R-:W-:Y:S02]  /*eaa0*/  IMAD.IADD R19, R3, 0x1, R2 ;  /* 0x0000000103137824 */ /* 0x000fe400078e0202 */
[----:B------:R-:W-:Y:S01]  /*eab0*/  FMUL R8, R71, 0.25 ;  /* 0x3e80000047087820 */ /* 0x000fe20000400000 */
[----:B------:R-:W-:-:S02]  /*eac0*/  IMAD.IADD R2, R21, 0x1, R4 ;  /* 0x0000000115027824 */ /* 0x000fc400078e0204 */
[----:B------:R-:W-:Y:S01]  /*ead0*/  FMUL R4, R87, 0.25 ;  /* 0x3e80000057047820 */ /* 0x000fe20000400000 */
[----:B------:R-:W-:Y:S01]  /*eae0*/  LOP3.LUT R5, R5, R0, RZ, 0x3c, !PT ;  /* 0x0000000005057212 */ /* 0x000fe200078e3cff */
[----:B------:R-:W-:Y:S02]  /*eaf0*/  IMAD.IADD R0, R6, 0x1, R7 ;  /* 0x0000000106007824 */ /* 0x000fe400078e0207 */
[----:B------:R-:W-:Y:S01]  /*eb00*/  FMUL R7, R82, 0.25 ;  /* 0x3e80000052077820 */ /* 0x000fe20000400000 */
[----:B------:R-:W-:Y:S01]  /*eb10*/  FMUL R6, R83, 0.25 ;  /* 0x3e80000053067820 */ /* 0x000fe20000400000 */
[----:B------:R-:W-:Y:S01]  /*eb20*/  LOP3.LUT R16, R5, 0x40, RZ, 0x3c, !PT ;  /* 0x0000004005107812 */ /* 0x000fe200078e3cff */
[C---:B------:R-:W-:Y:S02]  /*eb30*/  IMAD.IADD R3, R21.reuse, 0x1, R5 ;  /* 0x0000000115037824 */ /* 0x040fe400078e0205 */
[----:B------:R-:W-:Y:S01]  /*eb40*/  FMUL R5, R86, 0.25 ;  /* 0x3e80000056057820 */ /* 0x000fe20000400000 */
[----:B------:R-:W-:Y:S01]  /*eb50*/  LOP3.LUT R162, R162, 0x3f, R154, 0xf8, !PT ;  /* 0x0000003fa2a27812 */ /* 0x000fe200078ef89a */
[----:B------:R-:W-:Y:S01]  /*eb60*/  IMAD.IADD R16, R21, 0x1, R16 ;  /* 0x0000000115107824 */ /* 0x000fe200078e0210 */
[----:B------:R-:W-:Y:S01]  /*eb70*/  BAR.SYNC.DEFER_BLOCKING 0x0 ;  /* 0x0000000000007b1d */ /* 0x000fe20000010000 */
[----:B--2---:R-:W-:-:S02]  /*eb80*/  IMAD.MOV.U32 R157, RZ, RZ, R20 ;  /* 0x000000ffff9d7224 */ /* 0x004fc400078e0014 */
[----:B---3--:R-:W-:-:S03]  /*eb90*/  IMAD.MOV.U32 R12, RZ, RZ, R23 ;  /* 0x000000ffff0c7224 */ /* 0x008fc600078e0017 */
[C---:B------:R-:W-:Y:S02]  /*eba0*/  FSETP.GT.AND P2, PT, |R157|.reuse, 8.50705917302346158658e+37, PT ;  /* 0x7e8000009d00780b */ /* 0x040fe40003f44200 */
[----:B------:R-:W-:Y:S02]  /*ebb0*/  FSETP.GEU.AND P3, PT, R157, 1.175494350822287508e-38, PT ;  /* 0x008000009d00780b */ /* 0x000fe40003f6e000 */
[C---:B------:R-:W-:Y:S02]  /*ebc0*/  FSETP.GT.AND P1, PT, |R12|.reuse, 8.50705917302346158658e+37, PT ;  /* 0x7e8000000c00780b */ /* 0x040fe40003f24200 */
[----:B------:R-:W-:Y:S02]  /*ebd0*/  FSETP.GEU.AND P5, PT, |R12|, 1.175494350822287508e-38, PT ;  /* 0x008000000c00780b */ /* 0x000fe40003fae200 */
[----:B------:R-:W-:Y:S01]  /*ebe0*/  FSEL R87, R4, R87, P1 ;  /* 0x0000005704577208 */ /* 0x000fe20000800000 */
[----:B------:R-:W-:Y:S01]  /*ebf0*/  FMUL R4, R79, 0.25 ;  /* 0x3e8000004f047820 */ /* 0x000fe20000400000 */
        /* <DEDUP_REMOVED lines=79> */
[----:B------:R-:W-:Y:S01]  /*f0f0*/  FMUL R4, R157, 8388608 ;  /* 0x4b0000009d047820 */ /* 0x000fe20000400000 */
[----:B------:R-:W-:Y:S01]  /*f100*/  FSEL R101, R7, R56, P2 ;  /* 0x0000003807657208 */ /* 0x000fe20001000000 */
[----:B------:R-:W-:Y:S01]  /*f110*/  FMUL R7, R48, 0.25 ;  /* 0x3e80000030077820 */ /* 0x000fe20000400000 */
[----:B------:R-:W-:Y:S01]  /*f120*/  FSEL R107, R5, R52, P2 ;  /* 0x00000034056b7208 */ /* 0x000fe20001000000 */
[----:B------:R-:W-:Y:S01]  /*f130*/  FMUL R5, R40, 0.25 ;  /* 0x3e80000028057820 */ /* 0x000fe20000400000 */
[----:B------:R-:W-:Y:S01]  /*f140*/  FSEL R65, R6, R65, P2 ;  /* 0x0000004106417208 */ /* 0x000fe20001000000 */
[----:B------:R-:W-:Y:S01]  /*f150*/  FMUL R6, R57, 0.25 ;  /* 0x3e80000039067820 */ /* 0x000fe20000400000 */
[----:B------:R-:W-:Y:S01]  /*f160*/  FSEL R80, R4, R157, !P3 ;  /* 0x0000009d04507208 */ /* 0x000fe20005800000 */
[----:B------:R-:W-:Y:S01]  /*f170*/  @!P5 FMUL R11, R11, 16777216 ;  /* 0x4b8000000b0bd820 */ /* 0x000fe20000400000 */
[----:B------:R-:W-:Y:S01]  /*f180*/  FSEL R113, R7, R48, P2 ;  /* 0x0000003007717208 */ /* 0x000fe20001000000 */
[----:B------:R-:W-:Y:S01]  /*f190*/  FMUL R7, R36, 0.25 ;  /* 0x3e80000024077820 */ /* 0x000fe20000400000 */
[----:B------:R-:W-:Y:S01]  /*f1a0*/  FSEL R127, R5, R40, P2 ;  /* 0x00000028057f7208 */ /* 0x000fe20001000000 */
[----:B------:R-:W-:Y:S01]  /*f1b0*/  FMUL R5, R12, 8388608 ;  /* 0x4b0000000c057820 */ /* 0x000fe20000400000 */
[----:B------:R-:W-:Y:S01]  /*f1c0*/  FSEL R57, R6, R57, P2 ;  /* 0x0000003906397208 */ /* 0x000fe20001000000 */
[----:B------:R-:W-:Y:S01]  /*f1d0*/  FMUL R6, R45, 0.25 ;  /* 0x3e8000002d067820 */ /* 0x000fe20000400000 */
[----:B------:R-:W-:Y:S01]  /*f1e0*/  FSETP.GEU.AND P4, PT, R12, 1.175494350822287508e-38, PT ;  /* 0x008000000c00780b */ /* 0x000fe20003f8e000 */
[----:B------:R-:W-:Y:S01]  /*f1f0*/  VIADD R4, R80, 0xc0cafb0d ;  /* 0xc0cafb0d50047836 */ /* 0x000fe20000000000 */
[----:B------:R-:W-:Y:S01]  /*f200*/  FSEL R95, R9, R62, P1 ;  /* 0x0000003e095f7208 */ /* 0x000fe20000800000 */
[----:B------:R-:W-:Y:S01]  /*f210*/  FMUL R9, R42, 0.25 ;  /* 0x3e8000002a097820 */ /* 0x000fe20000400000 */
[----:B------:R-:W-:Y:S01]  /*f220*/  FSEL R135, R7, R36, P2 ;  /* 0x0000002407877208 */ /* 0x000fe20001000000 */
[----:B------:R-:W-:Y:S01]  /*f230*/  FMUL R7, R32, 0.25 ;  /* 0x3e80000020077820 */ /* 0x000fe20000400000 */
[----:B------:R-:W-:Y:S01]  /*f240*/  FSEL R31, R8, R31, P1 ;  /* 0x0000001f081f7208 */ /* 0x000fe20000800000 */
[----:B------:R-:W-:Y:S01]  /*f250*/  FMUL R8, R73, 0.25 ;  /* 0x3e80000049087820 */ /* 0x000fe20000400000 */
[----:B------:R-:W-:Y:S01]  /*f260*/  FSEL R159, R5, R12, !P4 ;  /* 0x0000000c059f7208 */ /* 0x000fe20006000000 */
[----:B------:R-:W-:Y:S01]  /*f270*/  @P1 FMUL R12, R12, 0.25 ;  /* 0x3e8000000c0c1820 */ /* 0x000fe20000400000 */
[----:B------:R-:W-:Y:S01]  /*f280*/  FSEL R45, R6, R45, P2 ;  /* 0x0000002d062d7208 */ /* 0x000fe20001000000 */
[----:B------:R-:W-:Y:S01]  /*f290*/  FMUL R6, R37, 0.25 ;  /* 0x3e80000025067820 */ /* 0x000fe20000400000 */
[----:B------:R-:W-:Y:S01]  /*f2a0*/  LOP3.LUT R5, R4, 0xff800000, RZ, 0xc0, !PT ;  /* 0xff80000004057812 */ /* 0x000fe200078ec0ff */
[----:B------:R-:W-:Y:S01]  /*f2b0*/  @!P5 FMUL R12, R12, 16777216 ;  /* 0x4b8000000c0cd820 */ /* 0x000fe20000400000 */
[----:B------:R-:W-:Y:S01]  /*f2c0*/  FSEL R123, R9, R42, P1 ;  /* 0x0000002a097b7208 */ /* 0x000fe20000800000 */
[----:B------:R-:W-:Y:S01]  /*f2d0*/  FMUL R9, R26, 0.25 ;  /* 0x3e8000001a097820 */ /* 0x000fe20000400000 */
[----:B------:R-:W-:Y:S01]  /*f2e0*/  FSEL R141, R7, R32, P2 ;  /* 0x00000020078d7208 */ /* 0x000fe20001000000 */
[----:B------:R-:W-:Y:S01]  /*f2f0*/  @!P5 FMUL R87, R87, 16777216 ;  /* 0x4b8000005757d820 */ /* 0x000fe20000400000 */
[----:B------:R-:W-:Y:S01]  /*f300*/  FSEL R4, RZ, -23, P3 ;  /* 0xc1b80000ff047808 */ /* 0x000fe20001800000 */
[----:B------:R-:W-:Y:S01]  /*f310*/  @!P5 FMUL R83, R83, 16777216 ;  /* 0x4b8000005353d820 */ /* 0x000fe20000400000 */
[----:B------:R-:W-:Y:S01]  /*f320*/  I2FP.F32.S32 R7, R5 ;  /* 0x0000000500077245 */ /* 0x000fe20000201400 */
[----:B------:R-:W-:Y:S01]  /*f330*/  @!P5 FMUL R15, R15, 16777216 ;  /* 0x4b8000000f0fd820 */ /* 0x000fe20000400000 */
[----:B------:R-:W-:Y:S01]  /*f340*/  FSEL R73, R8, R73, P2 ;  /* 0x0000004908497208 */ /* 0x000fe20001000000 */
[----:B------:R-:W-:Y:S01]  /*f350*/  FMUL R8, R53, 0.25 ;  /* 0x3e80000035087820 */ /* 0x000fe20000400000 */
[----:B------:R-:W-:Y:S01]  /*f360*/  FSEL R133, R6, R37, P2 ;  /* 0x0000002506857208 */ /* 0x000fe20001000000 */
[----:B------:R-:W-:Y:S01]  /*f370*/  FMUL R6, R29, 0.25 ;  /* 0x3e8000001d067820 */ /* 0x000fe20000400000 */
[----:B------:R-:W-:Y:S01]  /*f380*/  FSEL R151, R9, R26, P1 ;  /* 0x0000001a09977208 */ /* 0x000fe20000800000 */
[----:B------:R-:W-:Y:S01]  /*f390*/  FFMA.FTZ R36, R7, 1.1920928955078125e-07, R4 ;  /* 0x3400000007247823 */ /* 0x000fe20000010004 */
[----:B------:R-:W-:Y:S01]  /*f3a0*/  FMUL R9, R64, 0.25 ;  /* 0x3e80000040097820 */ /* 0x000fe20000400000 */
[----:B------:R-:W0:Y:S01]  /*f3b0*/  MUFU.RCP R4, R12 ;  /* 0x0000000c00047308 */ /* 0x000e220000001000 */
[----:B------:R-:W-:Y:S01]  /*f3c0*/  FSEL R53, R8, R53, P2 ;  /* 0x0000003508357208 */ /* 0x000fe20001000000 */
[----:B------:R-:W-:Y:S01]  /*f3d0*/  FMUL R8, R33, 0.25 ;  /* 0x3e80000021087820 */ /* 0x000fe20000400000 */
[----:B------:R-:W-:Y:S01]  /*f3e0*/  FSEL R145, R6, R29, P2 ;  /* 0x0000001d06917208 */ /* 0x000fe20001000000 */
[----:B------:R-:W-:Y:S01]  /*f3f0*/  VIADD R6, R159, 0xc0cafb0d ;  /* 0xc0cafb0d9f067836 */ /* 0x000fe20000000000 */
[C---:B------:R-:W-:Y:S01]  /*f400*/  FSETP.GEU.AND P3, PT, |R157|.reuse, 1.175494350822287508e-38, PT ;  /* 0x008000009d00780b */ /* 0x040fe20003f6e200 */
[----:B------:R-:W-:Y:S01]  /*f410*/  @P2 FMUL R157, R157, 0.25 ;  /* 0x3e8000009d9d2820 */ /* 0x000fe20000400000 */
[----:B------:R-:W-:Y:S01]  /*f420*/  FSEL R55, R9, R64, P2 ;  /* 0x0000004009377208 */ /* 0x000fe20001000000 */
[----:B------:R-:W-:Y:S01]  /*f430*/  FMUL R9, R44, 0.25 ;  /* 0x3e8000002c097820 */ /* 0x000fe20000400000 */
[----:B------:R-:W-:Y:S01]  /*f440*/  FSEL R139, R8, R33, P2 ;  /* 0x00000021088b7208 */ /* 0x000fe20001000000 */
[----:B------:R-:W-:Y:S01]  /*f450*/  @!P5 FMUL R79, R79, 16777216 ;  /* 0x4b8000004f4fd820 */ /* 0x000fe20000400000 */
[----:B------:R-:W-:Y:S01]  /*f460*/  LOP3.LUT R8, R6, 0xff800000, RZ, 0xc0, !PT ;  /* 0xff80000006087812 */ /* 0x000fe200078ec0ff */
[----:B------:R-:W-:Y:S01]  /*f470*/  @!P5 FMUL R23, R23, 16777216 ;  /* 0x4b8000001717d820 */ /* 0x000fe20000400000 */
[----:B------:R-:W-:Y:S01]  /*f480*/  FSEL R119, R9, R44, P2 ;  /* 0x0000002c09777208 */ /* 0x000fe20001000000 */
[----:B------:R-:W-:Y:S01]  /*f490*/  @!P5 FMUL R75, R75, 16777216 ;  /* 0x4b8000004b4bd820 */ /* 0x000fe20000400000 */
[----:B------:R-:W-:Y:S01]  /*f4a0*/  FSEL R6, RZ, -23, P4 ;  /* 0xc1b80000ff067808 */ /* 0x000fe20002000000 */
[----:B------:R-:W-:Y:S01]  /*f4b0*/  @!P5 FMUL R89, R89, 16777216 ;  /* 0x4b8000005959d820 */ /* 0x000fe20000400000 */
[----:B------:R-:W-:Y:S01]  /*f4c0*/  I2FP.F32.S32 R9, R8 ;  /* 0x0000000800097245 */ /* 0x000fe20000201400 */
[----:B------:R-:W-:Y:S01]  /*f4d0*/  @!P5 FMUL R71, R71, 16777216 ;  /* 0x4b8000004747d820 */ /* 0x000fe20000400000 */
        /* <DEDUP_REMOVED lines=24> */
[----:B------:R-:W-:Y:S01]  /*f660*/  FSEL R153, R10, R25, P2 ;  /* 0x000000190a997208 */ /* 0x000fe20001000000 */
[----:B------:R-:W-:Y:S01]  /*f670*/  FFMA.FTZ R37, R9, 1.1920928955078125e-07, R6 ;  /* 0x3400000009257823 */ /* 0x000fe20000010006 */
[----:B0-----:R-:W-:Y:S01]  /*f680*/  FMUL R43, R4, R11 ;  /* 0x0000000b042b7220 */ /* 0x001fe20000400000 */
[----:B------:R-:W-:Y:S01]  /*f690*/  FMUL R33, R24, 0.25 ;  /* 0x3e80000018217820 */ /* 0x000fe20000400000 */
[C---:B------:R-:W-:Y:S01]  /*f6a0*/  FMUL R25, R4.reuse, R87 ;  /* 0x0000005704197220 */ /* 0x040fe20000400000 */
        /* <DEDUP_REMOVED lines=29> */
[----:B------:R-:W-:Y:S01]  /*f880*/  FMUL R78, R4, R151 ;  /* 0x00000097044e7220 */ /* 0x000fe20000400000 */
[----:B------:R-:W-:Y:S01]  /*f890*/  FSEL R155, R33, R24, P2 ;  /* 0x00000018219b7208 */ /* 0x000fe20001000000 */
[----:B------:R-:W0:Y:S01]  /*f8a0*/  MUFU.RCP R4, R157 ;  /* 0x0000009d00047308 */ /* 0x000e220000001000 */
[----:B------:R-:W1:Y:S01]  /*f8b0*/  LDC R24, c[0x0][0x278] ;  /* 0x00009e00ff187b82 */ /* 0x000e620000000800 */
[----:B------:R-:W-:Y:S01]  /*f8c0*/  FMUL R29, R28, 0.25 ;  /* 0x3e8000001c1d7820 */ /* 0x000fe20000400000 */
[----:B------:R-:W-:Y:S01]  /*f8d0*/  @!P3 FMUL R13, R13, 16777216 ;  /* 0x4b8000000d0db820 */ /* 0x000fe20000400000 */
[----:B------:R-:W-:Y:S01]  /*f8e0*/  @!P3 FMUL R53, R53, 16777216 ;  /* 0x4b8000003535b820 */ /* 0x000fe20000400000 */
[----:B------:R-:W-:Y:S01]  /*f8f0*/  @!P3 FMUL R49, R49, 16777216 ;  /* 0x4b8000003131b820 */ /* 0x000fe20000400000 */
[----:B------:R-:W-:Y:S01]  /*f900*/  @!P3 FMUL R133, R133, 16777216 ;  /* 0x4b8000008585b820 */ /* 0x000fe20000400000 */
[----:B------:R-:W-:Y:S01]  /*f910*/  @!P3 FMUL R139, R139, 16777216 ;  /* 0x4b8000008b8bb820 */ /* 0x000fe20000400000 */
[----:B------:R-:W-:Y:S01]  /*f920*/  FSEL R147, R29, R28, P2 ;  /* 0x0000001c1d937208 */ /* 0x000fe20001000000 */
[----:B------:R-:W-:-:S02]  /*f930*/  IMAD.IADD R8, R159, 0x1, -R8 ;  /* 0x000000019f087824 */ /* 0x000fc400078e0a08 */
[----:B------:R-:W-:Y:S01]  /*f940*/  @!P3 FMUL R27, R27, 16777216 ;  /* 0x4b8000001b1bb820 */ /* 0x000fe20000400000 */
[----:B------:R-:W-:Y:S02]  /*f950*/  IMAD.IADD R5, R80, 0x1, -R5 ;  /* 0x0000000150057824 */ /* 0x000fe400078e0a05 */
[----:B------:R-:W-:Y:S01]  /*f960*/  @!P3 FMUL R21, R21, 16777216 ;  /* 0x4b8000001515b820 */ /* 0x000fe20000400000 */
[----:B------:R-:W-:Y:S01]  /*f970*/  @!P3 FMUL R51, R51, 16777216 ;  /* 0x4b8000003333b820 */ /* 0x000fe20000400000 */
[----:B------:R-:W-:Y:S01]  /*f980*/  @!P3 FMUL R85, R85, 16777216 ;  /* 0x4b8000005555b820 */ /* 0x000fe20000400000 */
[----:B------:R-:W-:Y:S01]  /*f990*/  @!P3 FMUL R81, R81, 16777216 ;  /* 0x4b8000005151b820 */ /* 0x000fe20000400000 */
[----:B------:R-:W-:Y:S01]  /*f9a0*/  @!P3 FMUL R77, R77, 16777216 ;  /* 0x4b8000004d4db820 */ /* 0x000fe20000400000 */
[C---:B0-----:R-:W-:Y:S01]  /*f9b0*/  FMUL R31, R4.reuse, R13 ;  /* 0x0000000d041f7220 */ /* 0x041fe20000400000 */
[C---:B------:R-:W-:Y:S01]  /*f9c0*/  FMUL R15, R4.reuse, R53 ;  /* 0x00000035040f7220 */ /* 0x040fe20000400000 */
[C---:B------:R-:W-:Y:S01]  /*f9d0*/  FMUL R6, R4.reuse, R49 ;  /* 0x0000003104067220 */ /* 0x040fe20000400000 */
[C---:B------:R-:W-:Y:S01]  /*f9e0*/  FMUL R13, R4.reuse, R133 ;  /* 0x00000085040d7220 */ /* 0x040fe20000400000 */
[C---:B------:R-:W-:Y:S01]  /*f9f0*/  FMUL R28, R4.reuse, R139 ;  /* 0x0000008b041c7220 */ /* 0x040fe20000400000 */
[----:B------:R-:W-:Y:S01]  /*fa00*/  SHF.R.U32.HI R49, RZ, 0x6, R154 ;  /* 0x00000006ff317819 */ /* 0x000fe2000001169a */
[----:B------:R-:W-:Y:S01]  /*fa10*/  FMUL R30, R4, R27 ;  /* 0x0000001b041e7220 */ /* 0x000fe20000400000 */
[----:B------:R-:W-:Y:S01]  /*fa20*/  F2FP.BF16.F32.PACK_AB R15, R15, R6 ;  /* 0x000000060f0f723e */ /* 0x000fe200000010ff */
[----:B------:R-:W-:Y:S01]  /*fa30*/  IMAD.MOV.U32 R6, RZ, RZ, 0x3dc6b27f ;  /* 0x3dc6b27fff067424 */ /* 0x000fe200078e00ff */
[----:B------:R-:W-:Y:S01]  /*fa40*/  F2FP.BF16.F32.PACK_AB R13, R13, R28 ;  /* 0x0000001c0d0d723e */ /* 0x000fe200000010ff */
[----:B------:R-:W-:Y:S01]  /*fa50*/  FADD R28, R8, -1 ;  /* 0xbf800000081c7421 */ /* 0x000fe20000000000 */
[----:B------:R-:W-:Y:S01]  /*fa60*/  SGXT.U32 R49, R49, 0x2 ;  /* 0x000000023131781a */ /* 0x000fe20000000000 */
[----:B------:R-:W-:Y:S01]  /*fa70*/  FADD R27, R5, -1 ;  /* 0xbf800000051b7421 */ /* 0x000fe20000000000 */
[----:B------:R-:W-:Y:S01]  /*fa80*/  @!P3 FMUL R73, R73, 16777216 ;  /* 0x4b8000004949b820 */ /* 0x000fe20000400000 */
[----:B------:R-:W-:Y:S01]  /*fa90*/  FFMA.FTZ R5, R28, R6, -0.16845393180847167969 ;  /* 0xbe2c7f301c057423 */ /* 0x000fe20000010006 */
        /* <DEDUP_REMOVED lines=20> */
[----:B-1----:R-:W-:-:S02]  /*fbe0*/  IMAD R49, R49, R24, RZ ;  /* 0x0000001831317224 */ /* 0x002fc400078e02ff */
[C---:B------:R-:W-:Y:S01]  /*fbf0*/  FMUL R42, R4.reuse, R21 ;  /* 0x00000015042a7220 */ /* 0x040fe20000400000 */
[----:B------:R-:W-:Y:S01]  /*fc00*/  FMUL R29, R4, R51 ;  /* 0x00000033041d7220 */ /* 0x000fe20000400000 */
[----:B------:R-:W-:Y:S01]  /*fc10*/  FFMA.FTZ R5, R28, R5, 0.1716887056827545166 ;  /* 0x3e2fcf2a1c057423 */ /* 0x000fe20000010005 */
        /* <DEDUP_REMOVED lines=24> */
[----:B------:R-:W-:-:S02]  /*fda0*/  IMAD R51, R24, 0x4, R49 ;  /* 0x0000000418337824 */ /* 0x000fc400078e0231 */
[C---:B------:R-:W-:Y:S01]  /*fdb0*/  FFMA.FTZ R4, R27.reuse, R6, -0.16845393180847167969 ;  /* 0xbe2c7f301b047423 */ /* 0x040fe20000010006 */
[----:B------:R-:W-:Y:S01]  /*fdc0*/  FFMA.FTZ R5, R28, R5, -0.17900948226451873779 ;  /* 0xbe374e431c057423 */ /* 0x000fe20000010005 */
[----:B------:R-:W-:Y:S01]  /*fdd0*/  F2FP.BF16.F32.PACK_AB R12, R12, R153 ;  /* 0x000000990c0c723e */ /* 0x000fe200000010ff */
[----:B------:R-:W0:Y:S01]  /*fde0*/  LDC.64 R96, c[0x0][0x270] ;  /* 0x00009c00ff607b82 */ /* 0x000e220000000a00 */
[----:B------:R-:W-:Y:S01]  /*fdf0*/  FFMA.FTZ R6, R27, R4, 0.1716887056827545166 ;  /* 0x3e2fcf2a1b067423 */ /* 0x000fe20000010004 */
[----:B------:R-:W-:Y:S02]  /*fe00*/  LEA R53, R24, R51, 0x2 ;  /* 0x0000003318357211 */ /* 0x000fe400078e10ff */
[----:B------:R-:W-:Y:S01]  /*fe10*/  F2FP.BF16.F32.PACK_AB R4, R7, R76 ;  /* 0x0000004c0704723e */ /* 0x000fe200000010ff */
[----:B------:R-:W-:Y:S01]  /*fe20*/  FFMA.FTZ R7, R28, R5, 0.20512372255325317383 ;  /* 0x3e520bf41c077423 */ /* 0x000fe20000010005 */
[C---:B------:R-:W-:Y:S01]  /*fe30*/  FFMA.FTZ R6, R27.reuse, R6, -0.17900948226451873779 ;  /* 0xbe374e431b067423 */ /* 0x040fe20000010006 */
[----:B------:R-:W-:Y:S01]  /*fe40*/  IMAD R55, R24, 0x4, R53 ;  /* 0x0000000418377824 */ /* 0x000fe200078e0235 */
[----:B------:R-:W-:Y:S01]  /*fe50*/  F2FP.BF16.F32.PACK_AB R14, R14, R125 ;  /* 0x0000007d0e0e723e */ /* 0x000fe200000010ff */
[----:B------:R-:W-:Y:S01]  /*fe60*/  FFMA.FTZ R7, R28, R7, -0.24046532809734344482 ;  /* 0xbe763c8b1c077423 */ /* 0x000fe20000010007 */
[----:B------:R-:W-:Y:S01]  /*fe70*/  FFMA.FTZ R6, R27, R6, 0.20512372255325317383 ;  /* 0x3e520bf41b067423 */ /* 0x000fe20000010006 */
[----:B------:R-:W-:Y:S01]  /*fe80*/  IMAD R61, R24, 0x4, R55 ;  /* 0x00000004183d7824 */ /* 0x000fe200078e0237 */
[----:B------:R-:W-:Y:S01]  /*fe90*/  F2FP.BF16.F32.PACK_AB R23, R23, R10 ;  /* 0x0000000a1717723e */ /* 0x000fe200000010ff */
[----:B------:R-:W-:Y:S01]  /*fea0*/  FFMA.FTZ R7, R28, R7, 0.28857114911079406738 ;  /* 0x3e93bf991c077423 */ /* 0x000fe20000010007 */
[----:B------:R-:W-:Y:S01]  /*feb0*/  FFMA.FTZ R6, R27, R6, -0.24046532809734344482 ;  /* 0xbe763c8b1b067423 */ /* 0x000fe20000010006 */
[----:B------:R-:W-:Y:S01]  /*fec0*/  IMAD R65, R24, 0x4, R61 ;  /* 0x0000000418417824 */ /* 0x000fe200078e023d */
[----:B------:R1:W-:Y:S01]  /*fed0*/  STS.128 [R19+0x400], R12 ;  /* 0x0004000c13007388 */ /* 0x0003e20000000c00 */
[----:B------:R-:W-:Y:S01]  /*fee0*/  FFMA.FTZ R7, R28, R7, -0.36067417263984680176 ;  /* 0xbeb8aa491c077423 */ /* 0x000fe20000010007 */
[----:B------:R-:W-:Y:S01]  /*fef0*/  F2FP.BF16.F32.PACK_AB R20, R20, R155 ;  /* 0x0000009b1414723e */ /* 0x000fe200000010ff */
[----:B------:R-:W-:Y:S01]  /*ff00*/  IMAD R67, R24, 0x4, R65 ;  /* 0x0000000418437824 */ /* 0x000fe200078e0241 */
[----:B------:R-:W-:Y:S01]  /*ff10*/  F2FP.BF16.F32.PACK_AB R21, R21, R74 ;  /* 0x0000004a1515723e */ /* 0x000fe200000010ff */
[----:B------:R-:W2:Y:S01]  /*ff20*/  LDC.64 R98, c[0x0][0x228] ;  /* 0x00008a00ff627b82 */ /* 0x000ea20000000a00 */
[----:B------:R-:W-:Y:S01]  /*ff30*/  F2FP.BF16.F32.PACK_AB R22, R22, R127 ;  /* 0x0000007f1616723e */ /* 0x000fe200000010ff */
[----:B------:R-:W-:Y:S01]  /*ff40*/  IMAD R69, R24, 0x4, R67 ;  /* 0x0000000418457824 */ /* 0x000fe200078e0243 */
[----:B------:R-:W-:Y:S01]  /*ff50*/  F2FP.BF16.F32.PACK_AB R8, R143, R78 ;  /* 0x0000004e8f08723e */ /* 0x000fe200000010ff */
[----:B0-----:R-:W-:Y:S01]  /*ff60*/  IMAD R45, R162, R97, RZ ;  /* 0x00000061a22d7224 */ /* 0x001fe200078e02ff */
[----:B------:R-:W-:Y:S01]  /*ff70*/  F2FP.BF16.F32.PACK_AB R9, R9, R72 ;  /* 0x000000480909723e */ /* 0x000fe200000010ff */
[----:B------:R-:W-:Y:S01]  /*ff80*/  STS.128 [R19], R20 ;  /* 0x0000001413007388 */ /* 0x000fe20000000c00 */
[----:B------:R-:W-:Y:S01]  /*ff90*/  F2FP.BF16.F32.PACK_AB R5, R129, R70 ;  /* 0x000000468105723e */ /* 0x000fe200000010ff */
[----:B------:R-:W-:Y:S01]  /*ffa0*/  IMAD R75, R24, 0x4, R69 ;  /* 0x00000004184b7824 */ /* 0x000fe200078e0245 */
[----:B------:R-:W-:Y:S01]  /*ffb0*/  F2FP.BF16.F32.PACK_AB R10, R117, R68 ;  /* 0x00000044750a723e */ /* 0x000fe200000010ff */
[----:B-1----:R-:W-:Y:S01]  /*ffc0*/  FFMA.FTZ R12, R27, R6, 0.28857114911079406738 ;  /* 0x3e93bf991b0c7423 */ /* 0x002fe20000010006 */
[----:B------:R-:W-:Y:S01]  /*ffd0*/  FFMA.FTZ R13, R28, R7, 0.48089820146560668945 ;  /* 0x3ef6384a1c0d7423 */ /* 0x000fe20000010007 */
[----:B------:R-:W-:Y:S01]  /*ffe0*/  F2FP.BF16.F32.PACK_AB R6, R115, R66 ;  /* 0x000000427306723e */ /* 0x000fe200000010ff */
[----:B------:R-:W-:Y:S01]  /*fff0*/  IMAD R77, R24, 0x4, R75 ;  /* 0x00000004184d7824 */ /* 0x000fe200078e024b */
[----:B------:R-:W-:Y:S01]  /*10000*/  F2FP.BF16.F32.PACK_AB R11, R11, R64 ;  /* 0x000000400b0b723e */ /* 0x000fe200000010ff */
[----:B------:R-:W-:Y:S01]  /*10010*/  FFMA.FTZ R12, R27, R12, -0.36067417263984680176 ;  /* 0xbeb8aa491b0c7423 */ /* 0x000fe2000001000c */
[----:B------:R-:W-:Y:S01]  /*10020*/  F2FP.BF16.F32.PACK_AB R7, R103, R62 ;  /* 0x0000003e6707723e */ /* 0x000fe200000010ff */
[----:B------:R-:W-:Y:S01]  /*10030*/  FFMA.FTZ R13, R28, R13, -0.72134751081466674805 ;  /* 0xbf38aa3b1c0d7423 */ /* 0x000fe2000001000d */
[----:B------:R-:W-:Y:S01]  /*10040*/  ISETP.GE.U32.AND P2, PT, R80, 0x7f800000, PT ;  /* 0x7f8000005000780c */ /* 0x000fe20003f46070 */
[----:B------:R0:W-:Y:S01]  /*10050*/  STS.128 [R19+0x80], R8 ;  /* 0x0000800813007388 */ /* 0x0001e20000000c00 */
[----:B------:R-:W-:Y:S01]  /*10060*/  FFMA.FTZ R12, R27, R12, 0.48089820146560668945 ;  /* 0x3ef6384a1b0c7423 */ /* 0x000fe2000001000c */
[----:B------:R-:W-:Y:S01]  /*10070*/  ISETP.GE.U32.AND P3, PT, R159, 0x7f800000, PT ;  /* 0x7f8000009f00780c */ /* 0x000fe20003f66070 */
[----:B------:R-:W-:Y:S01]  /*10080*/  IMAD R81, R24, 0x4, R77 ;  /* 0x0000000418517824 */ /* 0x000fe200078e024d */
[----:B------:R-:W-:Y:S01]  /*10090*/  STS.128 [R19+0x480], R4 ;  /* 0x0004800413007388 */ /* 0x000fe20000000c00 */
[C---:B------:R-:W-:Y:S01]  /*100a0*/  FFMA.FTZ R12, R27.reuse, R12, -0.72134751081466674805 ;  /* 0xbf38aa3b1b0c7423 */ /* 0x040fe2000001000c */
[----:B------:R-:W-:Y:S01]  /*100b0*/  FMUL R13, R28, R13 ;  /* 0x0000000d1c0d7220 */ /* 0x000fe20000400000 */
[----:B------:R-:W-:Y:S01]  /*100c0*/  IMAD R83, R24, 0x4, R81 ;  /* 0x0000000418537824 */ /* 0x000fe200078e0251 */
[----:B------:R-:W-:Y:S01]  /*100d0*/  BAR.SYNC.DEFER_BLOCKING 0x0 ;  /* 0x0000000000007b1d */ /* 0x000fe20000010000 */
[C---:B------:R-:W-:Y:S01]  /*100e0*/  FMUL R12, R27.reuse, R12 ;  /* 0x0000000c1b0c7220 */ /* 0x040fe20000400000 */
[----:B------:R-:W-:Y:S01]  /*100f0*/  FMUL R13, R28, R13 ;  /* 0x0000000d1c0d7220 */ /* 0x000fe20000400000 */
[----:B------:R-:W-:Y:S01]  /*10100*/  IMAD R85, R24, 0x4, R83 ;  /* 0x0000000418557824 */ /* 0x000fe200078e0253 */
[----:B------:R-:W-:Y:S01]  /*10110*/  F2FP.BF16.F32.PACK_AB R34, R34, R73 ;  /* 0x000000492222723e */ /* 0x000fe200000010ff */
[----:B------:R-:W-:Y:S01]  /*10120*/  FMUL R12, R27, R12 ;  /* 0x0000000c1b0c7220 */ /* 0x000fe20000400000 */
[----:B------:R-:W-:Y:S01]  /*10130*/  FFMA.FTZ R28, R28, 1.4426950216293334961, R13 ;  /* 0x3fb8aa3b1c1c7823 */ /* 0x000fe2000001000d */
[----:B------:R-:W-:Y:S01]  /*10140*/  IMAD R87, R24, 0x4, R85 ;  /* 0x0000000418577824 */ /* 0x000fe200078e0255 */
[----:B------:R-:W-:Y:S01]  /*10150*/  F2FP.BF16.F32.PACK_AB R35, R35, R40 ;  /* 0x000000282323723e */ /* 0x000fe200000010ff */
[----:B------:R-:W-:Y:S01]  /*10160*/  FFMA.FTZ R27, R27, 1.4426950216293334961, R12 ;  /* 0x3fb8aa3b1b1b7823 */ /* 0x000fe2000001000c */
[----:B------:R-:W-:-:S02]  /*10170*/  @P2 IMAD.MOV.U32 R12, RZ, RZ, 0x7f800000 ;  /* 0x7f800000ff0c2424 */ /* 0x000fc400078e00ff */
[----:B------:R-:W-:Y:S01]  /*10180*/  FADD R37, R37, R28 ;  /* 0x0000001c25257221 */ /* 0x000fe20000000000 */
[----:B0-----:R-:W-:Y:S02]  /*10190*/  @P3 IMAD.MOV.U32 R8, RZ, RZ, 0x7f800000 ;  /* 0x7f800000ff083424 */ /* 0x001fe400078e00ff */
[----:B------:R-:W-:Y:S01]  /*101a0*/  FADD R36, R36, R27 ;  /* 0x0000001b24247221 */ /* 0x000fe20000000000 */
[----:B------:R-:W-:Y:S01]  /*101b0*/  @P2 FFMA.FTZ R36, R80, R12, +INF ;  /* 0x7f80000050242423 */ /* 0x000fe2000001000c */
[C---:B------:R-:W-:Y:S01]  /*101c0*/  LEA R89, R24.reuse, R87, 0x2 ;  /* 0x0000005718597211 */ /* 0x040fe200078e10ff */
[----:B------:R-:W-:Y:S01]  /*101d0*/  @P3 FFMA.FTZ R37, R159, R8, +INF ;  /* 0x7f8000009f253423 */ /* 0x000fe20000010008 */
[----:B------:R-:W-:Y:S01]  /*101e0*/  F2FP.BF16.F32.PACK_AB R40, R95, R58 ;  /* 0x0000003a5f28723e */ /* 0x000fe200000010ff */
[----:B------:R-:W-:Y:S01]  /*101f0*/  IMAD R27, R163, R96, RZ ;  /* 0x00000060a31b7224 */ /* 0x000fe200078e02ff */
[----:B------:R-:W-:Y:S01]  /*10200*/  F2FP.BF16.F32.PACK_AB R28, R59, R60 ;  /* 0x0000003c3b1c723e */ /* 0x000fe200000010ff */
[----:B------:R-:W-:Y:S01]  /*10210*/  IMAD R73, R24, 0x4, R89 ;  /* 0x0000000418497824 */ /* 0x000fe200078e0259 */
[----:B------:R-:W-:-:S02]  /*10220*/  F2FP.BF16.F32.PACK_AB R32, R32, R57 ;  /* 0x000000392020723e */ /* 0x000fc400000010ff */
[----:B------:R-:W-:Y:S01]  /*10230*/  F2FP.BF16.F32.PACK_AB R29, R29, R54 ;  /* 0x000000361d1d723e */ /* 0x000fe200000010ff */
[----:B------:R-:W0:Y:S01]  /*10240*/  LDS.128 R12, [R3] ;  /* 0x00000000030c7984 */ /* 0x000e220000000c00 */
[----:B------:R-:W-:Y:S01]  /*10250*/  IMAD R91, R24, 0x4, R73 ;  /* 0x00000004185b7824 */ /* 0x000fe200078e0249 */
[----:B------:R-:W-:Y:S02]  /*10260*/  F2FP.BF16.F32.PACK_AB R30, R30, R47 ;  /* 0x0000002f1e1e723e */ /* 0x000fe400000010ff */
[----:B------:R-:W-:Y:S01]  /*10270*/  LDS.128 R8, [R3+0x800] ;  /* 0x0008000003087984 */ /* 0x000fe20000000c00 */
[C---:B------:R-:W-:Y:S01]  /*10280*/  IMAD R93, R24.reuse, 0x4, R91 ;  /* 0x00000004185d7824 */ /* 0x040fe200078e025b */
[----:B------:R-:W-:Y:S02]  /*10290*/  F2FP.BF16.F32.PACK_AB R31, R31, R42 ;  /* 0x0000002a1f1f723e */ /* 0x000fe400000010ff */
[----:B------:R-:W1:Y:S01]  /*102a0*/  LDS.128 R20, [R16] ;  /* 0x0000000010147984 */ /* 0x000e620000000c00 */
[----:B------:R-:W-:Y:S01]  /*102b0*/  IMAD R95, R24, 0x4, R93 ;  /* 0x00000004185f7824 */ /* 0x000fe200078e025d */
[----:B------:R-:W-:-:S02]  /*102c0*/  F2FP.BF16.F32.PACK_AB R57, R71, R48 ;  /* 0x000000304739723e */ /* 0x000fc400000010ff */
[----:B------:R-:W-:Y:S01]  /*102d0*/  LDS.128 R4, [R16+0x800] ;  /* 0x0008000010047984 */ /* 0x000fe20000000c00 */
[----:B------:R-:W-:Y:S01]  /*102e0*/  IMAD R71, R24, 0x4, R95 ;  /* 0x0000000418477824 */ /* 0x000fe200078e025f */
[----:B------:R-:W-:Y:S01]  /*102f0*/  F2FP.BF16.F32.PACK_AB R59, R25, R26 ;  /* 0x0000001a193b723e */ /* 0x000fe200000010ff */
[C---:B------:R-:W-:Y:S01]  /*10300*/  IMAD.SHL.U32 R25, R27.reuse, 0x2, RZ ;  /* 0x000000021b197824 */ /* 0x040fe200078e00ff */
[----:B------:R-:W-:Y:S01]  /*10310*/  BAR.SYNC.DEFER_BLOCKING 0x0 ;  /* 0x0000000000007b1d */ /* 0x000fe20000010000 */
[----:B------:R-:W-:Y:S01]  /*10320*/  IMAD.HI R26, R27, 0x2, RZ ;  /* 0x000000021b1a7827 */ /* 0x000fe200078e02ff */
[----:B------:R-:W-:Y:S02]  /*10330*/  F2FP.BF16.F32.PACK_AB R33, R33, R52 ;  /* 0x000000342121723e */ /* 0x000fe400000010ff */
[----:B------:R-:W-:Y:S02]  /*10340*/  F2FP.BF16.F32.PACK_AB R56, R63, R56 ;  /* 0x000000383f38723e */ /* 0x000fe400000010ff */
[----:B------:R-:W-:-:S02]  /*10350*/  F2FP.BF16.F32.PACK_AB R41, R41, R50 ;  /* 0x000000322929723e */ /* 0x000fc400000010ff */
[----:B------:R-:W-:Y:S02]  /*10360*/  F2FP.BF16.F32.PACK_AB R42, R39, R46 ;  /* 0x0000002e272a723e */ /* 0x000fe400000010ff */
[----:B------:R-:W-:Y:S02]  /*10370*/  F2FP.BF16.F32.PACK_AB R58, R79, R44 ;  /* 0x0000002c4f3a723e */ /* 0x000fe400000010ff */
[----:B------:R-:W-:Y:S02]  /*10380*/  F2FP.BF16.F32.PACK_AB R43, R43, R38 ;  /* 0x000000262b2b723e */ /* 0x000fe400000010ff */
[----:B------:R-:W-:Y:S02]  /*10390*/  FSETP.NEU.AND P1, PT, R80, RZ, PT ;  /* 0x000000ff5000720b */ /* 0x000fe40003f2d000 */
[----:B------:R-:W-:Y:S01]  /*103a0*/  FSETP.NEU.AND P2, PT, R159, RZ, PT ;  /* 0x000000ff9f00720b */ /* 0x000fe20003f4d000 */
[----:B------:R3:W-:Y:S04]  /*103b0*/  STS.128 [R19], R28 ;  /* 0x0000001c13007388 */ /* 0x0007e80000000c00 */
[----:B------:R4:W-:Y:S04]  /*103c0*/  STS.128 [R19+0x400], R32 ;  /* 0x0004002013007388 */ /* 0x0009e80000000c00 */
[----:B------:R0:W-:Y:S04]  /*103d0*/  STS.128 [R19+0x80], R40 ;  /* 0x0000802813007388 */ /* 0x0001e80000000c00 */
[----:B------:R1:W-:Y:S01]  /*103e0*/  STS.128 [R19+0x480], R56 ;  /* 0x0004803813007388 */ /* 0x0003e20000000c00 */
[----:B---3--:R-:W-:-:S02]  /*103f0*/  IMAD R29, R24, 0x4, R71 ;  /* 0x00000004181d7824 */ /* 0x008fc400078e0247 */
[C---:B------:R-:W-:Y:S02]  /*10400*/  IMAD.SHL.U32 R28, R45.reuse, 0x2, RZ ;  /* 0x000000022d1c7824 */ /* 0x040fe400078e00ff */
[----:B------:R-:W-:Y:S02]  /*10410*/  IMAD R31, R24, 0x4, R29 ;  /* 0x00000004181f7824 */ /* 0x000fe400078e021d */
[----:B------:R-:W-:Y:S01]  /*10420*/  IMAD.HI R45, R45, 0x2, RZ ;  /* 0x000000022d2d7827 */ /* 0x000fe200078e02ff */
[----:B------:R-:W-:Y:S01]  /*10430*/  BAR.SYNC.DEFER_BLOCKING 0x0 ;  /* 0x0000000000007b1d */ /* 0x000fe20000010000 */
[----:B--2---:R-:W-:Y:S02]  /*10440*/  IADD3 R28, P3, P4, R28, R98, R25 ;  /* 0x000000621c1c7210 */ /* 0x004fe40007c7e019 */
[----:B------:R-:W-:Y:S02]  /*10450*/  IMAD R25, R24, 0x4, R31 ;  /* 0x0000000418197824 */ /* 0x000fe400078e021f */
[----:B------:R-:W-:-:S02]  /*10460*/  IADD3.X R26, R45, R99, R26, P3, P4 ;  /* 0x000000632d1a7210 */ /* 0x000fc40001fe841a */
[C---:B------:R-:W-:Y:S01]  /*10470*/  IMAD R27, R24.reuse, 0x4, R25 ;  /* 0x00000004181b7824 */ /* 0x040fe200078e0219 */
[-C--:B----4-:R-:W-:Y:S02]  /*10480*/  LEA R32, P4, R51, R28.reuse, 0x1 ;  /* 0x0000001c33207211 */ /* 0x090fe400078808ff */
[-C--:B------:R-:W-:Y:S01]  /*10490*/  LEA R34, P5, R53, R28.reuse, 0x1 ;  /* 0x0000001c35227211 */ /* 0x080fe200078a08ff */
[C---:B------:R-:W-:Y:S01]  /*104a0*/  IMAD R97, R24.reuse, 0x4, R27 ;  /* 0x0000000418617824 */ /* 0x040fe200078e021b */
[----:B------:R-:W-:Y:S02]  /*104b0*/  LEA R44, P3, R49, R28, 0x1 ;  /* 0x0000001c312c7211 */ /* 0x000fe400078608ff */
[-C--:B------:R-:W-:Y:S02]  /*104c0*/  LEA.HI.X.SX32 R33, R51, R26.reuse, 0x1, P4 ;  /* 0x0000001a33217211 */ /* 0x080fe400020f0eff */
[----:B------:R-:W-:Y:S02]  /*104d0*/  LEA R99, R24, R97, 0x2 ;  /* 0x0000006118637211 */ /* 0x000fe400078e10ff */
[----:B------:R-:W-:-:S02]  /*104e0*/  LEA.HI.X.SX32 R35, R53, R26, 0x1, P5 ;  /* 0x0000001a35237211 */ /* 0x000fc400028f0eff */
[-C--:B0-----:R-:W-:Y:S01]  /*104f0*/  LEA R42, P4, R61, R28.reuse, 0x1 ;  /* 0x0000001c3d2a7211 */ /* 0x081fe200078808ff */
[C---:B-1----:R-:W-:Y:S01]  /*10500*/  IMAD R19, R24.reuse, 0x4, R99 ;  /* 0x0000000418137824 */ /* 0x042fe200078e0263 */
[----:B------:R-:W-:Y:S02]  /*10510*/  LEA R38, P5, R65, R28, 0x1 ;  /* 0x0000001c41267211 */ /* 0x000fe400078a08ff */
[----:B------:R-:W-:Y:S01]  /*10520*/  LEA.HI.X.SX32 R45, R49, R26, 0x1, P3 ;  /* 0x0000001a312d7211 */ /* 0x000fe200018f0eff */
[C---:B------:R-:W-:Y:S01]  /*10530*/  IMAD R101, R24.reuse, 0x4, R19 ;  /* 0x0000000418657824 */ /* 0x040fe200078e0213 */
[----:B------:R-:W-:Y:S02]  /*10540*/  LEA R40, P3, R55, R28, 0x1 ;  /* 0x0000001c37287211 */ /* 0x000fe400078608ff */
[-C--:B------:R-:W-:Y:S01]  /*10550*/  LEA.HI.X.SX32 R43, R61, R26.reuse, 0x1, P4 ;  /* 0x0000001a3d2b7211 */ /* 0x080fe200020f0eff */
[C---:B------:R-:W-:Y:S01]  /*10560*/  IMAD R103, R24.reuse, 0x4, R101 ;  /* 0x0000000418677824 */ /* 0x040fe200078e0265 */
[----:B------:R-:W-:Y:S01]  /*10570*/  LEA.HI.X.SX32 R39, R65, R26, 0x1, P5 ;  /* 0x0000001a41277211 */ /* 0x000fe200028f0eff */
[----:B------:R0:W-:Y:S01]  /*10580*/  STG.E.U16 desc[UR4][R44.64], R12 ;  /* 0x0000000c2c007986 */ /* 0x0001e2000c101504 */
[-C--:B------:R-:W-:Y:S01]  /*10590*/  LEA R46, P4, R69, R28.reuse, 0x1 ;  /* 0x0000001c452e7211 */ /* 0x080fe200078808ff */
[C---:B------:R-:W-:Y:S01]  /*105a0*/  IMAD R105, R24.reuse, 0x4, R103 ;  /* 0x0000000418697824 */ /* 0x040fe200078e0267 */
[----:B------:R-:W-:Y:S01]  /*105b0*/  LEA R48, P5, R75, R28, 0x1 ;  /* 0x0000001c4b307211 */ /* 0x000fe200078a08ff */
[----:B------:R1:W-:Y:S01]  /*105c0*/  STG.E.U16 desc[UR4][R32.64], R20 ;  /* 0x0000001420007986 */ /* 0x0003e2000c101504 */
[----:B------:R-:W-:Y:S01]  /*105d0*/  LEA.HI.X.SX32 R41, R55, R26, 0x1, P3 ;  /* 0x0000001a37297211 */ /* 0x000fe200018f0eff */
[----:B------:R-:W-:Y:S01]  /*105e0*/  IMAD R107, R24, 0x4, R105 ;  /* 0x00000004186b7824 */ /* 0x000fe200078e0269 */
[----:B------:R-:W-:-:S02]  /*105f0*/  LEA R50, P3, R67, R28, 0x1 ;  /* 0x0000001c43327211 */ /* 0x000fc400078608ff */
[-C--:B------:R-:W-:Y:S01]  /*10600*/  LEA.HI.X.SX32 R47, R69, R26.reuse, 0x1, P4 ;  /* 0x0000001a452f7211 */ /* 0x080fe200020f0eff */
[C---:B------:R-:W-:Y:S01]  /*10610*/  IMAD R109, R24.reuse, 0x4, R107 ;  /* 0x00000004186d7824 */ /* 0x040fe200078e026b */
[----:B------:R-:W-:Y:S02]  /*10620*/  LEA.HI.X.SX32 R49, R75, R26, 0x1, P5 ;  /* 0x0000001a4b317211 */ /* 0x000fe400028f0eff */
[-C--:B------:R-:W-:Y:S01]  /*10630*/  LEA R54, P4, R81, R28.reuse, 0x1 ;  /* 0x0000001c51367211 */ /* 0x080fe200078808ff */
[C---:B------:R-:W-:Y:S01]  /*10640*/  IMAD R111, R24.reuse, 0x4, R109 ;  /* 0x00000004186f7824 */ /* 0x040fe200078e026d */
[----:B------:R-:W-:Y:S02]  /*10650*/  LEA R56, P5, R83, R28, 0x1 ;  /* 0x0000001c53387211 */ /* 0x000fe400078a08ff */
        /* <DEDUP_REMOVED lines=12> */
[-C--:B------:R-:W-:Y:S02]  /*10720*/  LEA.HI.X.SX32 R59, R87, R26.reuse, 0x1, P4 ;  /* 0x0000001a573b7211 */ /* 0x080fe400020f0eff */
[----:B------:R-:W-:Y:S02]  /*10730*/  LEA.HI.X.SX32 R63, R89, R26, 0x1, P5 ;  /* 0x0000001a593f7211 */ /* 0x000fe400028f0eff */
[-C--:B------:R-:W-:Y:S02]  /*10740*/  LEA R66, P4, R91, R28.reuse, 0x1 ;  /* 0x0000001c5b427211 */ /* 0x080fe400078808ff */
[----:B------:R-:W-:Y:S02]  /*10750*/  LEA R64, P5, R93, R28, 0x1 ;  /* 0x0000001c5d407211 */ /* 0x000fe400078a08ff */
[----:B------:R-:W-:Y:S02]  /*10760*/  LEA.HI.X.SX32 R61, R85, R26, 0x1, P3 ;  /* 0x0000001a553d7211 */ /* 0x000fe400018f0eff */
[----:B------:R-:W-:-:S02]  /*10770*/  LEA R68, P3, R73, R28, 0x1 ;  /* 0x0000001c49447211 */ /* 0x000fc400078608ff */
[-C--:B------:R-:W-:Y:S02]  /*10780*/  LEA.HI.X.SX32 R67, R91, R26.reuse, 0x1, P4 ;  /* 0x0000001a5b437211 */ /* 0x080fe400020f0eff */
[----:B------:R-:W-:Y:S02]  /*10790*/  LEA.HI.X.SX32 R65, R93, R26, 0x1, P5 ;  /* 0x0000001a5d417211 */ /* 0x000fe400028f0eff */
[-C--:B------:R-:W-:Y:S02]  /*107a0*/  LEA R72, P4, R71, R28.reuse, 0x1 ;  /* 0x0000001c47487211 */ /* 0x080fe400078808ff */
[----:B------:R-:W-:Y:S02]  /*107b0*/  LEA R70, P5, R29, R28, 0x1 ;  /* 0x0000001c1d467211 */ /* 0x000fe400078a08ff */
[-C--:B------:R-:W-:Y:S02]  /*107c0*/  LEA.HI.X.SX32 R69, R73, R26.reuse, 0x1, P3 ;  /* 0x0000001a49457211 */ /* 0x080fe400018f0eff */
[----:B------:R-:W-:-:S02]  /*107d0*/  LEA.HI.X.SX32 R73, R71, R26, 0x1, P4 ;  /* 0x0000001a47497211 */ /* 0x000fc400020f0eff */
[----:B------:R-:W-:Y:S01]  /*107e0*/  LEA.HI.X.SX32 R71, R29, R26, 0x1, P5 ;  /* 0x0000001a1d477211 */ /* 0x000fe200028f0eff */
[C---:B------:R-:W-:Y:S01]  /*107f0*/  IMAD R29, R24.reuse, 0x4, R119 ;  /* 0x00000004181d7824 */ /* 0x040fe200078e0277 */
[-C--:B------:R-:W-:Y:S02]  /*10800*/  LEA R80, P4, R25, R28.reuse, 0x1 ;  /* 0x0000001c19507211 */ /* 0x080fe400078808ff */
[----:B------:R-:W-:Y:S01]  /*10810*/  LEA R78, P5, R27, R28, 0x1 ;  /* 0x0000001c1b4e7211 */ /* 0x000fe200078a08ff */
[C---:B------:R-:W-:Y:S01]  /*10820*/  IMAD R121, R24.reuse, 0x4, R29 ;  /* 0x0000000418797824 */ /* 0x040fe200078e021d */
[----:B------:R-:W-:Y:S02]  /*10830*/  LEA.HI.X.SX32 R81, R25, R26, 0x1, P4 ;  /* 0x0000001a19517211 */ /* 0x000fe400020f0eff */
[----:B------:R-:W-:Y:S02]  /*10840*/  LEA R74, P3, R95, R28, 0x1 ;  /* 0x0000001c5f4a7211 */ /* 0x000fe400078608ff */
[----:B------:R-:W-:-:S02]  /*10850*/  LEA R25, R24, R121, 0x2 ;  /* 0x0000007918197211 */ /* 0x000fc400078e10ff */
[----:B------:R-:W-:Y:S02]  /*10860*/  LEA.HI.X.SX32 R79, R27, R26, 0x1, P5 ;  /* 0x0000001a1b4f7211 */ /* 0x000fe400028f0eff */
[----:B------:R-:W-:Y:S01]  /*10870*/  LEA R84, P5, R19, R28, 0x1 ;  /* 0x0000001c13547211 */ /* 0x000fe200078a08ff */
[C---:B------:R-:W-:Y:S01]  /*10880*/  IMAD R27, R24.reuse, 0x4, R25 ;  /* 0x00000004181b7824 */ /* 0x040fe200078e0219 */
[----:B------:R-:W-:Y:S02]  /*10890*/  LEA.HI.X.SX32 R75, R95, R26, 0x1, P3 ;  /* 0x0000001a5f4b7211 */ /* 0x000fe400018f0eff */
[----:B------:R-:W-:Y:S02]  /*108a0*/  LEA R76, P3, R31, R28, 0x1 ;  /* 0x0000001c1f4c7211 */ /* 0x000fe400078608ff */
[-C--:B------:R-:W-:Y:S01]  /*108b0*/  LEA.HI.X.SX32 R85, R19, R26.reuse, 0x1, P5 ;  /* 0x0000001a13557211 */ /* 0x080fe200028f0eff */
[----:B------:R-:W-:Y:S01]  /*108c0*/  IMAD R19, R24, 0x4, R27 ;  /* 0x0000000418137824 */ /* 0x000fe200078e021b */
[----:B------:R-:W-:-:S02]  /*108d0*/  LEA.HI.X.SX32 R77, R31, R26, 0x1, P3 ;  /* 0x0000001a1f4d7211 */ /* 0x000fc400018f0eff */
[-C--:B------:R-:W-:Y:S01]  /*108e0*/  LEA R82, P4, R99, R28.reuse, 0x1 ;  /* 0x0000001c63527211 */ /* 0x080fe200078808ff */
[C---:B------:R-:W-:Y:S01]  /*108f0*/  IMAD R31, R24.reuse, 0x4, R19 ;  /* 0x00000004181f7824 */ /* 0x040fe200078e0213 */
[----:B------:R-:W-:Y:S02]  /*10900*/  LEA R86, P3, R97, R28, 0x1 ;  /* 0x0000001c61567211 */ /* 0x000fe400078608ff */
[----:B------:R-:W-:Y:S01]  /*10910*/  LEA.HI.X.SX32 R83, R99, R26, 0x1, P4 ;  /* 0x0000001a63537211 */ /* 0x000fe200020f0eff */
[C---:B------:R-:W-:Y:S01]  /*10920*/  IMAD R125, R24.reuse, 0x4, R31 ;  /* 0x00000004187d7824 */ /* 0x040fe200078e021f */
[-C--:B------:R-:W-:Y:S02]  /*10930*/  LEA R90, P4, R103, R28.reuse, 0x1 ;  /* 0x0000001c675a7211 */ /* 0x080fe400078808ff */
[----:B------:R-:W-:Y:S01]  /*10940*/  LEA R92, P5, R105, R28, 0x1 ;  /* 0x0000001c695c7211 */ /* 0x000fe200078a08ff */
[----:B------:R-:W-:Y:S01]  /*10950*/  IMAD R127, R24, 0x4, R125 ;  /* 0x00000004187f7824 */ /* 0x000fe200078e027d */
[----:B------:R-:W-:-:S02]  /*10960*/  LEA.HI.X.SX32 R91, R103, R26, 0x1, P4 ;  /* 0x0000001a675b7211 */ /* 0x000fc400020f0eff */
[----:B------:R-:W-:Y:S01]  /*10970*/  LEA R102, P4, R109, R28, 0x1 ;  /* 0x0000001c6d667211 */ /* 0x000fe200078808ff */
[C---:B------:R-:W-:Y:S01]  /*10980*/  IMAD R129, R24.reuse, 0x4, R127 ;  /* 0x0000000418817824 */ /* 0x040fe200078e027f */
[----:B------:R-:W-:Y:S02]  /*10990*/  LEA.HI.X.SX32 R87, R97, R26, 0x1, P3 ;  /* 0x0000001a61577211 */ /* 0x000fe400018f0eff */
[----:B------:R-:W-:Y:S01]  /*109a0*/  LEA R88, P3, R101, R28, 0x1 ;  /* 0x0000001c65587211 */ /* 0x000fe200078608ff */
[C---:B------:R-:W-:Y:S01]  /*109b0*/  IMAD R131, R24.reuse, 0x4, R129 ;  /* 0x0000000418837824 */ /* 0x040fe200078e0281 */
[----:B------:R-:W-:Y:S02]  /*109c0*/  LEA.HI.X.SX32 R93, R105, R26, 0x1, P5 ;  /* 0x0000001a695d7211 */ /* 0x000fe400028f0eff */
[----:B------:R-:W-:Y:S01]  /*109d0*/  LEA R100, P5, R111, R28, 0x1 ;  /* 0x0000001c6f647211 */ /* 0x000fe200078a08ff */
[----:B------:R-:W-:Y:S01]  /*109e0*/  IMAD R133, R24, 0x4, R131 ;  /* 0x0000000418857824 */ /* 0x000fe200078e0283 */
[----:B------:R-:W-:-:S02]  /*109f0*/  LEA.HI.X.SX32 R103, R109, R26, 0x1, P4 ;  /* 0x0000001a6d677211 */ /* 0x000fc400020f0eff */
[----:B------:R-:W-:Y:S01]  /*10a00*/  LEA R94, P4, R115, R28, 0x1 ;  /* 0x0000001c735e7211 */ /* 0x000fe200078808ff */
[----:B------:R-:W-:Y:S01]  /*10a10*/  IMAD R135, R24, 0x4, R133 ;  /* 0x0000000418877824 */ /* 0x000fe200078e0285 */
[----:B------:R-:W-:Y:S02]  /*10a20*/  LEA.HI.X.SX32 R89, R101, R26, 0x1, P3 ;  /* 0x0000001a65597211 */ /* 0x000fe400018f0eff */
[----:B------:R-:W-:Y:S02]  /*10a30*/  LEA R104, P3, R107, R28, 0x1 ;  /* 0x0000001c6b687211 */ /* 0x000fe400078608ff */
[----:B------:R-:W-:Y:S02]  /*10a40*/  LEA.HI.X.SX32 R101, R111, R26, 0x1, P5 ;  /* 0x0000001a6f657211 */ /* 0x000fe400028f0eff */
[----:B------:R-:W-:Y:S02]  /*10a50*/  LEA R98, P5, R117, R28, 0x1 ;  /* 0x0000001c75627211 */ /* 0x000fe400078a08ff */
[----:B------:R-:W-:-:S02]  /*10a60*/  LEA.HI.X.SX32 R95, R115, R26, 0x1, P4 ;  /* 0x0000001a735f7211 */ /* 0x000fc400020f0eff */
[----:B------:R-:W-:Y:S02]  /*10a70*/  LEA R108, P4, R29, R28, 0x1 ;  /* 0x0000001c1d6c7211 */ /* 0x000fe400078808ff */
[----:B------:R-:W-:Y:S02]  /*10a80*/  LEA.HI.X.SX32 R105, R107, R26, 0x1, P3 ;  /* 0x0000001a6b697211 */ /* 0x000fe400018f0eff */
[----:B------:R-:W-:Y:S02]  /*10a90*/  LEA R96, P3, R113, R28, 0x1 ;  /* 0x0000001c71607211 */ /* 0x000fe400078608ff */
[----:B------:R-:W-:Y:S02]  /*10aa0*/  LEA.HI.X.SX32 R99, R117, R26, 0x1, P5 ;  /* 0x0000001a75637211 */ /* 0x000fe400028f0eff */
[----:B------:R-:W-:Y:S02]  /*10ab0*/  LEA R110, P5, R121, R28, 0x1 ;  /* 0x0000001c796e7211 */ /* 0x000fe400078a08ff */
[-C--:B------:R-:W-:Y:S01]  /*10ac0*/  LEA.HI.X.SX32 R109, R29, R26.reuse, 0x1, P4 ;  /* 0x0000001a1d6d7211 */ /* 0x080fe200020f0eff */
[----:B------:R-:W-:Y:S01]  /*10ad0*/  IMAD R29, R24, 0x4, R135 ;  /* 0x00000004181d7824 */ /* 0x000fe200078e0287 */
[----:B------:R-:W-:-:S02]  /*10ae0*/  LEA.HI.X.SX32 R97, R113, R26, 0x1, P3 ;  /* 0x0000001a71617211 */ /* 0x000fc400018f0eff */
[----:B------:R-:W-:Y:S01]  /*10af0*/  LEA R106, P3, R119, R28, 0x1 ;  /* 0x0000001c776a7211 */ /* 0x000fe200078608ff */
[C---:B------:R-:W-:Y:S01]  /*10b00*/  IMAD R137, R24.reuse, 0x4, R29 ;  /* 0x0000000418897824 */ /* 0x040fe200078e021d */
[----:B------:R-:W-:Y:S02]  /*10b10*/  LEA.HI.X.SX32 R111, R121, R26, 0x1, P5 ;  /* 0x0000001a796f7211 */ /* 0x000fe400028f0eff */
[----:B------:R-:W-:Y:S02]  /*10b20*/  LEA R112, P5, R19, R28, 0x1 ;  /* 0x0000001c13707211 */ /* 0x000fe400078a08ff */
        /* <DEDUP_REMOVED lines=8> */
[----:B------:R-:W-:Y:S02]  /*10bb0*/  LEA.HI.X.SX32 R115, R27, R26, 0x1, P4 ;  /* 0x0000001a1b737211 */ /* 0x000fe400020f0eff */
[C---:B------:R-:W-:Y:S02]  /*10bc0*/  LEA R27, R24.reuse, R25, 0x2 ;  /* 0x00000019181b7211 */ /* 0x040fe400078e10ff */
[----:B------:R-:W-:Y:S02]  /*10bd0*/  LEA R120, P4, R125, R28, 0x1 ;  /* 0x0000001c7d787211 */ /* 0x000fe400078808ff */
[-C--:B------:R-:W-:Y:S01]  /*10be0*/  LEA.HI.X.SX32 R123, R31, R26.reuse, 0x1, P3 ;  /* 0x0000001a1f7b7211 */ /* 0x080fe200018f0eff */
[----:B------:R-:W-:Y:S01]  /*10bf0*/  IMAD R31, R24, 0x4, R27 ;  /* 0x00000004181f7824 */ /* 0x000fe200078e021b */
[----:B------:R-:W-:-:S02]  /*10c00*/  LEA.HI.X.SX32 R121, R125, R26, 0x1, P4 ;  /* 0x0000001a7d797211 */ /* 0x000fc400020f0eff */
[-C--:B------:R-:W-:Y:S01]  /*10c10*/  LEA R124, P3, R129, R28.reuse, 0x1 ;  /* 0x0000001c817c7211 */ /* 0x080fe200078608ff */
[C---:B------:R-:W-:Y:S01]  /*10c20*/  IMAD R143, R24.reuse, 0x4, R31 ;  /* 0x00000004188f7824 */ /* 0x040fe200078e021f */
[----:B------:R-:W-:Y:S02]  /*10c30*/  LEA R128, P4, R131, R28, 0x1 ;  /* 0x0000001c83807211 */ /* 0x000fe400078808ff */
[-C--:B------:R-:W-:Y:S01]  /*10c40*/  LEA.HI.X.SX32 R125, R129, R26.reuse, 0x1, P3 ;  /* 0x0000001a817d7211 */ /* 0x080fe200018f0eff */
[----:B------:R-:W-:Y:S01]  /*10c50*/  IMAD R149, R24, 0x4, R143 ;  /* 0x0000000418957824 */ /* 0x000fe200078e028f */
[----:B------:R-:W-:Y:S02]  /*10c60*/  LEA.HI.X.SX32 R129, R131, R26, 0x1, P4 ;  /* 0x0000001a83817211 */ /* 0x000fe400020f0eff */
[-C--:B------:R-:W-:Y:S02]  /*10c70*/  LEA R130, P4, R29, R28.reuse, 0x1 ;  /* 0x0000001c1d827211 */ /* 0x080fe400078808ff */
[----:B------:R-:W-:-:S02]  /*10c80*/  LEA R118, P5, R127, R28, 0x1 ;  /* 0x0000001c7f767211 */ /* 0x000fc400078a08ff */
[----:B------:R-:W-:Y:S02]  /*10c90*/  LEA R134, P3, R135, R28, 0x1 ;  /* 0x0000001c87867211 */ /* 0x000fe400078608ff */
[-C--:B------:R-:W-:Y:S01]  /*10ca0*/  LEA.HI.X.SX32 R131, R29, R26.reuse, 0x1, P4 ;  /* 0x0000001a1d837211 */ /* 0x080fe200020f0eff */
[C---:B------:R-:W-:Y:S01]  /*10cb0*/  IMAD R29, R24.reuse, 0x4, R149 ;  /* 0x00000004181d7824 */ /* 0x040fe200078e0295 */
[----:B------:R-:W-:Y:S02]  /*10cc0*/  LEA.HI.X.SX32 R119, R127, R26, 0x1, P5 ;  /* 0x0000001a7f777211 */ /* 0x000fe400028f0eff */
[----:B------:R-:W-:Y:S01]  /*10cd0*/  LEA R126, P5, R133, R28, 0x1 ;  /* 0x0000001c857e7211 */ /* 0x000fe200078a08ff */
[----:B------:R-:W-:Y:S01]  /*10ce0*/  IMAD R151, R24, 0x4, R29 ;  /* 0x0000000418977824 */ /* 0x000fe200078e021d */
[----:B------:R-:W-:Y:S02]  /*10cf0*/  LEA.HI.X.SX32 R135, R135, R26, 0x1, P3 ;  /* 0x0000001a87877211 */ /* 0x000fe400018f0eff */
[----:B------:R-:W-:-:S02]  /*10d00*/  LEA R140, P3, R19, R28, 0x1 ;  /* 0x0000001c138c7211 */ /* 0x000fc400078608ff */
[----:B------:R-:W-:Y:S02]  /*10d10*/  LEA.HI.X.SX32 R127, R133, R26, 0x1, P5 ;  /* 0x0000001a857f7211 */ /* 0x000fe400028f0eff */
[-C--:B------:R-:W-:Y:S02]  /*10d20*/  LEA R132, P5, R137, R28.reuse, 0x1 ;  /* 0x0000001c89847211 */ /* 0x080fe400078a08ff */
[----:B------:R-:W-:Y:S02]  /*10d30*/  LEA R138, P4, R25, R28, 0x1 ;  /* 0x0000001c198a7211 */ /* 0x000fe400078808ff */
[-C--:B------:R-:W-:Y:S01]  /*10d40*/  LEA.HI.X.SX32 R141, R19, R26.reuse, 0x1, P3 ;  /* 0x0000001a138d7211 */ /* 0x080fe200018f0eff */
[----:B------:R-:W-:Y:S01]  /*10d50*/  IMAD R19, R24, 0x4, R151 ;  /* 0x0000000418137824 */ /* 0x000fe200078e0297 */
[----:B------:R-:W-:Y:S02]  /*10d60*/  LEA.HI.X.SX32 R133, R137, R26, 0x1, P5 ;  /* 0x0000001a89857211 */ /* 0x000fe400028f0eff */
[----:B------:R-:W-:-:S02]  /*10d70*/  LEA R136, P5, R27, R28, 0x1 ;  /* 0x0000001c1b887211 */ /* 0x000fc400078a08ff */
[-C--:B------:R-:W-:Y:S01]  /*10d80*/  LEA.HI.X.SX32 R139, R25, R26.reuse, 0x1, P4 ;  /* 0x0000001a198b7211 */ /* 0x080fe200020f0eff */
[C---:B------:R-:W-:Y:S01]  /*10d90*/  IMAD R25, R24.reuse, 0x4, R19 ;  /* 0x0000000418197824 */ /* 0x040fe200078e0213 */
[----:B------:R-:W-:Y:S02]  /*10da0*/  LEA.HI.X.SX32 R137, R27, R26, 0x1, P5 ;  /* 0x0000001a1b897211 */ /* 0x000fe400028f0eff */
[-C--:B------:R-:W-:Y:S01]  /*10db0*/  LEA R146, P3, R31, R28.reuse, 0x1 ;  /* 0x0000001c1f927211 */ /* 0x080fe200078608ff */
[C---:B------:R-:W-:Y:S01]  /*10dc0*/  IMAD R27, R24.reuse, 0x4, R25 ;  /* 0x00000004181b7824 */ /* 0x040fe200078e0219 */
[-C--:B------:R-:W-:Y:S02]  /*10dd0*/  LEA R144, P4, R143, R28.reuse, 0x1 ;  /* 0x0000001c8f907211 */ /* 0x080fe400078808ff */
[----:B------:R-:W-:Y:S02]  /*10de0*/  LEA R142, P5, R149, R28, 0x1 ;  /* 0x0000001c958e7211 */ /* 0x000fe400078a08ff */
[-C--:B------:R-:W-:Y:S01]  /*10df0*/  LEA.HI.X.SX32 R147, R31, R26.reuse, 0x1, P3 ;  /* 0x0000001a1f937211 */ /* 0x080fe200018f0eff */
[----:B------:R-:W-:Y:S01]  /*10e00*/  IMAD R31, R24, 0x4, R27 ;  /* 0x00000004181f7824 */ /* 0x000fe200078e021b */
[----:B------:R-:W-:-:S02]  /*10e10*/  LEA.HI.X.SX32 R145, R143, R26, 0x1, P4 ;  /* 0x0000001a8f917211 */ /* 0x000fc400020f0eff */
[----:B------:R-:W-:Y:S01]  /*10e20*/  LEA.HI.X.SX32 R143, R149, R26, 0x1, P5 ;  /* 0x0000001a958f7211 */ /* 0x000fe200028f0eff */
[----:B------:R-:W-:Y:S01]  /*10e30*/  IMAD R24, R24, 0x4, R31 ;  /* 0x0000000418187824 */ /* 0x000fe200078e021f */
[-C--:B------:R-:W-:Y:S02]  /*10e40*/  LEA R152, P4, R151, R28.reuse, 0x1 ;  /* 0x0000001c97987211 */ /* 0x080fe400078808ff */
[-C--:B------:R-:W-:Y:S02]  /*10e50*/  LEA R148, P3, R29, R28.reuse, 0x1 ;  /* 0x0000001c1d947211 */ /* 0x080fe400078608ff */
[----:B------:R-:W-:Y:S02]  /*10e60*/  LEA R150, P5, R19, R28, 0x1 ;  /* 0x0000001c13967211 */ /* 0x000fe400078a08ff */
[-C--:B------:R-:W-:Y:S02]  /*10e70*/  LEA.HI.X.SX32 R153, R151, R26.reuse, 0x1, P4 ;  /* 0x0000001a97997211 */ /* 0x080fe400020f0eff */
[----:B------:R-:W-:-:S02]  /*10e80*/  LEA.HI.X.SX32 R149, R29, R26, 0x1, P3 ;  /* 0x0000001a1d957211 */ /* 0x000fc400018f0eff */
[----:B------:R-:W-:Y:S02]  /*10e90*/  LEA.HI.X.SX32 R151, R19, R26, 0x1, P5 ;  /* 0x0000001a13977211 */ /* 0x000fe400028f0eff */
[-C--:B------:R-:W-:Y:S02]  /*10ea0*/  LEA R160, P3, R25, R28.reuse, 0x1 ;  /* 0x0000001c19a07211 */ /* 0x080fe400078608ff */
[-C--:B------:R-:W-:Y:S02]  /*10eb0*/  LEA R156, P4, R27, R28.reuse, 0x1 ;  /* 0x0000001c1b9c7211 */ /* 0x080fe400078808ff */
[-C--:B------:R-:W-:Y:S02]  /*10ec0*/  LEA R154, P5, R31, R28.reuse, 0x1 ;  /* 0x0000001c1f9a7211 */ /* 0x080fe400078a08ff */
[----:B------:R-:W-:Y:S02]  /*10ed0*/  LEA R158, P6, R24, R28, 0x1 ;  /* 0x0000001c189e7211 */ /* 0x000fe400078c08ff */
[----:B------:R-:W-:-:S02]  /*10ee0*/  LEA.HI.X.SX32 R161, R25, R26, 0x1, P3 ;  /* 0x0000001a19a17211 */ /* 0x000fc400018f0eff */
[-C--:B------:R-:W-:Y:S02]  /*10ef0*/  LEA.HI.X.SX32 R157, R27, R26.reuse, 0x1, P4 ;  /* 0x0000001a1b9d7211 */ /* 0x080fe400020f0eff */
[-C--:B------:R-:W-:Y:S02]  /*10f00*/  LEA.HI.X.SX32 R155, R31, R26.reuse, 0x1, P5 ;  /* 0x0000001a1f9b7211 */ /* 0x080fe400028f0eff */
[----:B------:R-:W-:Y:S01]  /*10f10*/  LEA.HI.X.SX32 R159, R24, R26, 0x1, P6 ;  /* 0x0000001a189f7211 */ /* 0x000fe200030f0eff */
[----:B------:R-:W2:Y:S01]  /*10f20*/  LDS.128 R28, [R16] ;  /* 0x00000000101c7984 */ /* 0x000ea20000000c00 */
[----:B------:R-:W-:Y:S02]  /*10f30*/  PRMT R19, R12, 0x7632, R19 ;  /* 0x000076320c137816 */ /* 0x000fe40000000013 */
[----:B0-----:R-:W-:Y:S01]  /*10f40*/  PRMT R45, R20, 0x7632, R45 ;  /* 0x00007632142d7816 */ /* 0x001fe2000000002d */
[----:B------:R-:W0:Y:S01]  /*10f50*/  LDS.128 R24, [R3] ;  /* 0x0000000003187984 */ /* 0x000e220000000c00 */
[----:B-1----:R-:W-:-:S02]  /*10f60*/  PRMT R33, R13, 0x7632, R33 ;  /* 0x000076320d217816 */ /* 0x002fc40000000021 */
[----:B------:R-:W-:Y:S01]  /*10f70*/  PRMT R12, R14, 0x7632, R12 ;  /* 0x000076320e0c7816 */ /* 0x000fe2000000000c */
[----:B------:R1:W-:Y:S01]  /*10f80*/  STG.E.U16 desc[UR4][R34.64], R19 ;  /* 0x0000001322007986 */ /* 0x0003e2000c101504 */
[----:B------:R-:W-:-:S03]  /*10f90*/  PRMT R20, R22, 0x7632, R20 ;  /* 0x0000763216147816 */ /* 0x000fc60000000014 */
[----:B------:R-:W-:Y:S04]  /*10fa0*/  STG.E.U16 desc[UR4][R40.64], R45 ;  /* 0x0000002d28007986 */ /* 0x000fe8000c101504 */
[----:B------:R3:W-:Y:S01]  /*10fb0*/  STG.E.U16 desc[UR4][R42.64], R13 ;  /* 0x0000000d2a007986 */ /* 0x0007e2000c101504 */
[----:B-1----:R-:W-:-:S03]  /*10fc0*/  PRMT R35, R21, 0x7632, R35 ;  /* 0x0000763215237816 */ /* 0x002fc60000000023 */
[----:B------:R1:W-:Y:S01]  /*10fd0*/  STG.E.U16 desc[UR4][R38.64], R21 ;  /* 0x0000001526007986 */ /* 0x0003e2000c101504 */
[----:B------:R-:W-:-:S03]  /*10fe0*/  PRMT R34, R23, 0x7632, R34 ;  /* 0x0000763217227816 */ /* 0x000fc60000000022 */
[----:B------:R-:W-:Y:S01]  /*10ff0*/  STG.E.U16 desc[UR4][R50.64], R33 ;  /* 0x0000002132007986 */ /* 0x000fe2000c101504 */
[----:B---3--:R-:W-:-:S03]  /*11000*/  PRMT R13, R15, 0x7632, R13 ;  /* 0x000076320f0d7816 */ /* 0x008fc6000000000d */
[----:B------:R-:W-:Y:S04]  /*11010*/  STG.E.U16 desc[UR4][R46.64], R35 ;  /* 0x000000232e007986 */ /* 0x000fe8000c101504 */
[----:B------:R3:W-:Y:S04]  /*11020*/  STG.E.U16 desc[UR4][R48.64], R14 ;  /* 0x0000000e30007986 */ /* 0x0007e8000c101504 */
[----:B------:R4:W-:Y:S01]  /*11030*/  STG.E.U16 desc[UR4][R52.64], R22 ;  /* 0x0000001634007986 */ /* 0x0009e2000c101504 */
[----:B--2---:R-:W-:-:S03]  /*11040*/  PRMT R19, R28, 0x7632, R19 ;  /* 0x000076321c137816 */ /* 0x004fc60000000013 */
[----:B------:R2:W-:Y:S01]  /*11050*/  STG.E.U16 desc[UR4][R54.64], R12 ;  /* 0x0000000c36007986 */ /* 0x0005e2000c101504 */
[----:B-1----:R-:W-:Y:S02]  /*11060*/  PRMT R39, R29, 0x7632, R39 ;  /* 0x000076321d277816 */ /* 0x002fe40000000027 */
[----:B0-----:R-:W-:Y:S01]  /*11070*/  PRMT R40, R25, 0x7632, R40 ;  /* 0x0000763219287816 */ /* 0x001fe20000000028 */
[----:B------:R-:W-:Y:S01]  /*11080*/  STG.E.U16 desc[UR4][R56.64], R20 ;  /* 0x0000001438007986 */ /* 0x000fe2000c101504 */
[----:B---3--:R-:W-:Y:S02]  /*11090*/  PRMT R14, R24, 0x7632, R14 ;  /* 0x00007632180e7816 */ /* 0x008fe4000000000e */
[----:B------:R-:W-:Y:S01]  /*110a0*/  PRMT R42, R26, 0x7632, R42 ;  /* 0x000076321a2a7816 */ /* 0x000fe2000000002a */
[----:B------:R0:W-:Y:S01]  /*110b0*/  STG.E.U16 desc[UR4][R60.64], R15 ;  /* 0x0000000f3c007986 */ /* 0x0001e2000c101504 */
[----:B------:R-:W-:Y:S02]  /*110c0*/  PRMT R44, R30, 0x7632, R44 ;  /* 0x000076321e2c7816 */ /* 0x000fe4000000002c */
[----:B----4-:R-:W-:Y:S01]  /*110d0*/  PRMT R52, R27, 0x7632, R52 ;  /* 0x000076321b347816 */ /* 0x010fe20000000034 */
[----:B------:R1:W-:Y:S01]  /*110e0*/  STG.E.U16 desc[UR4][R58.64], R23 ;  /* 0x000000173a007986 */ /* 0x0003e2000c101504 */
[----:B------:R-:W-:-:S02]  /*110f0*/  PRMT R51, R31, 0x7632, R51 ;  /* 0x000076321f337816 */ /* 0x000fc40000000033 */
[----:B------:R-:W-:Y:S01]  /*11100*/  PRMT R47, R8, 0x7632, R47 ;  /* 0x00007632082f7816 */ /* 0x000fe2000000002f */
[----:B------:R3:W-:Y:S01]  /*11110*/  STG.E.U16 desc[UR4][R62.64], R13 ;  /* 0x0000000d3e007986 */ /* 0x0007e2000c101504 */
[----:B------:R-:W-:Y:S02]  /*11120*/  PRMT R49, R4, 0x7632, R49 ;  /* 0x0000763204317816 */ /* 0x000fe40000000031 */
[----:B--2---:R-:W-:Y:S01]  /*11130*/  PRMT R55, R9, 0x7632, R55 ;  /* 0x0000763209377816 */ /* 0x004fe20000000037 */
[----:B------:R-:W-:Y:S01]  /*11140*/  STG.E.U16 desc[UR4][R68.64], R34 ;  /* 0x0000002244007986 */ /* 0x000fe2000c101504 */
[----:B0-----:R-:W-:Y:S02]  /*11150*/  PRMT R61, R10, 0x7632, R61 ;  /* 0x000076320a3d7816 */ /* 0x001fe4000000003d */
[----:B------:R-:W-:Y:S01]  /*11160*/  PRMT R60, R6, 0x7632, R60 ;  /* 0x00007632063c7816 */ /* 0x000fe2000000003c */
[----:B------:R-:W-:Y:S01]  /*11170*/  STG.E.U16 desc[UR4][R66.64], R24 ;  /* 0x0000001842007986 */ /* 0x000fe2000c101504 */
[----:B-1----:R-:W-:-:S03]  /*11180*/  PRMT R58, R5, 0x7632, R58 ;  /* 0x00007632053a7816 */ /* 0x002fc6000000003a */
[----:B------:R0:W-:Y:S01]  /*11190*/  STG.E.U16 desc[UR4][R64.64], R28 ;  /* 0x0000001c40007986 */ /* 0x0001e2000c101504 */
[----:B---3--:R-:W-:-:S03]  /*111a0*/  PRMT R63, R7, 0x7632, R63 ;  /* 0x00007632073f7816 */ /* 0x008fc6000000003f */
[----:B------:R-:W-:Y:S04]  /*111b0*/  STG.E.U16 desc[UR4][R74.64], R14 ;  /* 0x0000000e4a007986 */ /* 0x000fe8000c101504 */
[----:B------:R1:W2:Y:S04]  /*111c0*/  LDS.128 R12, [R3+0x800] ;  /* 0x00080000030c7984 */ /* 0x0002a80000000c00 */
[----:B------:R3:W4:Y:S01]  /*111d0*/  LDS.128 R20, [R16+0x800] ;  /* 0x0008000010147984 */ /* 0x0007220000000c00 */
[----:B0-----:R-:W-:-:S03]  /*111e0*/  PRMT R64, R11, 0x7632, R64 ;  /* 0x000076320b407816 */ /* 0x001fc60000000040 */
[----:B------:R0:W-:Y:S01]  /*111f0*/  STG.E.U16 desc[UR4][R72.64], R19 ;  /* 0x0000001348007986 */ /* 0x0001e2000c101504 */
[----:B-1----:R-:W-:-:S03]  /*11200*/  FSEL R3, R36, -INF , P1 ;  /* 0xff80000024037808 */ /* 0x002fc60000800000 */
[----:B------:R4:W-:Y:S02]  /*11210*/  STG.E.U16 desc[UR4][R70.64], R25 ;  /* 0x0000001946007986 */ /* 0x0009e4000c101504 */
[----:B---3--:R-:W-:Y:S02]  /*11220*/  FFMA R16, R3, 0.69314718246459960938, R18 ;  /* 0x3f31721803107823 */ /* 0x008fe40000000012 */
[----:B------:R1:W-:Y:S01]  /*11230*/  STG.E.U16 desc[UR4][R76.64], R29 ;  /* 0x0000001d4c007986 */ /* 0x0003e2000c101504 */
[----:B------:R-:W3:Y:S03]  /*11240*/  LDC R3, c[0x0][0x27c] ;  /* 0x00009f00ff037b82 */ /* 0x000ee60000000800 */
[----:B------:R-:W-:Y:S04]  /*11250*/  STG.E.U16 desc[UR4][R80.64], R40 ;  /* 0x0000002850007986 */ /* 0x000fe8000c101504 */
[----:B------:R1:W-:Y:S04]  /*11260*/  STG.E.U16 desc[UR4][R78.64], R39 ;  /* 0x000000274e007986 */ /* 0x0003e8000c101504 */
[----:B------:R-:W-:Y:S04]  /*11270*/  STG.E.U16 desc[UR4][R86.64], R26 ;  /* 0x0000001a56007986 */ /* 0x000fe8000c101504 */
[----:B------:R-:W-:Y:S04]  /*11280*/  STG.E.U16 desc[UR4][R82.64], R30 ;  /* 0x0000001e52007986 */ /* 0x000fe8000c101504 */
[----:B------:R-:W-:Y:S04]  /*11290*/  STG.E.U16 desc[UR4][R84.64], R42 ;  /* 0x0000002a54007986 */ /* 0x000fe8000c101504 */
[----:B------:R-:W-:Y:S01]  /*112a0*/  STG.E.U16 desc[UR4][R88.64], R44 ;  /* 0x0000002c58007986 */ /* 0x000fe2000c101504 */
[----:B--2---:R-:W-:-:S02]  /*112b0*/  PRMT R66, R12, 0x7632, R66 ;  /* 0x000076320c427816 */ /* 0x004fc40000000042 */
[----:B0-----:R-:W-:Y:S01]  /*112c0*/  PRMT R73, R13, 0x7632, R73 ;  /* 0x000076320d497816 */ /* 0x001fe20000000049 */
[----:B------:R-:W-:Y:S01]  /*112d0*/  STG.E.U16 desc[UR4][R90.64], R27 ;  /* 0x0000001b5a007986 */ /* 0x000fe2000c101504 */
[----:B----4-:R-:W-:Y:S02]  /*112e0*/  PRMT R70, R20, 0x7632, R70 ;  /* 0x0000763214467816 */ /* 0x010fe40000000046 */
[----:B------:R-:W-:Y:S01]  /*112f0*/  PRMT R72, R21, 0x7632, R72 ;  /* 0x0000763215487816 */ /* 0x000fe20000000048 */
[----:B------:R-:W-:Y:S01]  /*11300*/  STG.E.U16 desc[UR4][R92.64], R31 ;  /* 0x0000001f5c007986 */ /* 0x000fe2000c101504 */
[----:B-1----:R-:W-:Y:S02]  /*11310*/  PRMT R76, R14, 0x7632, R76 ;  /* 0x000076320e4c7816 */ /* 0x002fe4000000004c */
[----:B------:R-:W-:Y:S01]  /*11320*/  PRMT R75, R22, 0x7632, R75 ;  /* 0x00007632164b7816 */ /* 0x000fe2000000004b */
[----:B------:R-:W-:Y:S01]  /*11330*/  STG.E.U16 desc[UR4][R104.64], R52 ;  /* 0x0000003468007986 */ /* 0x000fe2000c101504 */
[----:B------:R-:W-:-:S02]  /*11340*/  PRMT R77, R15, 0x7632, R77 ;  /* 0x000076320f4d7816 */ /* 0x000fc4000000004d */
[----:B------:R-:W-:Y:S01]  /*11350*/  PRMT R79, R23, 0x7632, R79 ;  /* 0x00007632174f7816 */ /* 0x000fe2000000004f */
[----:B------:R-:W-:Y:S04]  /*11360*/  STG.E.U16 desc[UR4][R102.64], R51 ;  /* 0x0000003366007986 */ /* 0x000fe8000c101504 */
[----:B------:R-:W-:Y:S04]  /*11370*/  STG.E.U16 desc[UR4][R100.64], R8 ;  /* 0x0000000864007986 */ /* 0x000fe8000c101504 */
[----:B------:R0:W-:Y:S04]  /*11380*/  STG.E.U16 desc[UR4][R96.64], R4 ;  /* 0x0000000460007986 */ /* 0x0001e8000c101504 */
[----:B------:R1:W-:Y:S04]  /*11390*/  STG.E.U16 desc[UR4][R94.64], R47 ;  /* 0x0000002f5e007986 */ /* 0x0003e8000c101504 */
[----:B------:R1:W-:Y:S04]  /*113a0*/  STG.E.U16 desc[UR4][R98.64], R49 ;  /* 0x0000003162007986 */ /* 0x0003e8000c101504 */
[----:B------:R1:W-:Y:S01]  /*113b0*/  STG.E.U16 desc[UR4][R106.64], R9 ;  /* 0x000000096a007986 */ /* 0x0003e2000c101504 */
[----:B0-----:R-:W-:-:S03]  /*113c0*/  FSEL R4, R37, -INF , P2 ;  /* 0xff80000025047808 */ /* 0x001fc60001000000 */
[----:B------:R1:W-:Y:S02]  /*113d0*/  STG.E.U16 desc[UR4][R108.64], R5 ;  /* 0x000000056c007986 */ /* 0x0003e4000c101504 */
[----:B------:R-:W-:Y:S02]  /*113e0*/  FFMA R17, R4, 0.69314718246459960938, R17 ;  /* 0x3f31721804117823 */ /* 0x000fe40000000011 */
[----:B------:R1:W-:Y:S04]  /*113f0*/  STG.E.U16 desc[UR4][R110.64], R55 ;  /* 0x000000376e007986 */ /* 0x0003e8000c101504 */
        /* <DEDUP_REMOVED lines=24> */
[----:B------:R1:W-:Y:S01]  /*11580*/  STG.E.U16 desc[UR4][R158.64], R79 ;  /* 0x0000004f9e007986 */ /* 0x0003e2000c101504 */
[----:B------:R-:W-:Y:S06]  /*11590*/  BAR.SYNC.DEFER_BLOCKING 0x0 ;  /* 0x0000000000007b1d */ /* 0x000fec0000010000 */
[----:B------:R1:W-:Y:S02]  /*115a0*/  STS.64 [R2], R16 ;  /* 0x0000001002007388 */ /* 0x0003e40000000a00 */
[----:B------:R-:W-:Y:S06]  /*115b0*/  BAR.SYNC.DEFER_BLOCKING 0x0 ;  /* 0x0000000000007b1d */ /* 0x000fec0000010000 */
[----:B---3--:R-:W-:Y:S05]  /*115c0*/  @P0 EXIT ;  /* 0x000000000000094d */ /* 0x008fea0003800000 */
[----:B-1----:R-:W0:Y:S01]  /*115d0*/  LDS R7, [R0] ;  /* 0x0000000000077984 */ /* 0x002e220000000800 */
[----:B------:R-:W1:Y:S01]  /*115e0*/  LDC.64 R8, c[0x0][0x230] ;  /* 0x00008c00ff087b82 */ /* 0x000e620000000a00 */
[----:B------:R-:W-:Y:S02]  /*115f0*/  IMAD R2, R163, R3, RZ ;  /* 0x00000003a3027224 */ /* 0x000fe400078e02ff */
[----:B------:R-:W-:Y:S02]  /*11600*/  IMAD.SHL.U32 R5, R162, 0x4, RZ ;  /* 0x00000004a2057824 */ /* 0x000fe400078e00ff */
[C---:B------:R-:W-:Y:S02]  /*11610*/  IMAD.SHL.U32 R3, R2.reuse, 0x4, RZ ;  /* 0x0000000402037824 */ /* 0x040fe400078e00ff */
[----:B------:R-:W-:-:S04]  /*11620*/  IMAD.HI R4, R2, 0x4, RZ ;  /* 0x0000000402047827 */ /* 0x000fc800078e02ff */
[----:B------:R-:W-:Y:S01]  /*11630*/  IMAD.HI R6, R162, 0x4, RZ ;  /* 0x00000004a2067827 */ /* 0x000fe200078e02ff */
[----:B-1----:R-:W-:-:S04]  /*11640*/  IADD3 R2, P0, P1, R5, R8, R3 ;  /* 0x0000000805027210 */ /* 0x002fc8000791e003 */
[----:B------:R-:W-:-:S05]  /*11650*/  IADD3.X R3, R6, R9, R4, P0, P1 ;  /* 0x0000000906037210 */ /* 0x000fca00007e2404 */
[----:B0-----:R-:W-:Y:S01]  /*11660*/  STG.E desc[UR4][R2.64], R7 ;  /* 0x0000000702007986 */ /* 0x001fe2000c101904 */
[----:B------:R-:W-:Y:S05]  /*11670*/  EXIT ;  /* 0x000000000000794d */ /* 0x000fea0003800000 */
.L_x_2:
[----:B------:R-:W-:-:S00]  /*11680*/  BRA `(.L_x_2) ;  /* 0xfffffffc00fc7947 */ /* 0x000fc0000383ffff */
[----:B------:R-:W-:-:S00]  /*11690*/  NOP ;  /* 0x0000000000007918 */ /* 0x000fc00000000000 */
        /* <DEDUP_REMOVED lines=14> */
.L_x_3:


//--------------------- .nv.global.init           --------------------------
	.section	.nv.global.init,"aw",@progbits
.nv.global.init:
	.type		_$_str,@object
	.size		_$_str,(.L_0 - _$_str)
_$_str:
        /*0000*/ 	.byte	0x5f, 0x5f, 0x43, 0x55, 0x44, 0x41, 0x5f, 0x46, 0x54, 0x5a, 0x00
.L_0:


//--------------------- .nv.shared.attn_fwd       --------------------------
	.section	.nv.shared.attn_fwd,"aw",@nobits
	.sectionflags	@""
	.align	16
	.zero		1024


//--------------------- .nv.shared.reserved.0     --------------------------
	.section	.nv.shared.reserved.0,"aw",@nobits
	.weak		__nv_reservedSMEM_offset_0_alias
	.size		__nv_reservedSMEM_offset_0_alias, 0, 0
	.other		__nv_reservedSMEM_offset_0_alias,@"STO_CUDA_RESERVED_SHARED STV_DEFAULT"
__nv_reservedSMEM_offset_0_alias:
	.zero		0


//--------------------- .nv.constant0.attn_fwd    --------------------------
	.section	.nv.constant0.attn_fwd,"a",@progbits
	.sectionflags	@""
	.align	4
.nv.constant0.attn_fwd:
	.zero		664


//--------------------- SYMBOLS --------------------------

	.type		.nv.reservedSmem.offset0,@object
	.size		.nv.reservedSmem.offset0,0x4
